// auto-generated by cutlass_sweep.fmha — config: {"arch": "sm_90", "direction": "fwd", "dtype": "e4m3", "head_dim": 256, "mask": "residual", "schedule": "cooperative", "tile_kv": 256, "tile_q": 128}
#include "cutlass/cutlass.h"
#include "cute/tensor.hpp"
#include "cutlass/device_kernel.h"
#include "cutlass/kernel_hardware_info.h"
#include "88_hopper_fmha/collective/fmha_fusion.hpp"
#include "88_hopper_fmha/kernel/fmha_kernel_builder.hpp"

using namespace cute;
using Element = cutlass::float_e4m3_t;
using TileShape = Shape<_128, _256, _256>;
using StrideQ = cute::tuple<int, _1, cute::tuple<int, int>>;
using StrideK = cute::tuple<int, _1, cute::tuple<int, int>>;
using StrideV = cute::tuple<cute::_1, int, cute::tuple<int, int>>;

using Kernel = typename cutlass::fmha::kernel::FmhaBuilder<
    Element, float, float,
    TileShape, StrideQ, StrideK, StrideV,
    cutlass::fmha::collective::ResidualFusion,
    cutlass::gemm::KernelTmaWarpSpecializedCooperative
  >::Kernel;

auto* _anchor = &cutlass::device_kernel<Kernel>;


// ===== COMPILED SASS (sm_90a) =====

	.target	sm_90a

	.elftype	@"ET_EXEC"


//--------------------- .note.nv.tkinfo           --------------------------
	.section	.note.nv.tkinfo,"",@"SHT_NOTE"
	.sectionflags	@"SHF_NOTE_NV_TKINFO"
	.tkinfo
        /*0018*/ 	.word	0x00000002
        /*0030*/ 	.string	""
        /*0030*/ 	.string	"ptxas"
        /*0030*/ 	.string	"Cuda compilation tools, release 13.0, V13.0.88"
        /*0030*/ 	.string	"Build cuda_13.0.r13.0/compiler.36424714_0"
        /*0030*/ 	.string	"-arch sm_90a -m 64 "



//--------------------- .note.nv.cuinfo           --------------------------
	.section	.note.nv.cuinfo,"",@"SHT_NOTE"
	.sectionflags	@"SHF_NOTE_NV_CUINFO"
        /*0018*/ 	.short	0x0002
        /*001a*/ 	.short	0x005a
        /*001c*/ 	.short	0x0082
	.zero		2


//--------------------- .nv.info                  --------------------------
	.section	.nv.info,"",@"SHT_CUDA_INFO"
	.align	4


	//----- nvinfo : EIATTR_REGCOUNT
	.align		4
        /*0000*/ 	.byte	0x04, 0x2f
        /*0002*/ 	.short	(.L_16 - .L_15)
	.align		4
.L_15:
        /*0004*/ 	.word	index@(_ZN7cutlass13device_kernelINS_4fmha6kernel28FmhaKernelTmaWarpSpecializedINS1_10collective30FmhaMainloopTmaWarpSpecializedINS_12float_e4m3_tEffN4cute5tupleIJNS7_1CILi128EEENS9_ILi256EEESB_EEENS8_IJiNS9_ILi1EEENS8_IJiiEEEEEESF_NS8_IJSD_iSE_EEENS4_14ResidualFusionEJEEENS4_15FmhaFwdEpilogueIS6_fNS8_IJNS9_ILi64EEESB_SB_EEEEENS2_23IndividualTileSchedulerEJEEEEEvNT_6ParamsE)
        /*0008*/ 	.word	0x000000a8


	//----- nvinfo : EIATTR_FRAME_SIZE
	.align		4
.L_16:
        /*000c*/ 	.byte	0x04, 0x11
        /*000e*/ 	.short	(.L_18 - .L_17)
	.align		4
.L_17:
        /*0010*/ 	.word	index@($__internal_0_$__cuda_sm20_rcp_rn_f32_slowpath)
        /*0014*/ 	.word	0x00000298


	//----- nvinfo : EIATTR_FRAME_SIZE
	.align		4
.L_18:
        /*0018*/ 	.byte	0x04, 0x11
        /*001a*/ 	.short	(.L_20 - .L_19)
	.align		4
.L_19:
        /*001c*/ 	.word	index@(_ZN7cutlass13device_kernelINS_4fmha6kernel28FmhaKernelTmaWarpSpecializedINS1_10collective30FmhaMainloopTmaWarpSpecializedINS_12float_e4m3_tEffN4cute5tupleIJNS7_1CILi128EEENS9_ILi256EEESB_EEENS8_IJiNS9_ILi1EEENS8_IJiiEEEEEESF_NS8_IJSD_iSE_EEENS4_14ResidualFusionEJEEENS4_15FmhaFwdEpilogueIS6_fNS8_IJNS9_ILi64EEESB_SB_EEEEENS2_23IndividualTileSchedulerEJEEEEEvNT_6ParamsE)
        /*0020*/ 	.word	0x00000298


	//----- nvinfo : EIATTR_MIN_STACK_SIZE
	.align		4
.L_20:
        /*0024*/ 	.byte	0x04, 0x12
        /*0026*/ 	.short	(.L_22 - .L_21)
	.align		4
.L_21:
        /*0028*/ 	.word	index@(_ZN7cutlass13device_kernelINS_4fmha6kernel28FmhaKernelTmaWarpSpecializedINS1_10collective30FmhaMainloopTmaWarpSpecializedINS_12float_e4m3_tEffN4cute5tupleIJNS7_1CILi128EEENS9_ILi256EEESB_EEENS8_IJiNS9_ILi1EEENS8_IJiiEEEEEESF_NS8_IJSD_iSE_EEENS4_14ResidualFusionEJEEENS4_15FmhaFwdEpilogueIS6_fNS8_IJNS9_ILi64EEESB_SB_EEEEENS2_23IndividualTileSchedulerEJEEEEEvNT_6ParamsE)
        /*002c*/ 	.word	0x00000298
.L_22:


//--------------------- .nv.compat                --------------------------
	.section	.nv.compat,"",@"SHT_CUDA_COMPAT_INFO"
	.align	4
        /*0000*/ 	.byte	0x02, 0x09, 0x01, 0x00, 0x02, 0x02, 0x04, 0x00, 0x02, 0x05, 0x05, 0x00, 0x03, 0x07, 0x01, 0x01
        /*0010*/ 	.byte	0x02, 0x03, 0x01, 0x00, 0x02, 0x06, 0x01, 0x00, 0x04, 0x0b, 0x08, 0x00, 0x00, 0x00, 0x00, 0x00
        /*0020*/ 	.byte	0x00, 0x00, 0x00, 0x00


//--------------------- .nv.info._ZN7cutlass13device_kernelINS_4fmha6kernel28FmhaKernelTmaWarpSpecializedINS1_10collective30FmhaMainloopTmaWarpSpecializedINS_12float_e4m3_tEffN4cute5tupleIJNS7_1CILi128EEENS9_ILi256EEESB_EEENS8_IJiNS9_ILi1EEENS8_IJiiEEEEEESF_NS8_IJSD_iSE_EEENS4_14ResidualFusionEJEEENS4_15FmhaFwdEpilogueIS6_fNS8_IJNS9_ILi64EEESB_SB_EEEEENS2_23IndividualTileSchedulerEJEEEEEvNT_6ParamsE --------------------------
	.section	.nv.info._ZN7cutlass13device_kernelINS_4fmha6kernel28FmhaKernelTmaWarpSpecializedINS1_10collective30FmhaMainloopTmaWarpSpecializedINS_12float_e4m3_tEffN4cute5tupleIJNS7_1CILi128EEENS9_ILi256EEESB_EEENS8_IJiNS9_ILi1EEENS8_IJiiEEEEEESF_NS8_IJSD_iSE_EEENS4_14ResidualFusionEJEEENS4_15FmhaFwdEpilogueIS6_fNS8_IJNS9_ILi64EEESB_SB_EEEEENS2_23IndividualTileSchedulerEJEEEEEvNT_6ParamsE,"",@"SHT_CUDA_INFO"
	.sectionflags	@""
	.align	4


	//----- nvinfo : EIATTR_CUDA_API_VERSION
	.align		4
        /*0000*/ 	.byte	0x04, 0x37
        /*0002*/ 	.short	(.L_24 - .L_23)
.L_23:
        /*0004*/ 	.word	0x00000082


	//----- nvinfo : EIATTR_KPARAM_INFO
	.align		4
.L_24:
        /*0008*/ 	.byte	0x04, 0x17
        /*000a*/ 	.short	(.L_26 - .L_25)
.L_25:
        /*000c*/ 	.word	0x00000000
        /*0010*/ 	.short	0x0000
        /*0012*/ 	.short	0x0070
        /*0014*/ 	.byte	0x00, 0xf0, 0x01, 0x20


	//----- nvinfo : EIATTR_SPARSE_MMA_MASK
	.align		4
.L_26:
        /*0018*/ 	.byte	0x03, 0x50
        /*001a*/ 	.short	0x0000


	//----- nvinfo : EIATTR_MAXREG_COUNT
	.align		4
        /*001c*/ 	.byte	0x03, 0x1b
        /*001e*/ 	.short	0x00a8


	//----- nvinfo : EIATTR_NUM_BARRIERS
	.align		4
        /*0020*/ 	.byte	0x02, 0x4c
        /*0022*/ 	.byte	0x02
	.zero		1


	//----- nvinfo : EIATTR_EXTERNS
	.align		4
        /*0024*/ 	.byte	0x04, 0x0f
        /*0026*/ 	.short	(.L_28 - .L_27)


	//   ....[0]....
	.align		4
.L_27:
        /*0028*/ 	.word	index@(__assertfail)


	//----- nvinfo : EIATTR_ANNOTATIONS
	.align		4
.L_28:
        /*002c*/ 	.byte	0x04, 0x55
        /*002e*/ 	.short	(.L_30 - .L_29)


	//   ....[0]....
.L_29:
        /*0030*/ 	.word	0x00000001
        /*0034*/ 	.byte	0x80, 0x87, 0x00, 0x00, 0x01, 0x00, 0x00, 0x00, 0x70, 0x8a, 0x00, 0x00, 0x01, 0x00, 0x00, 0x00
        /* <DEDUP_REMOVED lines=840> */
        /*34c4*/ 	.byte	0x60, 0xec, 0x01, 0x00, 0x01, 0x00, 0x00, 0x00, 0x70, 0xec, 0x01, 0x00


	//----- nvinfo : EIATTR_MERCURY_ISA_VERSION
	.align		4
.L_30:
        /*34d0*/ 	.byte	0x03, 0x5f
        /*34d2*/ 	.short	0x0101


	//----- nvinfo : EIATTR_INT_WARP_WIDE_INSTR_OFFSETS
	.align		4
        /*34d4*/ 	.byte	0x04, 0x31
        /*34d6*/ 	.short	(.L_32 - .L_31)


	//   ....[0]....
.L_31:
        /*34d8*/ 	.word	0x00000700


	//   ....[1]....
        /*34dc*/ 	.word	0x00000710


	//   ....[2]....
        /*34e0*/ 	.word	0x00000720


	//   ....[3]....
        /*34e4*/ 	.word	0x00000730


	//   ....[4]....
        /*34e8*/ 	.word	0x000007a0


	//----- nvinfo : EIATTR_COOP_GROUP_MASK_REGIDS
	.align		4
.L_32:
        /*34ec*/ 	.byte	0x04, 0x29
        /*34ee*/ 	.short	(.L_34 - .L_33)


	//   ....[0]....
.L_33:
        /*34f0*/ 	.word	0xffffffff


	//   ....[1]....
        /*34f4*/ 	.word	0xffffffff


	//   ....[2]....
        /*34f8*/ 	.word	0xffffffff


	//   ....[3]....
        /*34fc*/ 	.word	0xffffffff


	//   ....[4]....
        /*3500*/ 	.word	0xffffffff


	//   ....[5]....
        /*3504*/ 	.word	0xffffffff


	//   ....[6]....
        /*3508*/ 	.word	0xffffffff


	//   ....[7]....
        /*350c*/ 	.word	0xffffffff


	//   ....[8]....
        /*3510*/ 	.word	0xffffffff


	//   ....[9]....
        /*3514*/ 	.word	0xffffffff


	//   ....[10]....
        /*3518*/ 	.word	0xffffffff


	//   ....[11]....
        /*351c*/ 	.word	0xffffffff


	//   ....[12]....
        /*3520*/ 	.word	0xffffffff


	//   ....[13]....
        /*3524*/ 	.word	0xffffffff


	//   ....[14]....
        /*3528*/ 	.word	0xffffffff


	//   ....[15]....
        /*352c*/ 	.word	0xffffffff


	//   ....[16]....
        /*3530*/ 	.word	0xffffffff


	//   ....[17]....
        /*3534*/ 	.word	0xffffffff


	//   ....[18]....
        /*3538*/ 	.word	0xffffffff


	//   ....[19]....
        /*353c*/ 	.word	0xffffffff


	//   ....[20]....
        /*3540*/ 	.word	0xffffffff


	//   ....[21]....
        /*3544*/ 	.word	0xffffffff


	//   ....[22]....
        /*3548*/ 	.word	0xffffffff


	//   ....[23]....
        /*354c*/ 	.word	0xffffffff


	//   ....[24]....
        /*3550*/ 	.word	0xffffffff


	//   ....[25]....
        /*3554*/ 	.word	0xffffffff


	//   ....[26]....
        /*3558*/ 	.word	0xffffffff


	//   ....[27]....
        /*355c*/ 	.word	0xffffffff


	//   ....[28]....
        /*3560*/ 	.word	0xffffffff


	//   ....[29]....
        /*3564*/ 	.word	0xffffffff


	//   ....[30]....
        /*3568*/ 	.word	0xffffffff


	//   ....[31]....
        /*356c*/ 	.word	0xffffffff


	//   ....[32]....
        /*3570*/ 	.word	0xffffffff


	//   ....[33]....
        /*3574*/ 	.word	0xffffffff


	//   ....[34]....
        /*3578*/ 	.word	0xffffffff


	//   ....[35]....
        /*357c*/ 	.word	0xffffffff


	//   ....[36]....
        /*3580*/ 	.word	0xffffffff


	//   ....[37]....
        /*3584*/ 	.word	0xffffffff


	//   ....[38]....
        /*3588*/ 	.word	0xffffffff


	//   ....[39]....
        /*358c*/ 	.word	0xffffffff


	//   ....[40]....
        /*3590*/ 	.word	0xffffffff


	//   ....[41]....
        /*3594*/ 	.word	0xffffffff


	//   ....[42]....
        /*3598*/ 	.word	0xffffffff


	//   ....[43]....
        /*359c*/ 	.word	0xffffffff


	//   ....[44]....
        /*35a0*/ 	.word	0xffffffff


	//   ....[45]....
        /*35a4*/ 	.word	0xffffffff


	//   ....[46]....
        /*35a8*/ 	.word	0xffffffff


	//   ....[47]....
        /*35ac*/ 	.word	0xffffffff


	//   ....[48]....
        /*35b0*/ 	.word	0xffffffff


	//   ....[49]....
        /*35b4*/ 	.word	0xffffffff


	//   ....[50]....
        /*35b8*/ 	.word	0xffffffff


	//   ....[51]....
        /*35bc*/ 	.word	0xffffffff


	//   ....[52]....
        /*35c0*/ 	.word	0xffffffff


	//   ....[53]....
        /*35c4*/ 	.word	0xffffffff


	//   ....[54]....
        /*35c8*/ 	.word	0xffffffff


	//   ....[55]....
        /*35cc*/ 	.word	0xffffffff


	//   ....[56]....
        /*35d0*/ 	.word	0xffffffff


	//   ....[57]....
        /*35d4*/ 	.word	0xffffffff


	//   ....[58]....
        /*35d8*/ 	.word	0xffffffff


	//   ....[59]....
        /*35dc*/ 	.word	0xffffffff


	//   ....[60]....
        /*35e0*/ 	.word	0xffffffff


	//   ....[61]....
        /*35e4*/ 	.word	0xffffffff


	//   ....[62]....
        /*35e8*/ 	.word	0xffffffff


	//   ....[63]....
        /*35ec*/ 	.word	0xffffffff


	//   ....[64]....
        /*35f0*/ 	.word	0xffffffff


	//   ....[65]....
        /*35f4*/ 	.word	0xffffffff


	//   ....[66]....
        /*35f8*/ 	.word	0xffffffff


	//   ....[67]....
        /*35fc*/ 	.word	0xffffffff


	//   ....[68]....
        /*3600*/ 	.word	0xffffffff


	//   ....[69]....
        /*3604*/ 	.word	0xffffffff


	//   ....[70]....
        /*3608*/ 	.word	0xffffffff


	//   ....[71]....
        /*360c*/ 	.word	0xffffffff


	//   ....[72]....
        /*3610*/ 	.word	0xffffffff


	//   ....[73]....
        /*3614*/ 	.word	0xffffffff


	//   ....[74]....
        /*3618*/ 	.word	0xffffffff


	//   ....[75]....
        /*361c*/ 	.word	0xffffffff


	//   ....[76]....
        /*3620*/ 	.word	0xffffffff


	//   ....[77]....
        /*3624*/ 	.word	0xffffffff


	//   ....[78]....
        /*3628*/ 	.word	0xffffffff


	//   ....[79]....
        /*362c*/ 	.word	0xffffffff


	//   ....[80]....
        /*3630*/ 	.word	0xffffffff


	//   ....[81]....
        /*3634*/ 	.word	0xffffffff


	//   ....[82]....
        /*3638*/ 	.word	0xffffffff


	//   ....[83]....
        /*363c*/ 	.word	0xffffffff


	//   ....[84]....
        /*3640*/ 	.word	0xffffffff


	//   ....[85]....
        /*3644*/ 	.word	0xffffffff


	//   ....[86]....
        /*3648*/ 	.word	0xffffffff


	//   ....[87]....
        /*364c*/ 	.word	0xffffffff


	//   ....[88]....
        /*3650*/ 	.word	0xffffffff


	//   ....[89]....
        /*3654*/ 	.word	0xffffffff


	//   ....[90]....
        /*3658*/ 	.word	0xffffffff


	//   ....[91]....
        /*365c*/ 	.word	0xffffffff


	//   ....[92]....
        /*3660*/ 	.word	0xffffffff


	//   ....[93]....
        /*3664*/ 	.word	0xffffffff


	//   ....[94]....
        /*3668*/ 	.word	0xffffffff


	//   ....[95]....
        /*366c*/ 	.word	0xffffffff


	//   ....[96]....
        /*3670*/ 	.word	0xffffffff


	//   ....[97]....
        /*3674*/ 	.word	0xffffffff


	//   ....[98]....
        /*3678*/ 	.word	0xffffffff


	//   ....[99]....
        /*367c*/ 	.word	0xffffffff


	//   ....[100]....
        /*3680*/ 	.word	0xffffffff


	//   ....[101]....
        /*3684*/ 	.word	0xffffffff


	//   ....[102]....
        /*3688*/ 	.word	0xffffffff


	//   ....[103]....
        /*368c*/ 	.word	0xffffffff


	//   ....[104]....
        /*3690*/ 	.word	0xffffffff


	//   ....[105]....
        /*3694*/ 	.word	0xffffffff


	//   ....[106]....
        /*3698*/ 	.word	0xffffffff


	//   ....[107]....
        /*369c*/ 	.word	0xffffffff


	//   ....[108]....
        /*36a0*/ 	.word	0xffffffff


	//   ....[109]....
        /*36a4*/ 	.word	0xffffffff


	//   ....[110]....
        /*36a8*/ 	.word	0xffffffff


	//   ....[111]....
        /*36ac*/ 	.word	0xffffffff


	//   ....[112]....
        /*36b0*/ 	.word	0xffffffff


	//   ....[113]....
        /*36b4*/ 	.word	0xffffffff


	//   ....[114]....
        /*36b8*/ 	.word	0xffffffff


	//   ....[115]....
        /*36bc*/ 	.word	0xffffffff


	//   ....[116]....
        /*36c0*/ 	.word	0xffffffff


	//   ....[117]....
        /*36c4*/ 	.word	0xffffffff


	//----- nvinfo : EIATTR_COOP_GROUP_INSTR_OFFSETS
	.align		4
.L_34:
        /*36c8*/ 	.byte	0x04, 0x28
        /*36ca*/ 	.short	(.L_36 - .L_35)


	//   ....[0]....
.L_35:
        /*36cc*/ 	.word	0x00000060


	//   ....[1]....
        /*36d0*/ 	.word	0x00000090


	//   ....[2]....
        /*36d4*/ 	.word	0x000001c0


	//   ....[3]....
        /*36d8*/ 	.word	0x00000380


	//   ....[4]....
        /*36dc*/ 	.word	0x00000540


	//   ....[5]....
        /*36e0*/ 	.word	0x000006a0


	//   ....[6]....
        /*36e4*/ 	.word	0x00002e30


	//   ....[7]....
        /*36e8*/ 	.word	0x00002f10


	//   ....[8]....
        /*36ec*/ 	.word	0x00002fc0


	//   ....[9]....
        /*36f0*/ 	.word	0x00003120


	//   ....[10]....
        /*36f4*/ 	.word	0x00007950


	//   ....[11]....
        /*36f8*/ 	.word	0x00007980


	//   ....[12]....
        /*36fc*/ 	.word	0x000079b0


	//   ....[13]....
        /*3700*/ 	.word	0x00007a00


	//   ....[14]....
        /*3704*/ 	.word	0x00007a40


	//   ....[15]....
        /*3708*/ 	.word	0x00007a70


	//   ....[16]....
        /*370c*/ 	.word	0x00008130


	//   ....[17]....
        /*3710*/ 	.word	0x00008160


	//   ....[18]....
        /*3714*/ 	.word	0x00008240


	//   ....[19]....
        /*3718*/ 	.word	0x00008270


	//   ....[20]....
        /*371c*/ 	.word	0x000082a0


	//   ....[21]....
        /*3720*/ 	.word	0x000082d0


	//   ....[22]....
        /*3724*/ 	.word	0x00008300


	//   ....[23]....
        /*3728*/ 	.word	0x00008330


	//   ....[24]....
        /*372c*/ 	.word	0x00008360


	//   ....[25]....
        /*3730*/ 	.word	0x00008390


	//   ....[26]....
        /*3734*/ 	.word	0x000083c0


	//   ....[27]....
        /*3738*/ 	.word	0x000083f0


	//   ....[28]....
        /*373c*/ 	.word	0x00008420


	//   ....[29]....
        /*3740*/ 	.word	0x00008450


	//   ....[30]....
        /*3744*/ 	.word	0x00008480


	//   ....[31]....
        /*3748*/ 	.word	0x000084b0


	//   ....[32]....
        /*374c*/ 	.word	0x000084e0


	//   ....[33]....
        /*3750*/ 	.word	0x00008510


	//   ....[34]....
        /*3754*/ 	.word	0x00008540


	//   ....[35]....
        /*3758*/ 	.word	0x00008570


	//   ....[36]....
        /*375c*/ 	.word	0x000085a0


	//   ....[37]....
        /*3760*/ 	.word	0x000085d0


	//   ....[38]....
        /*3764*/ 	.word	0x00008600


	//   ....[39]....
        /*3768*/ 	.word	0x00008630


	//   ....[40]....
        /*376c*/ 	.word	0x00008660


	//   ....[41]....
        /*3770*/ 	.word	0x00008690


	//   ....[42]....
        /*3774*/ 	.word	0x00009b20


	//   ....[43]....
        /*3778*/ 	.word	0x00009b40


	//   ....[44]....
        /*377c*/ 	.word	0x0000bbc0


	//   ....[45]....
        /*3780*/ 	.word	0x0000bcb0


	//   ....[46]....
        /*3784*/ 	.word	0x0000fc80


	//   ....[47]....
        /*3788*/ 	.word	0x0000fcc0


	//   ....[48]....
        /*378c*/ 	.word	0x0000fd20


	//   ....[49]....
        /*3790*/ 	.word	0x0000fd60


	//   ....[50]....
        /*3794*/ 	.word	0x0000fda0


	//   ....[51]....
        /*3798*/ 	.word	0x0000fde0


	//   ....[52]....
        /*379c*/ 	.word	0x00010370


	//   ....[53]....
        /*37a0*/ 	.word	0x000103b0


	//   ....[54]....
        /*37a4*/ 	.word	0x00010430


	//   ....[55]....
        /*37a8*/ 	.word	0x00010450


	//   ....[56]....
        /*37ac*/ 	.word	0x000104d0


	//   ....[57]....
        /*37b0*/ 	.word	0x000104f0


	//   ....[58]....
        /*37b4*/ 	.word	0x00010520


	//   ....[59]....
        /*37b8*/ 	.word	0x00010530


	//   ....[60]....
        /*37bc*/ 	.word	0x00010540


	//   ....[61]....
        /*37c0*/ 	.word	0x00010550


	//   ....[62]....
        /*37c4*/ 	.word	0x00010560


	//   ....[63]....
        /*37c8*/ 	.word	0x00010570


	//   ....[64]....
        /*37cc*/ 	.word	0x00010580


	//   ....[65]....
        /*37d0*/ 	.word	0x00010590


	//   ....[66]....
        /*37d4*/ 	.word	0x000105a0


	//   ....[67]....
        /*37d8*/ 	.word	0x000105b0


	//   ....[68]....
        /*37dc*/ 	.word	0x000105c0


	//   ....[69]....
        /*37e0*/ 	.word	0x000105d0


	//   ....[70]....
        /*37e4*/ 	.word	0x000105e0


	//   ....[71]....
        /*37e8*/ 	.word	0x000105f0


	//   ....[72]....
        /*37ec*/ 	.word	0x00010610


	//   ....[73]....
        /*37f0*/ 	.word	0x00010620


	//   ....[74]....
        /*37f4*/ 	.word	0x00010630


	//   ....[75]....
        /*37f8*/ 	.word	0x00010640


	//   ....[76]....
        /*37fc*/ 	.word	0x00010650


	//   ....[77]....
        /*3800*/ 	.word	0x00010660


	//   ....[78]....
        /*3804*/ 	.word	0x00012f00


	//   ....[79]....
        /*3808*/ 	.word	0x00012f20


	//   ....[80]....
        /*380c*/ 	.word	0x00015330


	//   ....[81]....
        /*3810*/ 	.word	0x00015390


	//   ....[82]....
        /*3814*/ 	.word	0x000198b0


	//   ....[83]....
        /*3818*/ 	.word	0x000198d0


	//   ....[84]....
        /*381c*/ 	.word	0x000198f0


	//   ....[85]....
        /*3820*/ 	.word	0x00019900


	//   ....[86]....
        /*3824*/ 	.word	0x00019910


	//   ....[87]....
        /*3828*/ 	.word	0x00019920


	//   ....[88]....
        /*382c*/ 	.word	0x00019930


	//   ....[89]....
        /*3830*/ 	.word	0x00019940


	//   ....[90]....
        /*3834*/ 	.word	0x00019950


	//   ....[91]....
        /*3838*/ 	.word	0x00019960


	//   ....[92]....
        /*383c*/ 	.word	0x00019970


	//   ....[93]....
        /*3840*/ 	.word	0x00019980


	//   ....[94]....
        /*3844*/ 	.word	0x00019990


	//   ....[95]....
        /*3848*/ 	.word	0x000199a0


	//   ....[96]....
        /*384c*/ 	.word	0x000199b0


	//   ....[97]....
        /*3850*/ 	.word	0x000199c0


	//   ....[98]....
        /*3854*/ 	.word	0x000199d0


	//   ....[99]....
        /*3858*/ 	.word	0x000199e0


	//   ....[100]....
        /*385c*/ 	.word	0x000199f0


	//   ....[101]....
        /*3860*/ 	.word	0x00019a00


	//   ....[102]....
        /*3864*/ 	.word	0x00019a10


	//   ....[103]....
        /*3868*/ 	.word	0x00019a20


	//   ....[104]....
        /*386c*/ 	.word	0x00019a30


	//   ....[105]....
        /*3870*/ 	.word	0x00019a40


	//   ....[106]....
        /*3874*/ 	.word	0x00019a50


	//   ....[107]....
        /*3878*/ 	.word	0x00019a60


	//   ....[108]....
        /*387c*/ 	.word	0x00019a70


	//   ....[109]....
        /*3880*/ 	.word	0x00019a80


	//   ....[110]....
        /*3884*/ 	.word	0x00019a90


	//   ....[111]....
        /*3888*/ 	.word	0x00019aa0


	//   ....[112]....
        /*388c*/ 	.word	0x00019ab0


	//   ....[113]....
        /*3890*/ 	.word	0x00019ac0


	//   ....[114]....
        /*3894*/ 	.word	0x0001d9d0


	//   ....[115]....
        /*3898*/ 	.word	0x0001da10


	//   ....[116]....
        /*389c*/ 	.word	0x0001da50


	//   ....[117]....
        /*38a0*/ 	.word	0x0001da60


	//----- nvinfo : EIATTR_REG_RECONFIG
	.align		4
.L_36:
        /*38a4*/ 	.byte	0x01, 0x54
	.zero		2


	//----- nvinfo : EIATTR_SYSCALL_OFFSETS
	.align		4
        /*38a8*/ 	.byte	0x04, 0x46
        /*38aa*/ 	.short	(.L_38 - .L_37)


	//   ....[0]....
.L_37:
        /*38ac*/ 	.word	0x0001f250


	//   ....[1]....
        /*38b0*/ 	.word	0x0001f3b0


	//----- nvinfo : EIATTR_MBARRIER_INSTR_OFFSETS
	.align		4
.L_38:
        /*38b4*/ 	.byte	0x04, 0x39
        /*38b6*/ 	.short	(.L_40 - .L_39)


	//   ....[0]....
.L_39:
        /*38b8*/ 	.word	0x00000330
        /*38bc*/ 	.word	0x000000ff
        /*38c0*/ 	.word	0x00058050
        /*38c4*/ 	.short	0x0100
        /*38c6*/ 	.byte	0x06
	.zero		1


	//   ....[1]....
        /*38c8*/ 	.word	0x00000340
        /*38cc*/ 	.word	0x000000ff
        /*38d0*/ 	.word	0x00058060
        /*38d4*/ 	.short	0x0100
        /*38d6*/ 	.byte	0x06
	.zero		1


	//   ....[2]....
        /*38d8*/ 	.word	0x00000350
        /*38dc*/ 	.word	0x000000ff
        /*38e0*/ 	.word	0x00058058
        /*38e4*/ 	.short	0x0100
        /*38e6*/ 	.byte	0x06
	.zero		1


	//   ....[3]....
        /*38e8*/ 	.word	0x00000360
        /*38ec*/ 	.word	0x000000ff
        /*38f0*/ 	.word	0x00058068
        /*38f4*/ 	.short	0x0100
        /*38f6*/ 	.byte	0x06
	.zero		1


	//   ....[4]....
        /*38f8*/ 	.word	0x00000490
        /*38fc*/ 	.word	0x000000ff
        /*3900*/ 	.word	0x00058000
        /*3904*/ 	.short	0x0100
        /*3906*/ 	.byte	0x06
	.zero		1


	//   ....[5]....
        /*3908*/ 	.word	0x000004a0
        /*390c*/ 	.word	0x000000ff
        /*3910*/ 	.word	0x00058028
        /*3914*/ 	.short	0x0100
        /*3916*/ 	.byte	0x06
	.zero		1


	//   ....[6]....
        /*3918*/ 	.word	0x000004b0
        /*391c*/ 	.word	0x000000ff
        /*3920*/ 	.word	0x00058008
        /*3924*/ 	.short	0x0100
        /*3926*/ 	.byte	0x06
	.zero		1


	//   ....[7]....
        /*3928*/ 	.word	0x000004c0
        /*392c*/ 	.word	0x000000ff
        /*3930*/ 	.word	0x00058030
        /*3934*/ 	.short	0x0100
        /*3936*/ 	.byte	0x06
	.zero		1


	//   ....[8]....
        /*3938*/ 	.word	0x000004d0
        /*393c*/ 	.word	0x000000ff
        /*3940*/ 	.word	0x00058010
        /*3944*/ 	.short	0x0100
        /*3946*/ 	.byte	0x06
	.zero		1


	//   ....[9]....
        /*3948*/ 	.word	0x000004e0
        /*394c*/ 	.word	0x000000ff
        /*3950*/ 	.word	0x00058038
        /*3954*/ 	.short	0x0100
        /*3956*/ 	.byte	0x06
	.zero		1


	//   ....[10]....
        /*3958*/ 	.word	0x000004f0
        /*395c*/ 	.word	0x000000ff
        /*3960*/ 	.word	0x00058018
        /*3964*/ 	.short	0x0100
        /*3966*/ 	.byte	0x06
	.zero		1


	//   ....[11]....
        /*3968*/ 	.word	0x00000500
        /*396c*/ 	.word	0x000000ff
        /*3970*/ 	.word	0x00058040
        /*3974*/ 	.short	0x0100
        /*3976*/ 	.byte	0x06
	.zero		1


	//   ....[12]....
        /*3978*/ 	.word	0x00000510
        /*397c*/ 	.word	0x000000ff
        /*3980*/ 	.word	0x00058020
        /*3984*/ 	.short	0x0100
        /*3986*/ 	.byte	0x06
	.zero		1


	//   ....[13]....
        /*3988*/ 	.word	0x00000520
        /*398c*/ 	.word	0x000000ff
        /*3990*/ 	.word	0x00058048
        /*3994*/ 	.short	0x0100
        /*3996*/ 	.byte	0x06
	.zero		1


	//   ....[14]....
        /*3998*/ 	.word	0x00000650
        /*399c*/ 	.word	0x000000ff
        /*39a0*/ 	.word	0x00058070
        /*39a4*/ 	.short	0x0100
        /*39a6*/ 	.byte	0x06
	.zero		1


	//   ....[15]....
        /*39a8*/ 	.word	0x00000660
        /*39ac*/ 	.word	0x000000ff
        /*39b0*/ 	.word	0x00058080
        /*39b4*/ 	.short	0x0100
        /*39b6*/ 	.byte	0x06
	.zero		1


	//   ....[16]....
        /*39b8*/ 	.word	0x00000670
        /*39bc*/ 	.word	0x000000ff
        /*39c0*/ 	.word	0x00058078
        /*39c4*/ 	.short	0x0100
        /*39c6*/ 	.byte	0x06
	.zero		1


	//   ....[17]....
        /*39c8*/ 	.word	0x00000680
        /*39cc*/ 	.word	0x000000ff
        /*39d0*/ 	.word	0x00058088
        /*39d4*/ 	.short	0x0100
        /*39d6*/ 	.byte	0x06
	.zero		1


	//   ....[18]....
        /*39d8*/ 	.word	0x000007c0
        /*39dc*/ 	.word	0x000000ff
        /*39e0*/ 	.word	0x00058090
        /*39e4*/ 	.short	0x0100
        /*39e6*/ 	.byte	0x06
	.zero		1


	//   ....[19]....
        /*39e8*/ 	.word	0x000007d0
        /*39ec*/ 	.word	0x000000ff
        /*39f0*/ 	.word	0x00058098
        /*39f4*/ 	.short	0x0100
        /*39f6*/ 	.byte	0x06
	.zero		1


	//   ....[20]....
        /*39f8*/ 	.word	0x000007e0
        /*39fc*/ 	.word	0x000000ff
        /*3a00*/ 	.word	0x000580a0
        /*3a04*/ 	.short	0x0100
        /*3a06*/ 	.byte	0x06
	.zero		1


	//   ....[21]....
        /*3a08*/ 	.word	0x000007f0
        /*3a0c*/ 	.word	0x000000ff
        /*3a10*/ 	.word	0x000580a8
        /*3a14*/ 	.short	0x0100
        /*3a16*/ 	.byte	0x06
	.zero		1


	//   ....[22]....
        /*3a18*/ 	.word	0x000008f0
        /*3a1c*/ 	.word	0x000000ff
        /*3a20*/ 	.word	0x000580c0
        /*3a24*/ 	.short	0x0100
        /*3a26*/ 	.byte	0x06
	.zero		1


	//   ....[23]....
        /*3a28*/ 	.word	0x00000900
        /*3a2c*/ 	.word	0x000000ff
        /*3a30*/ 	.word	0x000580e0
        /*3a34*/ 	.short	0x0100
        /*3a36*/ 	.byte	0x06
	.zero		1


	//   ....[24]....
        /*3a38*/ 	.word	0x00000910
        /*3a3c*/ 	.word	0x000000ff
        /*3a40*/ 	.word	0x000580c8
        /*3a44*/ 	.short	0x0100
        /*3a46*/ 	.byte	0x06
	.zero		1


	//   ....[25]....
        /*3a48*/ 	.word	0x00000920
        /*3a4c*/ 	.word	0x000000ff
        /*3a50*/ 	.word	0x000580e8
        /*3a54*/ 	.short	0x0100
        /*3a56*/ 	.byte	0x06
	.zero		1


	//   ....[26]....
        /*3a58*/ 	.word	0x00000930
        /*3a5c*/ 	.word	0x000000ff
        /*3a60*/ 	.word	0x000580d0
        /*3a64*/ 	.short	0x0100
        /*3a66*/ 	.byte	0x06
	.zero		1


	//   ....[27]....
        /*3a68*/ 	.word	0x00000940
        /*3a6c*/ 	.word	0x000000ff
        /*3a70*/ 	.word	0x000580f0
        /*3a74*/ 	.short	0x0100
        /*3a76*/ 	.byte	0x06
	.zero		1


	//   ....[28]....
        /*3a78*/ 	.word	0x00000950
        /*3a7c*/ 	.word	0x000000ff
        /*3a80*/ 	.word	0x000580d8
        /*3a84*/ 	.short	0x0100
        /*3a86*/ 	.byte	0x06
	.zero		1


	//   ....[29]....
        /*3a88*/ 	.word	0x00000960
        /*3a8c*/ 	.word	0x000000ff
        /*3a90*/ 	.word	0x000580f8
        /*3a94*/ 	.short	0x0100
        /*3a96*/ 	.byte	0x06
	.zero		1


	//   ....[30]....
        /*3a98*/ 	.word	0x00000de0
        /*3a9c*/ 	.word	0x000000ff
        /*3aa0*/ 	.word	0x00058050
        /*3aa4*/ 	.short	0x010a
        /*3aa6*/ 	.byte	0x08
	.zero		1


	//   ....[31]....
        /*3aa8*/ 	.word	0x00000e60
        /*3aac*/ 	.word	0x000000ff
        /*3ab0*/ 	.word	0x00058000
        /*3ab4*/ 	.short	0x010a
        /*3ab6*/ 	.byte	0x25
	.zero		1


	//   ....[32]....
        /*3ab8*/ 	.word	0x00000eb0
        /*3abc*/ 	.word	0x000000ff
        /*3ac0*/ 	.word	0xfffffff8
        /*3ac4*/ 	.short	0x010a
        /*3ac6*/ 	.byte	0x05
	.zero		1


	//   ....[33]....
        /*3ac8*/ 	.word	0x00005050
        /*3acc*/ 	.word	0x0000002e
        /*3ad0*/ 	.word	0x00000000
        /*3ad4*/ 	.short	0x0101
        /*3ad6*/ 	.byte	0x1a
	.zero		1


	//   ....[34]....
        /*3ad8*/ 	.word	0x00008750
        /*3adc*/ 	.word	0x000000ff
        /*3ae0*/ 	.word	0x00058008
        /*3ae4*/ 	.short	0x010a
        /*3ae6*/ 	.byte	0x25
	.zero		1


	//   ....[35]....
        /*3ae8*/ 	.word	0x00008ef0
        /*3aec*/ 	.word	0x000000ff
        /*3af0*/ 	.word	0x00000000
        /*3af4*/ 	.short	0x0101
        /*3af6*/ 	.byte	0x05
	.zero		1


	//   ....[36]....
        /*3af8*/ 	.word	0x00009090
        /*3afc*/ 	.word	0x000000ff
        /*3b00*/ 	.word	0x00058000
        /*3b04*/ 	.short	0x010a
        /*3b06*/ 	.byte	0x05
	.zero		1


	//   ....[37]....
        /*3b08*/ 	.word	0x00010700
        /*3b0c*/ 	.word	0x000000ff
        /*3b10*/ 	.word	0x00058000
        /*3b14*/ 	.short	0x010a
        /*3b16*/ 	.byte	0x06
	.zero		1


	//   ....[38]....
        /*3b18*/ 	.word	0x000108a0
        /*3b1c*/ 	.word	0x000000ff
        /*3b20*/ 	.word	0x00058000
        /*3b24*/ 	.short	0x010a
        /*3b26*/ 	.byte	0x06
	.zero		1


	//   ....[39]....
        /*3b28*/ 	.word	0x00011440
        /*3b2c*/ 	.word	0x000000ff
        /*3b30*/ 	.word	0x00000000
        /*3b34*/ 	.short	0x0101
        /*3b36*/ 	.byte	0x06
	.zero		1


	//   ....[40]....
        /*3b38*/ 	.word	0x000114f0
        /*3b3c*/ 	.word	0x000000ff
        /*3b40*/ 	.word	0x00000000
        /*3b44*/ 	.short	0x0101
        /*3b46*/ 	.byte	0x06
	.zero		1


	//   ....[41]....
        /*3b48*/ 	.word	0x000116e0
        /*3b4c*/ 	.word	0x000000ff
        /*3b50*/ 	.word	0x00058000
        /*3b54*/ 	.short	0x010a
        /*3b56*/ 	.byte	0x04
	.zero		1


	//   ....[42]....
        /*3b58*/ 	.word	0x000198c0
        /*3b5c*/ 	.word	0x000000ff
        /*3b60*/ 	.word	0x00058000
        /*3b64*/ 	.short	0x010a
        /*3b66*/ 	.byte	0x05
	.zero		1


	//   ....[43]....
        /*3b68*/ 	.word	0x00019b00
        /*3b6c*/ 	.word	0x000000ff
        /*3b70*/ 	.word	0x00058000
        /*3b74*/ 	.short	0x010a
        /*3b76*/ 	.byte	0x05
	.zero		1


	//   ....[44]....
        /*3b78*/ 	.word	0x0001d7f0
        /*3b7c*/ 	.word	0x000000ff
        /*3b80*/ 	.word	0x00000000
        /*3b84*/ 	.short	0x0101
        /*3b86*/ 	.byte	0x05
	.zero		1


	//   ....[45]....
        /*3b88*/ 	.word	0x0001d8a0
        /*3b8c*/ 	.word	0x000000ff
        /*3b90*/ 	.word	0x00000000
        /*3b94*/ 	.short	0x0101
        /*3b96*/ 	.byte	0x05
	.zero		1


	//   ....[46]....
        /*3b98*/ 	.word	0x0001e690
        /*3b9c*/ 	.word	0x000000ff
        /*3ba0*/ 	.word	0x00000008
        /*3ba4*/ 	.short	0x010a
        /*3ba6*/ 	.byte	0x04
	.zero		1


	//   ....[47]....
        /*3ba8*/ 	.word	0x00020b90
        /*3bac*/ 	.word	0x00000000
        /*3bb0*/ 	.word	0x00058090
        /*3bb4*/ 	.short	0x0101
        /*3bb6*/ 	.byte	0x25
	.zero		1


	//   ....[48]....
        /*3bb8*/ 	.word	0x00020ce0
        /*3bbc*/ 	.word	0x00000004
        /*3bc0*/ 	.word	0x00058060
        /*3bc4*/ 	.short	0x010a
        /*3bc6*/ 	.byte	0x3f
	.zero		1


	//   ....[49]....
        /*3bc8*/ 	.word	0x00020f90
        /*3bcc*/ 	.word	0x00000005
        /*3bd0*/ 	.word	0x00058028
        /*3bd4*/ 	.short	0x010a
        /*3bd6*/ 	.byte	0x3f
	.zero		1


	//   ....[50]....
        /*3bd8*/ 	.word	0x00021240
        /*3bdc*/ 	.word	0x00000005
        /*3be0*/ 	.word	0x00058060
        /*3be4*/ 	.short	0x010a
        /*3be6*/ 	.byte	0x3f
	.zero		1


	//   ....[51]....
        /*3be8*/ 	.word	0x00021520
        /*3bec*/ 	.word	0x00000004
        /*3bf0*/ 	.word	0x00058028
        /*3bf4*/ 	.short	0x010a
        /*3bf6*/ 	.byte	0x3f
	.zero		1


	//   ....[52]....
        /*3bf8*/ 	.word	0x000218c0
        /*3bfc*/ 	.word	0x00000006
        /*3c00*/ 	.word	0x00058028
        /*3c04*/ 	.short	0x010a
        /*3c06*/ 	.byte	0x3f
	.zero		1


	//   ....[53]....
        /*3c08*/ 	.word	0x00021ba0
        /*3c0c*/ 	.word	0x00000006
        /*3c10*/ 	.word	0x00058028
        /*3c14*/ 	.short	0x010a
        /*3c16*/ 	.byte	0x3f
	.zero		1


	//   ....[54]....
        /*3c18*/ 	.word	0x00021e70
        /*3c1c*/ 	.word	0x00000003
        /*3c20*/ 	.word	0x00058050
        /*3c24*/ 	.short	0x010a
        /*3c26*/ 	.byte	0x3f
	.zero		1


	//   ....[55]....
        /*3c28*/ 	.word	0x00021ed0
        /*3c2c*/ 	.word	0x00000003
        /*3c30*/ 	.word	0x00058000
        /*3c34*/ 	.short	0x010a
        /*3c36*/ 	.byte	0x3f
	.zero		1


	//   ....[56]....
        /*3c38*/ 	.word	0x00021f30
        /*3c3c*/ 	.word	0x00000004
        /*3c40*/ 	.word	0xfffffff8
        /*3c44*/ 	.short	0x010a
        /*3c46*/ 	.byte	0x3f
	.zero		1


	//   ....[57]....
        /*3c48*/ 	.word	0x00021f90
        /*3c4c*/ 	.word	0x00000007
        /*3c50*/ 	.word	0x00058008
        /*3c54*/ 	.short	0x010a
        /*3c56*/ 	.byte	0x3f
	.zero		1


	//   ....[58]....
        /*3c58*/ 	.word	0x00021ff0
        /*3c5c*/ 	.word	0x00000003
        /*3c60*/ 	.word	0x00058000
        /*3c64*/ 	.short	0x010a
        /*3c66*/ 	.byte	0x3f
	.zero		1


	//   ....[59]....
        /*3c68*/ 	.word	0x00022050
        /*3c6c*/ 	.word	0x00000006
        /*3c70*/ 	.word	0x00058000
        /*3c74*/ 	.short	0x010a
        /*3c76*/ 	.byte	0x3f
	.zero		1


	//   ....[60]....
        /*3c78*/ 	.word	0x000220b0
        /*3c7c*/ 	.word	0x00000005
        /*3c80*/ 	.word	0x00058000
        /*3c84*/ 	.short	0x010a
        /*3c86*/ 	.byte	0x3f
	.zero		1


	//   ....[61]....
        /*3c88*/ 	.word	0x00022110
        /*3c8c*/ 	.word	0x00000018
        /*3c90*/ 	.word	0x00058000
        /*3c94*/ 	.short	0x010a
        /*3c96*/ 	.byte	0x3f
	.zero		1


	//   ....[62]....
        /*3c98*/ 	.word	0x00022170
        /*3c9c*/ 	.word	0x00000003
        /*3ca0*/ 	.word	0x00000008
        /*3ca4*/ 	.short	0x010a
        /*3ca6*/ 	.byte	0x3f
	.zero		1


	//   ....[63]....
        /*3ca8*/ 	.word	0x000221c0
        /*3cac*/ 	.word	0x00000004
        /*3cb0*/ 	.word	0x00058060
        /*3cb4*/ 	.short	0x010a
        /*3cb6*/ 	.byte	0x3f
	.zero		1


	//   ....[64]....
        /*3cb8*/ 	.word	0x00022210
        /*3cbc*/ 	.word	0x00000005
        /*3cc0*/ 	.word	0x00058028
        /*3cc4*/ 	.short	0x010a
        /*3cc6*/ 	.byte	0x3f
	.zero		1


	//   ....[65]....
        /*3cc8*/ 	.word	0x00022260
        /*3ccc*/ 	.word	0x00000005
        /*3cd0*/ 	.word	0x00058060
        /*3cd4*/ 	.short	0x010a
        /*3cd6*/ 	.byte	0x3f
	.zero		1


	//   ....[66]....
        /*3cd8*/ 	.word	0x000222b0
        /*3cdc*/ 	.word	0x00000004
        /*3ce0*/ 	.word	0x00058028
        /*3ce4*/ 	.short	0x010a
        /*3ce6*/ 	.byte	0x3f
	.zero		1


	//   ....[67]....
        /*3ce8*/ 	.word	0x00022300
        /*3cec*/ 	.word	0x00000006
        /*3cf0*/ 	.word	0x00058028
        /*3cf4*/ 	.short	0x010a
        /*3cf6*/ 	.byte	0x3f
	.zero		1


	//   ....[68]....
        /*3cf8*/ 	.word	0x00022350
        /*3cfc*/ 	.word	0x00000006
        /*3d00*/ 	.word	0x00058028
        /*3d04*/ 	.short	0x010a
        /*3d06*/ 	.byte	0x3f
	.zero		1


	//----- nvinfo : EIATTR_NUM_MBARRIERS
	.align		4
.L_40:
        /*3d08*/ 	.byte	0x03, 0x38
        /*3d0a*/ 	.short	0x001e


	//----- nvinfo : EIATTR_EXIT_INSTR_OFFSETS
	.align		4
        /*3d0c*/ 	.byte	0x04, 0x1c
        /*3d0e*/ 	.short	(.L_42 - .L_41)


	//   ....[0]....
.L_41:
        /*3d10*/ 	.word	0x00000a00


	//   ....[1]....
        /*3d14*/ 	.word	0x00020ba0


	//   ....[2]....
        /*3d18*/ 	.word	0x00020be0


	//   ....[3]....
        /*3d1c*/ 	.word	0x00021790


	//   ....[4]....
        /*3d20*/ 	.word	0x00021e50


	//----- nvinfo : EIATTR_MAX_THREADS
	.align		4
.L_42:
        /*3d24*/ 	.byte	0x04, 0x05
        /*3d26*/ 	.short	(.L_44 - .L_43)
.L_43:
        /*3d28*/ 	.word	0x00000180
        /*3d2c*/ 	.word	0x00000001
        /*3d30*/ 	.word	0x00000001


	//----- nvinfo : EIATTR_CRS_STACK_SIZE
	.align		4
.L_44:
        /*3d34*/ 	.byte	0x04, 0x1e
        /*3d36*/ 	.short	(.L_46 - .L_45)
.L_45:
        /*3d38*/ 	.word	0x00000000


	//----- nvinfo : EIATTR_CBANK_PARAM_SIZE
	.align		4
.L_46:
        /*3d3c*/ 	.byte	0x03, 0x19
        /*3d3e*/ 	.short	0x0870


	//----- nvinfo : EIATTR_PARAM_CBANK
	.align		4
        /*3d40*/ 	.byte	0x04, 0x0a
        /*3d42*/ 	.short	(.L_48 - .L_47)
	.align		4
.L_47:
        /*3d44*/ 	.word	index@(.nv.constant0._ZN7cutlass13device_kernelINS_4fmha6kernel28FmhaKernelTmaWarpSpecializedINS1_10collective30FmhaMainloopTmaWarpSpecializedINS_12float_e4m3_tEffN4cute5tupleIJNS7_1CILi128EEENS9_ILi256EEESB_EEENS8_IJiNS9_ILi1EEENS8_IJiiEEEEEESF_NS8_IJSD_iSE_EEENS4_14ResidualFusionEJEEENS4_15FmhaFwdEpilogueIS6_fNS8_IJNS9_ILi64EEESB_SB_EEEEENS2_23IndividualTileSchedulerEJEEEEEvNT_6ParamsE)
        /*3d48*/ 	.short	0x0210
        /*3d4a*/ 	.short	0x0870


	//----- nvinfo : EIATTR_SW_WAR
	.align		4
.L_48:
        /*3d4c*/ 	.byte	0x04, 0x36
        /*3d4e*/ 	.short	(.L_50 - .L_49)
.L_49:
        /*3d50*/ 	.word	0x00000008
.L_50:


//--------------------- .nv.callgraph             --------------------------
	.section	.nv.callgraph,"",@"SHT_CUDA_CALLGRAPH"
	.align	4
	.sectionentsize	8
	.align		4
        /*0000*/ 	.word	0x00000000
	.align		4
        /*0004*/ 	.word	0xffffffff
	.align		4
        /*0008*/ 	.word	index@(_ZN7cutlass13device_kernelINS_4fmha6kernel28FmhaKernelTmaWarpSpecializedINS1_10collective30FmhaMainloopTmaWarpSpecializedINS_12float_e4m3_tEffN4cute5tupleIJNS7_1CILi128EEENS9_ILi256EEESB_EEENS8_IJiNS9_ILi1EEENS8_IJiiEEEEEESF_NS8_IJSD_iSE_EEENS4_14ResidualFusionEJEEENS4_15FmhaFwdEpilogueIS6_fNS8_IJNS9_ILi64EEESB_SB_EEEEENS2_23IndividualTileSchedulerEJEEEEEvNT_6ParamsE)
	.align		4
        /*000c*/ 	.word	index@(__assertfail)
	.align		4
        /*0010*/ 	.word	0x00000000
	.align		4
        /*0014*/ 	.word	0xfffffffe
	.align		4
        /*0018*/ 	.word	0x00000000
	.align		4
        /*001c*/ 	.word	0xfffffffd
	.align		4
        /*0020*/ 	.word	0x00000000
	.align		4
        /*0024*/ 	.word	0xfffffffc


//--------------------- .nv.constant4             --------------------------
	.section	.nv.constant4,"a",@progbits
	.align	8
	.align		8
.nv.constant4:
        /*0000*/ 	.dword	__assertfail
	.align		8
        /*0008*/ 	.dword	__unnamed_1
	.align		8
        /*0010*/ 	.dword	__unnamed_2
	.align		8
        /*0018*/ 	.dword	_ZN39_INTERNAL_a8bd9a2a_4_k_cu_a661fd29_34444cuda3std3__45__cpo5beginE
	.align		8
        /*0020*/ 	.dword	_ZN39_INTERNAL_a8bd9a2a_4_k_cu_a661fd29_34444cuda3std3__45__cpo3endE
	.align		8
        /*0028*/ 	.dword	_ZN39_INTERNAL_a8bd9a2a_4_k_cu_a661fd29_34444cuda3std3__45__cpo6cbeginE
	.align		8
        /*0030*/ 	.dword	_ZN39_INTERNAL_a8bd9a2a_4_k_cu_a661fd29_34444cuda3std3__45__cpo4cendE
	.align		8
        /*0038*/ 	.dword	_ZN39_INTERNAL_a8bd9a2a_4_k_cu_a661fd29_34444cuda3std3__441_GLOBAL__N__a8bd9a2a_4_k_cu_a661fd29_34446ignoreE
	.align		8
        /*0040*/ 	.dword	_ZN39_INTERNAL_a8bd9a2a_4_k_cu_a661fd29_34444cuda3std3__419piecewise_constructE
	.align		8
        /*0048*/ 	.dword	_ZN39_INTERNAL_a8bd9a2a_4_k_cu_a661fd29_34444cuda3std3__48in_placeE
	.align		8
        /*0050*/ 	.dword	_ZN39_INTERNAL_a8bd9a2a_4_k_cu_a661fd29_34444cuda3std6ranges3__45__cpo4swapE
	.align		8
        /*0058*/ 	.dword	_ZN39_INTERNAL_a8bd9a2a_4_k_cu_a661fd29_34444cuda3std6ranges3__45__cpo9iter_moveE
	.align		8
        /*0060*/ 	.dword	_ZN39_INTERNAL_a8bd9a2a_4_k_cu_a661fd29_34444cute7productE
	.align		8
        /*0068*/ 	.dword	_ZN39_INTERNAL_a8bd9a2a_4_k_cu_a661fd29_34444cute1_E
	.align		8
        /*0070*/ 	.dword	$str$24
	.align		8
        /*0078*/ 	.dword	$str$25


//--------------------- .text._ZN7cutlass13device_kernelINS_4fmha6kernel28FmhaKernelTmaWarpSpecializedINS1_10collective30FmhaMainloopTmaWarpSpecializedINS_12float_e4m3_tEffN4cute5tupleIJNS7_1CILi128EEENS9_ILi256EEESB_EEENS8_IJiNS9_ILi1EEENS8_IJiiEEEEEESF_NS8_IJSD_iSE_EEENS4_14ResidualFusionEJEEENS4_15FmhaFwdEpilogueIS6_fNS8_IJNS9_ILi64EEESB_SB_EEEEENS2_23IndividualTileSchedulerEJEEEEEvNT_6ParamsE --------------------------
	.section	.text._ZN7cutlass13device_kernelINS_4fmha6kernel28FmhaKernelTmaWarpSpecializedINS1_10collective30FmhaMainloopTmaWarpSpecializedINS_12float_e4m3_tEffN4cute5tupleIJNS7_1CILi128EEENS9_ILi256EEESB_EEENS8_IJiNS9_ILi1EEENS8_IJiiEEEEEESF_NS8_IJSD_iSE_EEENS4_14ResidualFusionEJEEENS4_15FmhaFwdEpilogueIS6_fNS8_IJNS9_ILi64EEESB_SB_EEEEENS2_23IndividualTileSchedulerEJEEEEEvNT_6ParamsE,"ax",@progbits
	.align	128
.text._ZN7cutlass13device_kernelINS_4fmha6kernel28FmhaKernelTmaWarpSpecializedINS1_10collective30FmhaMainloopTmaWarpSpecializedINS_12float_e4m3_tEffN4cute5tupleIJNS7_1CILi128EEENS9_ILi256EEESB_EEENS8_IJiNS9_ILi1EEENS8_IJiiEEEEEESF_NS8_IJSD_iSE_EEENS4_14ResidualFusionEJEEENS4_15FmhaFwdEpilogueIS6_fNS8_IJNS9_ILi64EEESB_SB_EEEEENS2_23IndividualTileSchedulerEJEEEEEvNT_6ParamsE:
        .type           _ZN7cutlass13device_kernelINS_4fmha6kernel28FmhaKernelTmaWarpSpecializedINS1_10collective30FmhaMainloopTmaWarpSpecializedINS_12float_e4m3_tEffN4cute5tupleIJNS7_1CILi128EEENS9_ILi256EEESB_EEENS8_IJiNS9_ILi1EEENS8_IJiiEEEEEESF_NS8_IJSD_iSE_EEENS4_14ResidualFusionEJEEENS4_15FmhaFwdEpilogueIS6_fNS8_IJNS9_ILi64EEESB_SB_EEEEENS2_23IndividualTileSchedulerEJEEEEEvNT_6ParamsE,@function
        .size           _ZN7cutlass13device_kernelINS_4fmha6kernel28FmhaKernelTmaWarpSpecializedINS1_10collective30FmhaMainloopTmaWarpSpecializedINS_12float_e4m3_tEffN4cute5tupleIJNS7_1CILi128EEENS9_ILi256EEESB_EEENS8_IJiNS9_ILi1EEENS8_IJiiEEEEEESF_NS8_IJSD_iSE_EEENS4_14ResidualFusionEJEEENS4_15FmhaFwdEpilogueIS6_fNS8_IJNS9_ILi64EEESB_SB_EEEEENS2_23IndividualTileSchedulerEJEEEEEvNT_6ParamsE,(.L_x_124 - _ZN7cutlass13device_kernelINS_4fmha6kernel28FmhaKernelTmaWarpSpecializedINS1_10collective30FmhaMainloopTmaWarpSpecializedINS_12float_e4m3_tEffN4cute5tupleIJNS7_1CILi128EEENS9_ILi256EEESB_EEENS8_IJiNS9_ILi1EEENS8_IJiiEEEEEESF_NS8_IJSD_iSE_EEENS4_14ResidualFusionEJEEENS4_15FmhaFwdEpilogueIS6_fNS8_IJNS9_ILi64EEESB_SB_EEEEENS2_23IndividualTileSchedulerEJEEEEEvNT_6ParamsE)
        .other          _ZN7cutlass13device_kernelINS_4fmha6kernel28FmhaKernelTmaWarpSpecializedINS1_10collective30FmhaMainloopTmaWarpSpecializedINS_12float_e4m3_tEffN4cute5tupleIJNS7_1CILi128EEENS9_ILi256EEESB_EEENS8_IJiNS9_ILi1EEENS8_IJiiEEEEEESF_NS8_IJSD_iSE_EEENS4_14ResidualFusionEJEEENS4_15FmhaFwdEpilogueIS6_fNS8_IJNS9_ILi64EEESB_SB_EEEEENS2_23IndividualTileSchedulerEJEEEEEvNT_6ParamsE,@"STO_CUDA_ENTRY STV_DEFAULT"
_ZN7cutlass13device_kernelINS_4fmha6kernel28FmhaKernelTmaWarpSpecializedINS1_10collective30FmhaMainloopTmaWarpSpecializedINS_12float_e4m3_tEffN4cute5tupleIJNS7_1CILi128EEENS9_ILi256EEESB_EEENS8_IJiNS9_ILi1EEENS8_IJiiEEEEEESF_NS8_IJSD_iSE_EEENS4_14ResidualFusionEJEEENS4_15FmhaFwdEpilogueIS6_fNS8_IJNS9_ILi64EEESB_SB_EEEEENS2_23IndividualTileSchedulerEJEEEEEvNT_6ParamsE:
[----:B------:R-:W1:Y:S02]  /*0000*/  LDC R1, c[0x0][0x28] ;  /* 0x00000a00ff017b82 */ /* 0x000e640000000800 */
[----:B-1----:R-:W-:Y:S01]  /*0010*/  VIADD R1, R1, 0xfffffd68 ;  /* 0xfffffd6801017836 */ /* 0x002fe20000000000 */
[----:B------:R-:W1:Y:S01]  /*0020*/  S2R R0, SR_TID.X ;  /* 0x0000000000007919 */ /* 0x000e620000002100 */
[----:B------:R-:W-:Y:S01]  /*0030*/  ELECT P1, URZ, PT ;  /* 0x00000000003f782f */ /* 0x000fe20003820000 */
[----:B------:R-:W-:Y:S01]  /*0040*/  BSSY B0, `(.L_x_0) ;  /* 0x0000017000007945 */ /* 0x000fe20003800000 */
[----:B-1----:R-:W-:-:S05]  /*0050*/  SHF.R.U32.HI R2, RZ, 0x5, R0 ;  /* 0x00000005ff027819 */ /* 0x002fca0000011600 */
[----:B------:R-:W1:Y:S02]  /*0060*/  SHFL.IDX PT, R3, R2, RZ, 0x1f ;  /* 0x00001fff02037589 */ /* 0x000e6400000e0000 */
[----:B-1----:R-:W-:Y:S02]  /*0070*/  R2UR UR4, R3 ;  /* 0x00000000030472ca */ /* 0x002fe400000e0000 */
[----:B------:R-:W-:-:S06]  /*0080*/  SHF.R.U32.HI R3, RZ, 0x7, R0 ;  /* 0x00000007ff037819 */ /* 0x000fcc0000011600 */
[----:B------:R-:W1:Y:S05]  /*0090*/  SHFL.IDX PT, R3, R3, RZ, 0x1f ;  /* 0x00001fff03037589 */ /* 0x000e6a00000e0000 */
[----:B------:R-:W-:Y:S02]  /*00a0*/  USHF.R.S32.HI UR5, URZ, 0x1f, UR4 ;  /* 0x0000001f3f057899 */ /* 0x000fe40008011404 */
[----:B------:R-:W-:Y:S02]  /*00b0*/  ISETP.NE.OR P0, PT, RZ, UR4, !P1 ;  /* 0x00000004ff007c0c */ /* 0x000fe4000cf05670 */
[----:B------:R-:W-:-:S04]  /*00c0*/  ULEA.HI UR5, UR5, UR4, URZ, 0x2 ;  /* 0x0000000405057291 */ /* 0x000fc8000f8f103f */
[----:B------:R-:W-:-:S04]  /*00d0*/  ULOP3.LUT UR5, UR5, 0xfffffffc, URZ, 0xc0, !UPT ;  /* 0xfffffffc05057892 */ /* 0x000fc8000f8ec03f */
[----:B------:R-:W-:-:S03]  /*00e0*/  UIADD3 UR5, UR4, -UR5, URZ ;  /* 0x8000000504057290 */ /* 0x000fc6000fffe03f */
[----:B------:R-:W-:Y:S09]  /*00f0*/  @P0 BRA `(.L_x_1) ;  /* 0x00000000002c0947 */ /* 0x000ff20003800000 */
[----:B------:R-:W-:Y:S02]  /*0100*/  ULDC.64 UR6, c[0x0][0x198] ;  /* 0x0000660000067ab9 */ /* 0x000fe40000000a00 */
[----:B------:R-:W-:Y:S02]  /*0110*/  UIADD3 UR8, UP0, UR6, 0xf0, URZ ;  /* 0x000000f006087890 */ /* 0x000fe4000ff1e03f */
[----:B------:R-:W-:Y:S02]  /*0120*/  UIADD3 UR10, UP1, UR6, 0x1f0, URZ ;  /* 0x000001f0060a7890 */ /* 0x000fe4000ff3e03f */
[----:B------:R-:W-:Y:S02]  /*0130*/  UIADD3 UR6, UP2, UR6, 0x2f0, URZ ;  /* 0x000002f006067890 */ /* 0x000fe4000ff5e03f */
[----:B------:R-:W-:Y:S02]  /*0140*/  UIADD3.X UR9, URZ, UR7, URZ, UP0, !UPT ;  /* 0x000000073f097290 */ /* 0x000fe400087fe43f */
[----:B------:R-:W-:-:S02]  /*0150*/  UIADD3.X UR11, URZ, UR7, URZ, UP1, !UPT ;  /* 0x000000073f0b7290 */ /* 0x000fc40008ffe43f */
[----:B------:R-:W-:-:S05]  /*0160*/  UIADD3.X UR7, URZ, UR7, URZ, UP2, !UPT ;  /* 0x000000073f077290 */ /* 0x000fca00097fe43f */
[----:B------:R2:W-:Y:S02]  /*0170*/  UTMACCTL.PF [UR8] ;  /* 0x00000000080079b9 */ /* 0x0005e40008040000 */
[----:B------:R2:W-:Y:S02]  /*0180*/  UTMACCTL.PF [UR10] ;  /* 0x000000000a0079b9 */ /* 0x0005e40008040000 */
[----:B------:R2:W-:Y:S02]  /*0190*/  UTMACCTL.PF [UR6] ;  /* 0x00000000060079b9 */ /* 0x0005e40008040000 */
[----:B--2---:R-:W-:Y:S01]  /*01a0*/  NOP ;  /* 0x0000000000007918 */ /* 0x004fe20000000000 */
.L_x_1:
[----:B------:R-:W-:Y:S05]  /*01b0*/  BSYNC B0 ;  /* 0x0000000000007941 */ /* 0x000fea0003800000 */
.L_x_0:
[----:B------:R-:W2:Y:S01]  /*01c0*/  SHFL.IDX PT, R4, R2, RZ, 0x1f ;  /* 0x00001fff02047589 */ /* 0x000ea200000e0000 */
[----:B-1----:R-:W-:Y:S01]  /*01d0*/  R2UR UR36, R3 ;  /* 0x00000000032472ca */ /* 0x002fe200000e0000 */
[----:B------:R-:W-:-:S12]  /*01e0*/  UISETP.NE.AND UP0, UPT, UR5, 0x1, UPT ;  /* 0x000000010500788c */ /* 0x000fd8000bf05270 */
[----:B------:R-:W-:Y:S02]  /*01f0*/  UIADD3 UR7, UR36, -0x1, URZ ;  /* 0xffffffff24077890 */ /* 0x000fe4000fffe03f */
[----:B------:R-:W-:Y:S02]  /*0200*/  UISETP.EQ.AND UP0, UPT, UR36, URZ, !UP0 ;  /* 0x0000003f2400728c */ /* 0x000fe4000c702270 */
[----:B------:R-:W-:Y:S02]  /*0210*/  UISETP.GE.U32.AND UP1, UPT, UR7, 0x4, UPT ;  /* 0x000000040700788c */ /* 0x000fe4000bf26070 */
[----:B------:R-:W-:Y:S01]  /*0220*/  USEL UR4, URZ, 0x1, !UP0 ;  /* 0x000000013f047887 */ /* 0x000fe2000c000000 */
[----:B--2---:R-:W-:-:S03]  /*0230*/  ISETP.NE.AND P0, PT, R4, RZ, PT ;  /* 0x000000ff0400720c */ /* 0x004fc60003f05270 */
[----:B------:R-:W-:-:S10]  /*0240*/  USEL UR4, UR4, 0x2, UP1 ;  /* 0x0000000204047887 */ /* 0x000fd40008800000 */
[----:B------:R-:W-:Y:S05]  /*0250*/  @P0 BRA `(.L_x_2) ;  /* 0x0000000000480947 */ /* 0x000fea0003800000 */
[----:B------:R-:W1:Y:S01]  /*0260*/  S2UR UR8, SR_CgaCtaId ;  /* 0x00000000000879c3 */ /* 0x000e620000008800 */
[----:B------:R-:W-:Y:S01]  /*0270*/  UMOV UR6, 0x400 ;  /* 0x0000040000067882 */ /* 0x000fe20000000000 */
[----:B------:R-:W-:Y:S01]  /*0280*/  UMOV UR9, 0x1 ;  /* 0x0000000100097882 */ /* 0x000fe20000000000 */
[----:B------:R-:W-:Y:S01]  /*0290*/  UMOV UR10, 0x80 ;  /* 0x00000080000a7882 */ /* 0x000fe20000000000 */
[----:B------:R-:W-:Y:S01]  /*02a0*/  ELECT P0, URZ, PT ;  /* 0x00000000003f782f */ /* 0x000fe20003800000 */
[----:B------:R-:W-:-:S04]  /*02b0*/  UIADD3 UR10, -UR10, 0x100000, URZ ;  /* 0x001000000a0a7890 */ /* 0x000fc8000fffe13f */
[----:B------:R-:W-:Y:S02]  /*02c0*/  USHF.L.U32 UR11, UR10, 0xb, URZ ;  /* 0x0000000b0a0b7899 */ /* 0x000fe4000800063f */
[----:B------:R-:W-:Y:S02]  /*02d0*/  USHF.L.U32 UR10, UR10, 0x1, URZ ;  /* 0x000000010a0a7899 */ /* 0x000fe4000800063f */
[----:B-1----:R-:W-:Y:S02]  /*02e0*/  ULEA UR6, UR8, UR6, 0x18 ;  /* 0x0000000608067291 */ /* 0x002fe4000f8ec03f */
[----:B------:R-:W-:-:S04]  /*02f0*/  UIADD3 UR8, -UR9, 0x100000, URZ ;  /* 0x0010000009087890 */ /* 0x000fc8000fffe13f */
[----:B------:R-:W-:Y:S02]  /*0300*/  USHF.L.U32 UR9, UR8, 0xb, URZ ;  /* 0x0000000b08097899 */ /* 0x000fe4000800063f */
[----:B------:R-:W-:Y:S01]  /*0310*/  USHF.L.U32 UR8, UR8, 0x1, URZ ;  /* 0x0000000108087899 */ /* 0x000fe2000800063f */
[----:B------:R-:W1:Y:S11]  /*0320*/  FENCE.VIEW.ASYNC.S ;  /* 0x00000000000073c6 */ /* 0x000e760000000000 */
[----:B-1----:R1:W2:Y:S01]  /*0330*/  SYNCS.EXCH.64 URZ, [UR6+0x58050], UR8 ;  /* 0x05805008063f75b2 */ /* 0x0022a20008000100 */
[----:B------:R1:W3:Y:S01]  /*0340*/  SYNCS.EXCH.64 URZ, [UR6+0x58060], UR10 ;  /* 0x0580600a063f75b2 */ /* 0x0002e20008000100 */
[----:B------:R1:W4:Y:S01]  /*0350*/  SYNCS.EXCH.64 URZ, [UR6+0x58058], UR8 ;  /* 0x05805808063f75b2 */ /* 0x0003220008000100 */
[----:B------:R1:W1:Y:S01]  /*0360*/  SYNCS.EXCH.64 URZ, [UR6+0x58068], UR10 ;  /* 0x0580680a063f75b2 */ /* 0x0002620008000100 */
[----:B------:R-:W-:Y:S01]  /*0370*/  NOP ;  /* 0x0000000000007918 */ /* 0x000fe20000000000 */
.L_x_2:
[----:B------:R-:W5:Y:S01]  /*0380*/  SHFL.IDX PT, R3, R2, RZ, 0x1f ;  /* 0x00001fff02037589 */ /* 0x000f6200000e0000 */
[----:B------:R-:W-:Y:S01]  /*0390*/  NOP ;  /* 0x0000000000007918 */ /* 0x000fe20000000000 */
[----:B-----5:R-:W-:-:S13]  /*03a0*/  ISETP.NE.AND P0, PT, R3, RZ, PT ;  /* 0x000000ff0300720c */ /* 0x020fda0003f05270 */
[----:B------:R-:W-:Y:S05]  /*03b0*/  @P0 BRA `(.L_x_3) ;  /* 0x0000000000600947 */ /* 0x000fea0003800000 */
[----:B-1----:R-:W1:Y:S01]  /*03c0*/  S2UR UR8, SR_CgaCtaId ;  /* 0x00000000000879c3 */ /* 0x002e620000008800 */
[----:B------:R-:W-:Y:S01]  /*03d0*/  UMOV UR6, 0x400 ;  /* 0x0000040000067882 */ /* 0x000fe20000000000 */
[----:B------:R-:W-:Y:S01]  /*03e0*/  UMOV UR10, 0x1 ;  /* 0x00000001000a7882 */ /* 0x000fe20000000000 */
[----:B------:R-:W-:Y:S01]  /*03f0*/  UMOV UR9, 0x100 ;  /* 0x0000010000097882 */ /* 0x000fe20000000000 */
[----:B------:R-:W-:-:S04]  /*0400*/  UIADD3 UR10, -UR10, 0x100000, URZ ;  /* 0x001000000a0a7890 */ /* 0x000fc8000fffe13f */
[----:B------:R-:W-:Y:S02]  /*0410*/  USHF.L.U32 UR11, UR10, 0xb, URZ ;  /* 0x0000000b0a0b7899 */ /* 0x000fe4000800063f */
[----:B------:R-:W-:Y:S01]  /*0420*/  USHF.L.U32 UR10, UR10, 0x1, URZ ;  /* 0x000000010a0a7899 */ /* 0x000fe2000800063f */
[----:B------:R-:W-:Y:S01]  /*0430*/  ELECT P0, URZ, PT ;  /* 0x00000000003f782f */ /* 0x000fe20003800000 */
[----:B-1----:R-:W-:Y:S02]  /*0440*/  ULEA UR6, UR8, UR6, 0x18 ;  /* 0x0000000608067291 */ /* 0x002fe4000f8ec03f */
[----:B------:R-:W-:-:S04]  /*0450*/  UIADD3 UR8, -UR9, 0x100000, URZ ;  /* 0x0010000009087890 */ /* 0x000fc8000fffe13f */
[----:B------:R-:W-:Y:S02]  /*0460*/  USHF.L.U32 UR9, UR8, 0xb, URZ ;  /* 0x0000000b08097899 */ /* 0x000fe4000800063f */
[----:B------:R-:W-:Y:S01]  /*0470*/  USHF.L.U32 UR8, UR8, 0x1, URZ ;  /* 0x0000000108087899 */ /* 0x000fe2000800063f */
[----:B------:R-:W1:Y:S03]  /*0480*/  FENCE.VIEW.ASYNC.S ;  /* 0x00000000000073c6 */ /* 0x000e660000000000 */
[----:B-1----:R1:W1:Y:S08]  /*0490*/  SYNCS.EXCH.64 URZ, [UR6+0x58000], UR10 ;  /* 0x0580000a063f75b2 */ /* 0x0022700008000100 */
[----:B------:R1:W1:Y:S01]  /*04a0*/  SYNCS.EXCH.64 URZ, [UR6+0x58028], UR8 ;  /* 0x05802808063f75b2 */ /* 0x0002620008000100 */
        /* <DEDUP_REMOVED lines=8> */
[----:B------:R-:W-:Y:S01]  /*0530*/  NOP ;  /* 0x0000000000007918 */ /* 0x000fe20000000000 */
.L_x_3:
        /* <DEDUP_REMOVED lines=21> */
[----:B------:R-:W-:Y:S01]  /*0690*/  NOP ;  /* 0x0000000000007918 */ /* 0x000fe20000000000 */
.L_x_4:
[----:B------:R-:W5:Y:S01]  /*06a0*/  SHFL.IDX PT, R3, R2, RZ, 0x1f ;  /* 0x00001fff02037589 */ /* 0x000f6200000e0000 */
[----:B------:R-:W-:Y:S01]  /*06b0*/  ELECT P0, URZ, PT ;  /* 0x00000000003f782f */ /* 0x000fe20003800000 */
[----:B------:R-:W-:Y:S01]  /*06c0*/  NOP ;  /* 0x0000000000007918 */ /* 0x000fe20000000000 */
[----:B-1----:R-:W-:Y:S02]  /*06d0*/  UMOV UR8, 0x80 ;  /* 0x0000008000087882 */ /* 0x002fe40000000000 */
[C---:B-----5:R-:W-:Y:S02]  /*06e0*/  ISETP.NE.OR P0, PT, R3.reuse, RZ, !P0 ;  /* 0x000000ff0300720c */ /* 0x060fe40004705670 */
[----:B------:R-:W-:-:S11]  /*06f0*/  ISETP.NE.AND P2, PT, R3, RZ, PT ;  /* 0x000000ff0300720c */ /* 0x000fd60003f45270 */
[----:B------:R-:W-:Y:S01]  /*0700*/  VOTEU.ALL UP0, P0 ;  /* 0x00000000003f7886 */ /* 0x000fe20000000000 */
[----:B------:R-:W-:Y:S01]  /*0710*/  VOTEU.ALL UP2, P0 ;  /* 0x00000000003f7886 */ /* 0x000fe20000040000 */
[----:B------:R-:W-:Y:S01]  /*0720*/  VOTEU.ALL UP3, P0 ;  /* 0x00000000003f7886 */ /* 0x000fe20000060000 */
[----:B------:R-:W-:Y:S02]  /*0730*/  VOTEU.ALL UP4, P0 ;  /* 0x00000000003f7886 */ /* 0x000fe40000080000 */
[----:B------:R-:W1:Y:S01]  /*0740*/  @!UP0 S2UR UR10, SR_CgaCtaId ;  /* 0x00000000000a89c3 */ /* 0x000e620000008800 */
[----:B------:R-:W-:Y:S01]  /*0750*/  @!UP0 UMOV UR6, 0x400 ;  /* 0x0000040000068882 */ /* 0x000fe20000000000 */
[----:B------:R-:W-:-:S04]  /*0760*/  @!UP0 UIADD3 UR8, -UR8, 0x100000, URZ ;  /* 0x0010000008088890 */ /* 0x000fc8000fffe13f */
[----:B------:R-:W-:Y:S02]  /*0770*/  @!UP0 USHF.L.U32 UR9, UR8, 0xb, URZ ;  /* 0x0000000b08098899 */ /* 0x000fe4000800063f */
[----:B------:R-:W-:Y:S02]  /*0780*/  @!UP0 USHF.L.U32 UR8, UR8, 0x1, URZ ;  /* 0x0000000108088899 */ /* 0x000fe4000800063f */
[----:B-1----:R-:W-:Y:S01]  /*0790*/  @!UP0 ULEA UR6, UR10, UR6, 0x18 ;  /* 0x000000060a068291 */ /* 0x002fe2000f8ec03f */
[----:B------:R-:W-:Y:S01]  /*07a0*/  VOTEU.ALL UP0, P0 ;  /* 0x00000000003f7886 */ /* 0x000fe20000000000 */
[----:B------:R-:W1:Y:S10]  /*07b0*/  FENCE.VIEW.ASYNC.S ;  /* 0x00000000000073c6 */ /* 0x000e740000000000 */
[----:B-1----:R1:W1:Y:S01]  /*07c0*/  @!UP0 SYNCS.EXCH.64 URZ, [UR6+0x58090], UR8 ;  /* 0x05809008063f85b2 */ /* 0x0022620008000100 */
[----:B------:R1:W1:Y:S01]  /*07d0*/  @!UP2 SYNCS.EXCH.64 URZ, [UR6+0x58098], UR8 ;  /* 0x05809808063fa5b2 */ /* 0x0002620008000100 */
[----:B------:R1:W1:Y:S01]  /*07e0*/  @!UP3 SYNCS.EXCH.64 URZ, [UR6+0x580a0], UR8 ;  /* 0x0580a008063fb5b2 */ /* 0x0002620008000100 */
[----:B------:R1:W1:Y:S01]  /*07f0*/  @!UP4 SYNCS.EXCH.64 URZ, [UR6+0x580a8], UR8 ;  /* 0x0580a808063fc5b2 */ /* 0x0002620008000100 */
[----:B------:R-:W-:Y:S01]  /*0800*/  NOP ;  /* 0x0000000000007918 */ /* 0x000fe20000000000 */
[----:B------:R-:W-:Y:S05]  /*0810*/  @P2 BRA `(.L_x_5) ;  /* 0x0000000000582947 */ /* 0x000fea0003800000 */
[----:B-1----:R-:W1:Y:S01]  /*0820*/  S2UR UR8, SR_CgaCtaId ;  /* 0x00000000000879c3 */ /* 0x002e620000008800 */
        /* <DEDUP_REMOVED lines=12> */
[----:B-1----:R1:W1:Y:S01]  /*08f0*/  SYNCS.EXCH.64 URZ, [UR6+0x580c0], UR8 ;  /* 0x0580c008063f75b2 */ /* 0x0022620008000100 */
        /* <DEDUP_REMOVED lines=8> */
.L_x_5:
[----:B------:R-:W-:Y:S01]  /*0980*/  ISETP.NE.AND P0, PT, RZ, UR36, PT ;  /* 0x00000024ff007c0c */ /* 0x000fe2000bf05270 */
[----:B------:R-:W-:Y:S01]  /*0990*/  IMAD.U32 R2, RZ, RZ, UR5 ;  /* 0x00000005ff027e24 */ /* 0x000fe2000f8e00ff */
[----:B------:R-:W-:Y:S01]  /*09a0*/  NOP ;  /* 0x0000000000007918 */ /* 0x000fe20000000000 */
[----:B-1234-:R-:W-:Y:S03]  /*09b0*/  BAR.SYNC.DEFER_BLOCKING 0x0 ;  /* 0x0000000000007b1d */ /* 0x01efe60000010000 */
[----:B------:R-:W-:-:S07]  /*09c0*/  ISETP.EQ.AND P2, PT, R2, 0x1, P1 ;  /* 0x000000010200780c */ /* 0x000fce0000f42270 */
[----:B------:R-:W-:Y:S06]  /*09d0*/  @!P0 BRA `(.L_x_6) ;  /* 0x0000020000748947 */ /* 0x000fec0003800000 */
[----:B------:R-:W-:-:S06]  /*09e0*/  UISETP.GT.U32.AND UP0, UPT, UR7, 0x3, UPT ;  /* 0x000000030700788c */ /* 0x000fcc000bf04070 */
[----:B------:R-:W-:-:S13]  /*09f0*/  PLOP3.LUT P0, PT, PT, PT, UP0, 0x80, 0x0 ;  /* 0x000000000000781c */ /* 0x000fda0003f0f008 */
[----:B------:R-:W-:Y:S05]  /*0a00*/  @P0 EXIT ;  /* 0x000000000000094d */ /* 0x000fea0003800000 */
.L_x_7:
[----:B------:R-:W-:-:S08]  /*0a10*/  NOP ;  /* 0x0000000000007918 */ /* 0x000fd00000000000 */
[----:B------:R-:W1:Y:S02]  /*0a20*/  USETMAXREG.TRY_ALLOC.CTAPOOL UP0, 0xf0 ;  /* 0x000000f0000079c8 */ /* 0x000e640008000600 */
[----:B-1----:R-:W-:-:S13]  /*0a30*/  PLOP3.LUT P0, PT, PT, PT, UP0, 0x80, 0x0 ;  /* 0x000000000000781c */ /* 0x002fda0003f0f008 */
[----:B------:R-:W-:Y:S05]  /*0a40*/  @!P0 BRA `(.L_x_7) ;  /* 0xfffffffc00f08947 */ /* 0x000fea000383ffff */
[----:B------:R-:W-:Y:S01]  /*0a50*/  UISETP.NE.AND UP0, UPT, UR36, 0x1, UPT ;  /* 0x000000012400788c */ /* 0x000fe2000bf05270 */
[----:B------:R-:W1:Y:S01]  /*0a60*/  S2UR UR39, SR_CTAID.X ;  /* 0x00000000002779c3 */ /* 0x000e620000002500 */
[----:B------:R-:W-:Y:S01]  /*0a70*/  UMOV UR5, URZ ;  /* 0x0000003f00057c82 */ /* 0x000fe20008000000 */
[----:B------:R-:W-:-:S03]  /*0a80*/  UMOV UR6, URZ ;  /* 0x0000003f00067c82 */ /* 0x000fc60008000000 */
[----:B------:R-:W-:-:S13]  /*0a90*/  PLOP3.LUT P0, PT, PT, PT, UP0, 0x80, 0x0 ;  /* 0x000000000000781c */ /* 0x000fda0003f0f008 */
[----:B------:R-:W-:Y:S05]  /*0aa0*/  @!P0 BRA `(.L_x_8) ;  /* 0x00000000003c8947 */ /* 0x000fea0003800000 */
[----:B------:R-:W-:Y:S01]  /*0ab0*/  UISETP.NE.AND UP0, UPT, UR36, 0x2, UPT ;  /* 0x000000022400788c */ /* 0x000fe2000bf05270 */
[----:B------:R-:W-:-:S05]  /*0ac0*/  UMOV UR6, 0x1 ;  /* 0x0000000100067882 */ /* 0x000fca0000000000 */
[----:B------:R-:W-:-:S13]  /*0ad0*/  PLOP3.LUT P1, PT, PT, PT, UP0, 0x80, 0x0 ;  /* 0x000000000000781c */ /* 0x000fda0003f2f008 */
[----:B------:R-:W-:Y:S05]  /*0ae0*/  @!P1 BRA `(.L_x_8) ;  /* 0x00000000002c9947 */ /* 0x000fea0003800000 */
[----:B------:R-:W-:-:S06]  /*0af0*/  UISETP.NE.AND UP0, UPT, UR36, 0x3, UPT ;  /* 0x000000032400788c */ /* 0x000fcc000bf05270 */
[----:B------:R-:W-:-:S13]  /*0b00*/  PLOP3.LUT P1, PT, PT, PT, UP0, 0x80, 0x0 ;  /* 0x000000000000781c */ /* 0x000fda0003f2f008 */
[----:B------:R-:W-:Y:S05]  /*0b10*/  @!P1 BRA `(.L_x_9) ;  /* 0x0000000000189947 */ /* 0x000fea0003800000 */
[----:B------:R-:W-:-:S11]  /*0b20*/  UISETP.NE.AND UP0, UPT, UR36, 0x4, UPT ;  /* 0x000000042400788c */ /* 0x000fd6000bf05270 */
[----:B------:R-:W-:Y:S01]  /*0b30*/  @!UP0 UMOV UR5, 0x1 ;  /* 0x0000000100058882 */ /* 0x000fe20000000000 */
[----:B------:R-:W-:Y:S01]  /*0b40*/  @!UP0 UMOV UR6, 0x1 ;  /* 0x0000000100068882 */ /* 0x000fe20000000000 */
[----:B------:R-:W-:Y:S01]  /*0b50*/  @UP0 UMOV UR5, URZ ;  /* 0x0000003f00050c82 */ /* 0x000fe20008000000 */
[----:B------:R-:W-:Y:S01]  /*0b60*/  @UP0 UMOV UR6, URZ ;  /* 0x0000003f00060c82 */ /* 0x000fe20008000000 */
[----:B------:R-:W-:Y:S05]  /*0b70*/  BRA `(.L_x_8) ;  /* 0x0000000000087947 */ /* 0x000fea0003800000 */
.L_x_9:
[----:B------:R-:W-:Y:S01]  /*0b80*/  UMOV UR5, 0x1 ;  /* 0x0000000100057882 */ /* 0x000fe20000000000 */
[----:B------:R-:W-:-:S05]  /*0b90*/  UMOV UR6, URZ ;  /* 0x0000003f00067c82 */ /* 0x000fca0008000000 */
.L_x_8:
[----:B------:R-:W-:Y:S05]  /*0ba0*/  @!P0 BRA `(.L_x_10) ;  /* 0x00000000003c8947 */ /* 0x000fea0003800000 */
[----:B------:R-:W-:-:S06]  /*0bb0*/  UISETP.NE.AND UP0, UPT, UR36, 0x2, UPT ;  /* 0x000000022400788c */ /* 0x000fcc000bf05270 */
[----:B------:R-:W-:-:S13]  /*0bc0*/  PLOP3.LUT P0, PT, PT, PT, UP0, 0x80, 0x0 ;  /* 0x000000000000781c */ /* 0x000fda0003f0f008 */
[----:B------:R-:W-:Y:S05]  /*0bd0*/  @!P0 BRA `(.L_x_11) ;  /* 0x0000000000288947 */ /* 0x000fea0003800000 */
[----:B------:R-:W-:-:S06]  /*0be0*/  UISETP.NE.AND UP0, UPT, UR36, 0x3, UPT ;  /* 0x000000032400788c */ /* 0x000fcc000bf05270 */
[----:B------:R-:W-:-:S13]  /*0bf0*/  PLOP3.LUT P0, PT, PT, PT, UP0, 0x80, 0x0 ;  /* 0x000000000000781c */ /* 0x000fda0003f0f008 */
[----:B------:R-:W-:Y:S05]  /*0c00*/  @!P0 BRA `(.L_x_12) ;  /* 0x0000000000148947 */ /* 0x000fea0003800000 */
[----:B------:R-:W-:-:S06]  /*0c10*/  UISETP.NE.AND UP0, UPT, UR36, 0x4, UPT ;  /* 0x000000042400788c */ /* 0x000fcc000bf05270 */
[----:B------:R-:W-:-:S13]  /*0c20*/  PLOP3.LUT P0, PT, PT, PT, UP0, 0x80, 0x0 ;  /* 0x000000000000781c */ /* 0x000fda0003f0f008 */
[----:B------:R-:W-:Y:S05]  /*0c30*/  @P0 BRA `(.L_x_13) ;  /* 0x00000000001c0947 */ /* 0x000fea0003800000 */
[----:B-1----:R-:W-:Y:S01]  /*0c40*/  ULEA UR39, UR39, 0x3, 0x1 ;  /* 0x0000000327277891 */ /* 0x002fe2000f8e083f */
[----:B------:R-:W-:Y:S11]  /*0c50*/  BRA `(.L_x_13) ;  /* 0x0000000000147947 */ /* 0x000ff60003800000 */
.L_x_12:
[----:B-1----:R-:W-:Y:S01]  /*0c60*/  ULEA UR39, UR39, 0x2, 0x1 ;  /* 0x0000000227277891 */ /* 0x002fe2000f8e083f */
[----:B------:R-:W-:Y:S11]  /*0c70*/  BRA `(.L_x_13) ;  /* 0x00000000000c7947 */ /* 0x000ff60003800000 */
.L_x_11:
[----:B-1----:R-:W-:Y:S01]  /*0c80*/  ULEA UR39, UR39, 0x1, 0x1 ;  /* 0x0000000127277891 */ /* 0x002fe2000f8e083f */
[----:B------:R-:W-:Y:S11]  /*0c90*/  BRA `(.L_x_13) ;  /* 0x0000000000047947 */ /* 0x000ff60003800000 */
.L_x_10:
[----:B-1----:R-:W-:-:S12]  /*0ca0*/  USHF.L.U32 UR39, UR39, 0x1, URZ ;  /* 0x0000000127277899 */ /* 0x002fd8000800063f */
.L_x_13:
[----:B------:R-:W-:-:S04]  /*0cb0*/  ULOP3.LUT UR8, UR4, 0x1, URZ, 0xfc, !UPT ;  /* 0x0000000104087892 */ /* 0x000fc8000f8efc3f */
[----:B------:R-:W-:-:S06]  /*0cc0*/  UISETP.NE.AND UP0, UPT, UR8, 0x3, UPT ;  /* 0x000000030800788c */ /* 0x000fcc000bf05270 */
[----:B------:R-:W-:-:S13]  /*0cd0*/  PLOP3.LUT P0, PT, PT, PT, UP0, 0x80, 0x0 ;  /* 0x000000000000781c */ /* 0x000fda0003f0f008 */
[----:B------:R-:W-:Y:S05]  /*0ce0*/  @!P0 BRA `(.L_x_14) ;  /* 0x0000000000048947 */ /* 0x000fea0003800000 */
[----:B-1----:R-:W-:Y:S01]  /*0cf0*/  BPT.TRAP 0x1 ;  /* 0x000000040000795c */ /* 0x002fe20000300000 */
.L_x_14:
[----:B------:R-:W2:Y:S01]  /*0d00*/  S2UR UR8, SR_CgaCtaId ;  /* 0x00000000000879c3 */ /* 0x000ea20000008800 */
[----:B------:R-:W-:Y:S01]  /*0d10*/  UMOV UR37, 0x400 ;  /* 0x0000040000257882 */ /* 0x000fe20000000000 */
[----:B------:R-:W-:Y:S01]  /*0d20*/  IMAD.U32 R4, RZ, RZ, UR5 ;  /* 0x00000005ff047e24 */ /* 0x000fe2000f8e00ff */
[----:B------:R-:W-:-:S04]  /*0d30*/  SHF.R.S32.HI R3, RZ, 0x1f, R0 ;  /* 0x0000001fff037819 */ /* 0x000fc80000011400 */
[----:B------:R-:W-:Y:S02]  /*0d40*/  SHF.L.U32 R4, R4, 0x1f, RZ ;  /* 0x0000001f04047819 */ /* 0x000fe400000006ff */
[----:B------:R-:W-:-:S04]  /*0d50*/  LEA.HI R3, R3, R0, RZ, 0x7 ;  /* 0x0000000003037211 */ /* 0x000fc800078f38ff */
[----:B------:R-:W-:-:S05]  /*0d60*/  LOP3.LUT R3, R3, 0xffffff80, RZ, 0xc0, !PT ;  /* 0xffffff8003037812 */ /* 0x000fca00078ec0ff */
[----:B------:R-:W-:-:S05]  /*0d70*/  IMAD.IADD R3, R0, 0x1, -R3 ;  /* 0x0000000100037824 */ /* 0x000fca00078e0a03 */
[----:B------:R-:W-:Y:S01]  /*0d80*/  SHF.R.S32.HI R2, RZ, 0x1f, R3 ;  /* 0x0000001fff027819 */ /* 0x000fe20000011403 */
[----:B--2---:R-:W-:-:S03]  /*0d90*/  ULEA UR37, UR8, UR37, 0x18 ;  /* 0x0000002508257291 */ /* 0x004fc6000f8ec03f */
[----:B------:R-:W-:Y:S01]  /*0da0*/  LEA.HI R2, R2, R3, RZ, 0x2 ;  /* 0x0000000302027211 */ /* 0x000fe200078f10ff */
[----:B------:R-:W-:-:S03]  /*0db0*/  ULEA UR8, UR6, UR37, 0x3 ;  /* 0x0000002506087291 */ /* 0x000fc6000f8e183f */
[----:B------:R-:W-:-:S05]  /*0dc0*/  LOP3.LUT R2, R2, 0x7ffffffc, RZ, 0xc0, !PT ;  /* 0x7ffffffc02027812 */ /* 0x000fca00078ec0ff */
[----:B------:R-:W-:Y:S01]  /*0dd0*/  IMAD.IADD R2, R3, 0x1, -R2 ;  /* 0x0000000103027824 */ /* 0x000fe200078e0a02 */
[----:B------:R-:W2:Y:S02]  /*0de0*/  SYNCS.PHASECHK.TRANS64.TRYWAIT P1, [UR8+0x58050], R4 ;  /* 0x05805004ff0075a7 */ /* 0x000ea40008020148 */
[----:B--2---:R-:W-:Y:S05]  /*0df0*/  @!P1 BRA `(.L_x_15) ;  /* 0x0000021000189947 */ /* 0x004fea0003800000 */
.L_x_106:
[----:B------:R-:W-:Y:S01]  /*0e00*/  IMAD.SHL.U32 R2, R2, 0x2, RZ ;  /* 0x0000000202027824 */ /* 0x000fe200078e00ff */
[----:B------:R-:W-:Y:S06]  /*0e10*/  @!P0 BRA `(.L_x_16) ;  /* 0x0000000000048947 */ /* 0x000fec0003800000 */
[----:B-1----:R-:W-:Y:S01]  /*0e20*/  BPT.TRAP 0x1 ;  /* 0x000000040000795c */ /* 0x002fe20000300000 */
.L_x_16:
[----:B------:R-:W-:Y:S01]  /*0e30*/  SHF.L.U32 R6, RZ, 0x1f, RZ ;  /* 0x0000001fff067819 */ /* 0x000fe200000006ff */
[----:B------:R-:W-:Y:S01]  /*0e40*/  UIADD3 UR26, UR37, 0x58090, URZ ;  /* 0x00058090251a7890 */ /* 0x000fe2000fffe03f */
[----:B------:R-:W-:Y:S02]  /*0e50*/  ISETP.NE.AND P2, PT, RZ, UR7, PT ;  /* 0x00000007ff007c0c */ /* 0x000fe4000bf45270 */
[----:B------:R-:W3:Y:S02]  /*0e60*/  SYNCS.PHASECHK.TRANS64.TRYWAIT P1, [UR37+0x58000], R6 ;  /* 0x05800006ff0075a7 */ /* 0x000ee40008020165 */
[----:B---3--:R-:W-:Y:S09]  /*0e70*/  @!P1 BRA `(.L_x_17) ;  /* 0x0000021000109947 */ /* 0x008ff20003800000 */
.L_x_107:
[----:B------:R-:W-:Y:S01]  /*0e80*/  ULEA UR5, UR36, UR26, 0x3 ;  /* 0x0000001a24057291 */ /* 0x000fe2000f8e183f */
[----:B--2---:R-:W-:-:S04]  /*0e90*/  SEL R3, RZ, 0x1, P2 ;  /* 0x00000001ff037807 */ /* 0x004fc80001000000 */
[----:B------:R-:W-:-:S04]  /*0ea0*/  SHF.L.U32 R3, R3, 0x1f, RZ ;  /* 0x0000001f03037819 */ /* 0x000fc800000006ff */
[----:B------:R-:W2:Y:S02]  /*0eb0*/  SYNCS.PHASECHK.TRANS64.TRYWAIT P1, [UR5+-0x8], R3 ;  /* 0xfffff803ff0075a7 */ /* 0x000ea40008020145 */
[----:B--2---:R-:W-:Y:S05]  /*0ec0*/  @!P1 BRA `(.L_x_18) ;  /* 0x0000021000149947 */ /* 0x004fea0003800000 */
.L_x_108:
[----:B------:R-:W-:Y:S01]  /*0ed0*/  USHF.R.U32.HI UR5, URZ, 0x4, UR37 ;  /* 0x000000043f057899 */ /* 0x000fe20008011625 */
[----:B------:R-:W-:Y:S01]  /*0ee0*/  WARPGROUP.ARRIVE ;  /* 0x00000000000079c5 */ /* 0x000fe20000000000 */
[----:B------:R-:W-:Y:S01]  /*0ef0*/  UIADD3 UR8, UR37, 0x8000, URZ ;  /* 0x0000800025087890 */ /* 0x000fe2000fffe03f */
[C---:B--2---:R-:W-:Y:S01]  /*0f00*/  VIADD R3, R2.reuse, 0x1 ;  /* 0x0000000102037836 */ /* 0x044fe20000000000 */
[----:B------:R-:W-:Y:S01]  /*0f10*/  ULOP3.LUT UR5, UR5, 0x3fff, URZ, 0xc0, !UPT ;  /* 0x00003fff05057892 */ /* 0x000fe2000f8ec03f */
[C---:B------:R-:W-:Y:S01]  /*0f20*/  VIADD R4, R2.reuse, 0x8 ;  /* 0x0000000802047836 */ /* 0x040fe20000000000 */
[----:B------:R-:W-:Y:S01]  /*0f30*/  USHF.R.U32.HI UR8, URZ, 0x4, UR8 ;  /* 0x000000043f087899 */ /* 0x000fe20008011608 */
[C---:B------:R-:W-:Y:S01]  /*0f40*/  VIADD R22, R2.reuse, 0x99 ;  /* 0x0000009902167836 */ /* 0x040fe20000000000 */
[----:B------:R-:W-:Y:S01]  /*0f50*/  ULOP3.LUT UR5, UR5, 0x10000, URZ, 0xfc, !UPT ;  /* 0x0001000005057892 */ /* 0x000fe2000f8efc3f */
[----:B------:R-:W-:Y:S01]  /*0f60*/  VIADD R23, R2, 0xa0 ;  /* 0x000000a002177836 */ /* 0x000fe20000000000 */
[----:B------:R-:W-:Y:S01]  /*0f70*/  ULOP3.LUT UR8, UR8, 0x3fff, URZ, 0xc0, !UPT ;  /* 0x00003fff08087892 */ /* 0x000fe2000f8ec03f */
[----:B------:R-:W-:Y:S01]  /*0f80*/  IMAD.MOV.U32 R194, RZ, RZ, RZ ;  /* 0x000000ffffc27224 */ /* 0x000fe200078e00ff */
[----:B------:R-:W-:Y:S01]  /*0f90*/  ULEA UR24, UR6, UR5, 0xa ;  /* 0x0000000506187291 */ /* 0x000fe2000f8e503f */
[----:B------:R-:W-:Y:S01]  /*0fa0*/  IMAD.MOV.U32 R198, RZ, RZ, 0x3276 ;  /* 0x00003276ffc67424 */ /* 0x000fe200078e00ff */
[----:B------:R-:W-:Y:S01]  /*0fb0*/  ULOP3.LUT UR38, UR8, 0x10000, URZ, 0xfc, !UPT ;  /* 0x0001000008267892 */ /* 0x000fe2000f8efc3f */
[----:B------:R-:W-:Y:S01]  /*0fc0*/  UMOV UR25, 0x40000040 ;  /* 0x4000004000197882 */ /* 0x000fe20000000000 */
[----:B------:R-:W-:Y:S01]  /*0fd0*/  UMOV UR11, 0x40000040 ;  /* 0x40000040000b7882 */ /* 0x000fe20000000000 */
[----:B------:R-:W-:-:S02]  /*0fe0*/  UMOV UR9, UR25 ;  /* 0x0000001900097c82 */ /* 0x000fc40008000000 */
[----:B------:R-:W-:Y:S01]  /*0ff0*/  UMOV UR8, UR24 ;  /* 0x0000001800087c82 */ /* 0x000fe20008000000 */
[----:B------:R-:W-:Y:S01]  /*1000*/  UIADD3 UR28, UR24, 0x2, URZ ;  /* 0x00000002181c7890 */ /* 0x000fe2000fffe03f */
[----:B------:R-:W-:Y:S01]  /*1010*/  UMOV UR10, UR38 ;  /* 0x00000026000a7c82 */ /* 0x000fe20008000000 */
[----:B------:R-:W-:Y:S01]  /*1020*/  UIADD3 UR30, UR38, 0x2, URZ ;  /* 0x00000002261e7890 */ /* 0x000fe2000fffe03f */
[----:B------:R-:W-:Y:S01]  /*1030*/  QGMMA.64x256x32.F32.E4M3.E4M3 R24, gdesc[UR8], RZ, !UPT, gsb0 ;  /* 0x03e00000081879f3 */ /* 0x000fe2000c0008ff */
[----:B------:R-:W-:Y:S01]  /*1040*/  UMOV UR29, 0x40000040 ;  /* 0x40000040001d7882 */ /* 0x000fe20000000000 */
[----:B------:R-:W-:Y:S01]  /*1050*/  UMOV UR31, 0x40000040 ;  /* 0x40000040001f7882 */ /* 0x000fe20000000000 */
[----:B------:R-:W-:Y:S02]  /*1060*/  UIADD3 UR32, UR24, 0x4, URZ ;  /* 0x0000000418207890 */ /* 0x000fe4000fffe03f */
[----:B------:R-:W-:Y:S01]  /*1070*/  UIADD3 UR34, UR38, 0x4, URZ ;  /* 0x0000000426227890 */ /* 0x000fe2000fffe03f */
[----:B------:R-:W-:Y:S01]  /*1080*/  UMOV UR33, 0x40000040 ;  /* 0x4000004000217882 */ /* 0x000fe20000000000 */
[----:B------:R-:W-:Y:S01]  /*1090*/  UMOV UR35, 0x40000040 ;  /* 0x4000004000237882 */ /* 0x000fe20000000000 */
[----:B------:R-:W-:-:S02]  /*10a0*/  UIADD3 UR40, UR24, 0x6, URZ ;  /* 0x0000000618287890 */ /* 0x000fc4000fffe03f */
[----:B------:R-:W-:Y:S01]  /*10b0*/  UIADD3 UR42, UR38, 0x6, URZ ;  /* 0x00000006262a7890 */ /* 0x000fe2000fffe03f */
[----:B------:R-:W-:Y:S01]  /*10c0*/  UMOV UR41, 0x40000040 ;  /* 0x4000004000297882 */ /* 0x000fe20000000000 */
[----:B------:R-:W-:Y:S01]  /*10d0*/  UMOV UR43, 0x40000040 ;  /* 0x40000040002b7882 */ /* 0x000fe20000000000 */
[----:B------:R-:W-:Y:S02]  /*10e0*/  UIADD3 UR8, UR24, 0x200, URZ ;  /* 0x0000020018087890 */ /* 0x000fe4000fffe03f */
[----:B------:R-:W-:Y:S01]  /*10f0*/  UIADD3 UR10, UR38, 0x800, URZ ;  /* 0x00000800260a7890 */ /* 0x000fe2000fffe03f */
        /* <DEDUP_REMOVED lines=14> */
[----:B------:R-:W-:Y:S01]  /*11e0*/  ULDC UR5, c[0x0][0x28c] ;  /* 0x0000a30000057ab9 */ /* 0x000fe20000000800 */
[----:B------:R-:W-:Y:S01]  /*11f0*/  ULDC UR6, c[0x0][0x28c] ;  /* 0x0000a30000067ab9 */ /* 0x000fe20000000800 */
[----:B------:R-:W-:Y:S01]  /*1200*/  ISETP.GE.AND P2, PT, R3, UR5, PT ;  /* 0x0000000503007c0c */ /* 0x000fe2000bf46270 */
[----:B------:R-:W-:Y:S01]  /*1210*/  VIADD R3, R2, 0x9 ;  /* 0x0000000902037836 */ /* 0x000fe20000000000 */
[----:B------:R-:W-:Y:S01]  /*1220*/  ULDC UR5, c[0x0][0x28c] ;  /* 0x0000a30000057ab9 */ /* 0x000fe20000000800 */
[----:B------:R-:W-:Y:S01]  /*1230*/  ISETP.GE.AND P3, PT, R4, UR6, PT ;  /* 0x0000000604007c0c */ /* 0x000fe2000bf66270 */
[C---:B------:R-:W-:Y:S01]  /*1240*/  VIADD R4, R2.reuse, 0x10 ;  /* 0x0000001002047836 */ /* 0x040fe20000000000 */
        /* <DEDUP_REMOVED lines=11> */
[----:B------:R-:W-:Y:S01]  /*1300*/  VIADD R4, R2, 0x41 ;  /* 0x0000004102047836 */ /* 0x000fe20000000000 */
[----:B------:R-:W-:Y:S01]  /*1310*/  ULDC UR6, c[0x0][0x28c] ;  /* 0x0000a30000067ab9 */ /* 0x000fe20000000800 */
[----:B------:R-:W-:-:S04]  /*1320*/  USHF.L.U32 UR7, UR7, 0x3, URZ ;  /* 0x0000000307077899 */ /* 0x000fc8000800063f */
[----:B------:R-:W-:Y:S01]  /*1330*/  ULOP3.LUT UR7, UR7, 0x8, URZ, 0xc, !UPT ;  /* 0x0000000807077892 */ /* 0x000fe2000f8e0c3f */
[----:B------:R-:W-:Y:S02]  /*1340*/  WARPGROUP.DEPBAR.LE gsb0, 0x0 ;  /* 0x00008000000079c5 */ /* 0x000fe40000010000 */
[----:B------:R-:W-:-:S06]  /*1350*/  WARPGROUP.ARRIVE ;  /* 0x00000000000079c5 */ /* 0x000fcc0000000000 */
[----:B------:R-:W-:Y:S03]  /*1360*/  QGMMA.64x256x32.F32.E4M3.E4M3 R24, gdesc[UR28], R24, gsb0 ;  /* 0x03e000001c1879f3 */ /* 0x000fe60008000818 */
[----:B------:R-:W-:Y:S02]  /*1370*/  WARPGROUP.DEPBAR.LE gsb0, 0x0 ;  /* 0x00008000000079c5 */ /* 0x000fe40000010000 */
[----:B------:R-:W-:-:S15]  /*1380*/  WARPGROUP.ARRIVE ;  /* 0x00000000000079c5 */ /* 0x000fde0000000000 */
[----:B------:R-:W-:-:S08]  /*1390*/  NOP ;  /* 0x0000000000007918 */ /* 0x000fd00000000000 */
        /* <DEDUP_REMOVED lines=8> */
[----:B------:R-:W-:Y:S01]  /*1420*/  QGMMA.64x256x32.F32.E4M3.E4M3 R24, gdesc[UR8], R24, gsb0 ;  /* 0x03e00000081879f3 */ /* 0x000fe20008000818 */
[----:B------:R-:W-:Y:S02]  /*1430*/  ULDC UR10, c[0x0][0x28c] ;  /* 0x0000a300000a7ab9 */ /* 0x000fe40000000800 */
        /* <DEDUP_REMOVED lines=13> */
[----:B------:R-:W-:Y:S02]  /*1510*/  FSEL R25, R25, -INF , !P2 ;  /* 0xff80000019197808 */ /* 0x000fe40005000000 */
[----:B------:R-:W-:Y:S01]  /*1520*/  FSEL R152, R27, -INF , !P2 ;  /* 0xff8000001b987808 */ /* 0x000fe20005000000 */
[C---:B------:R-:W-:Y:S01]  /*1530*/  VIADD R27, R2.reuse, 0xa8 ;  /* 0x000000a8021b7836 */ /* 0x040fe20000000000 */
[----:B------:R-:W-:Y:S01]  /*1540*/  ISETP.GE.AND P2, PT, R3, UR5, PT ;  /* 0x0000000503007c0c */ /* 0x000fe2000bf46270 */
[----:B------:R-:W-:Y:S01]  /*1550*/  ULDC UR5, c[0x0][0x28c] ;  /* 0x0000a30000057ab9 */ /* 0x000fe20000000800 */
[----:B------:R-:W-:-:S02]  /*1560*/  IADD3 R3, R2, 0x20, RZ ;  /* 0x0000002002037810 */ /* 0x000fc40007ffe0ff */
[----:B------:R-:W-:Y:S02]  /*1570*/  FSEL R28, R28, -INF , !P3 ;  /* 0xff8000001c1c7808 */ /* 0x000fe40005800000 */
[----:B------:R-:W-:Y:S01]  /*1580*/  FSEL R153, R30, -INF , !P3 ;  /* 0xff8000001e997808 */ /* 0x000fe20005800000 */
[C---:B------:R-:W-:Y:S01]  /*1590*/  VIADD R30, R2.reuse, 0xa9 ;  /* 0x000000a9021e7836 */ /* 0x040fe20000000000 */
[----:B------:R-:W-:Y:S01]  /*15a0*/  ISETP.GE.AND P3, PT, R3, UR5, PT ;  /* 0x0000000503007c0c */ /* 0x000fe2000bf66270 */
[C---:B------:R-:W-:Y:S01]  /*15b0*/  VIADD R3, R2.reuse, 0x21 ;  /* 0x0000002102037836 */ /* 0x040fe20000000000 */
[----:B------:R-:W-:Y:S01]  /*15c0*/  ULDC UR5, c[0x0][0x28c] ;  /* 0x0000a30000057ab9 */ /* 0x000fe20000000800 */
[----:B------:R-:W-:Y:S02]  /*15d0*/  FSEL R29, R29, -INF , !P4 ;  /* 0xff8000001d1d7808 */ /* 0x000fe40006000000 */
[----:B------:R-:W-:Y:S01]  /*15e0*/  FSEL R154, R31, -INF , !P4 ;  /* 0xff8000001f9a7808 */ /* 0x000fe20006000000 */
[C---:B------:R-:W-:Y:S01]  /*15f0*/  VIADD R31, R2.reuse, 0xb1 ;  /* 0x000000b1021f7836 */ /* 0x040fe20000000000 */
[----:B------:R-:W-:Y:S01]  /*1600*/  ISETP.GE.AND P4, PT, R3, UR5, PT ;  /* 0x0000000503007c0c */ /* 0x000fe2000bf86270 */
[----:B------:R-:W-:Y:S01]  /*1610*/  VIADD R3, R2, 0x28 ;  /* 0x0000002802037836 */ /* 0x000fe20000000000 */
[----:B------:R-:W-:Y:S01]  /*1620*/  ULDC UR5, c[0x0][0x28c] ;  /* 0x0000a30000057ab9 */ /* 0x000fe20000000800 */
[----:B------:R-:W-:-:S02]  /*1630*/  FSEL R32, R32, -INF , !P5 ;  /* 0xff80000020207808 */ /* 0x000fc40006800000 */
[----:B------:R-:W-:Y:S02]  /*1640*/  FSEL R155, R34, -INF , !P5 ;  /* 0xff800000229b7808 */ /* 0x000fe40006800000 */
        /* <DEDUP_REMOVED lines=26> */
[----:B------:R-:W-:Y:S02]  /*17f0*/  FSEL R43, R43, -INF , !P4 ;  /* 0xff8000002b2b7808 */ /* 0x000fe40006000000 */
[----:B------:R-:W-:Y:S01]  /*1800*/  ISETP.GE.AND P4, PT, R3, UR5, PT ;  /* 0x0000000503007c0c */ /* 0x000fe2000bf86270 */
[----:B------:R-:W-:Y:S01]  /*1810*/  VIADD R3, R2, 0x40 ;  /* 0x0000004002037836 */ /* 0x000fe20000000000 */
[----:B------:R-:W-:Y:S01]  /*1820*/  ULDC UR5, c[0x0][0x28c] ;  /* 0x0000a30000057ab9 */ /* 0x000fe20000000800 */
[----:B------:R-:W-:-:S02]  /*1830*/  FSEL R44, R44, -INF , !P5 ;  /* 0xff8000002c2c7808 */ /* 0x000fc40006800000 */
[----:B------:R-:W-:Y:S02]  /*1840*/  FSEL R46, R46, -INF , !P5 ;  /* 0xff8000002e2e7808 */ /* 0x000fe40006800000 */
[----:B------:R-:W-:Y:S01]  /*1850*/  ISETP.GE.AND P5, PT, R3, UR5, PT ;  /* 0x0000000503007c0c */ /* 0x000fe2000bfa6270 */
        /* <DEDUP_REMOVED lines=9> */
[----:B------:R-:W-:Y:S01]  /*18f0*/  VIADD R4, R2, 0x49 ;  /* 0x0000004902047836 */ /* 0x000fe20000000000 */
        /* <DEDUP_REMOVED lines=14> */
[----:B------:R-:W-:Y:S01]  /*19e0*/  ULDC UR5, c[0x0][0x28c] ;  /* 0x0000a30000057ab9 */ /* 0x000fe20000000800 */
[----:B------:R-:W-:-:S02]  /*19f0*/  IADD3 R4, R2, 0x58, RZ ;  /* 0x0000005802047810 */ /* 0x000fc40007ffe0ff */
[----:B------:R-:W-:Y:S02]  /*1a00*/  FSEL R11, R56, -INF , !P5 ;  /* 0xff800000380b7808 */ /* 0x000fe40006800000 */
        /* <DEDUP_REMOVED lines=72> */
[----:B------:R-:W-:Y:S01]  /*1e90*/  ULDC UR5, c[0x0][0x28c] ;  /* 0x0000a30000057ab9 */ /* 0x000fe20000000800 */
[----:B------:R-:W-:Y:S01]  /*1ea0*/  FSEL R19, R85, -INF , !P2 ;  /* 0xff80000055137808 */ /* 0x000fe20005000000 */
[C---:B------:R-:W-:Y:S01]  /*1eb0*/  VIADD R4, R2.reuse, 0x91 ;  /* 0x0000009102047836 */ /* 0x040fe20000000000 */
[----:B------:R-:W-:Y:S02]  /*1ec0*/  FSEL R87, R87, -INF , !P2 ;  /* 0xff80000057577808 */ /* 0x000fe40005000000 */
[----:B------:R-:W-:Y:S01]  /*1ed0*/  ISETP.GE.AND P2, PT, R2, UR5, PT ;  /* 0x0000000502007c0c */ /* 0x000fe2000bf46270 */
[----:B------:R-:W-:Y:S01]  /*1ee0*/  ULDC UR5, c[0x0][0x28c] ;  /* 0x0000a30000057ab9 */ /* 0x000fe20000000800 */
[----:B------:R-:W-:-:S02]  /*1ef0*/  FSEL R88, R88, -INF , !P3 ;  /* 0xff80000058587808 */ /* 0x000fc40005800000 */
[----:B------:R-:W-:Y:S02]  /*1f00*/  FSEL R90, R90, -INF , !P3 ;  /* 0xff8000005a5a7808 */ /* 0x000fe40005800000 */
[----:B------:R-:W-:Y:S01]  /*1f10*/  FSEL R34, R24, -INF , !P2 ;  /* 0xff80000018227808 */ /* 0x000fe20005000000 */
[----:B------:R-:W-:Y:S01]  /*1f20*/  VIADD R24, R2, 0xa1 ;  /* 0x000000a102187836 */ /* 0x000fe20000000000 */
[----:B------:R-:W-:Y:S01]  /*1f30*/  ISETP.GE.AND P3, PT, R4, UR6, PT ;  /* 0x0000000604007c0c */ /* 0x000fe2000bf66270 */
[----:B------:R-:W-:Y:S01]  /*1f40*/  VIADD R4, R2, 0x98 ;  /* 0x0000009802047836 */ /* 0x000fe20000000000 */
[----:B------:R-:W-:Y:S01]  /*1f50*/  FMNMX R5, R34, R25, !PT ;  /* 0x0000001922057209 */ /* 0x000fe20007800000 */
[----:B------:R-:W-:Y:S01]  /*1f60*/  ULDC UR6, c[0x0][0x604] ;  /* 0x0001810000067ab9 */ /* 0x000fe20000000800 */
[----:B------:R-:W-:Y:S02]  /*1f70*/  FSEL R20, R89, -INF , !P4 ;  /* 0xff80000059147808 */ /* 0x000fe40006000000 */
[----:B------:R-:W-:-:S02]  /*1f80*/  FSEL R91, R91, -INF , !P4 ;  /* 0xff8000005b5b7808 */ /* 0x000fc40006000000 */
[----:B------:R-:W-:Y:S01]  /*1f90*/  ISETP.GE.AND P4, PT, R4, UR5, PT ;  /* 0x0000000504007c0c */ /* 0x000fe2000bf86270 */
[----:B------:R-:W-:Y:S01]  /*1fa0*/  ULDC UR5, c[0x0][0x28c] ;  /* 0x0000a30000057ab9 */ /* 0x000fe20000000800 */
[----:B------:R-:W-:Y:S02]  /*1fb0*/  FMNMX R4, R28, R5, !PT ;  /* 0x000000051c047209 */ /* 0x000fe40007800000 */
[----:B------:R-:W-:Y:S02]  /*1fc0*/  FSEL R21, R92, -INF , !P5 ;  /* 0xff8000005c157808 */ /* 0x000fe40006800000 */
[----:B------:R-:W-:Y:S02]  /*1fd0*/  FMNMX R5, R29, R4, !PT ;  /* 0x000000041d057209 */ /* 0x000fe40007800000 */
[----:B------:R-:W-:Y:S02]  /*1fe0*/  FSEL R94, R94, -INF , !P5 ;  /* 0xff8000005e5e7808 */ /* 0x000fe40006800000 */
[----:B------:R-:W-:-:S02]  /*1ff0*/  FMNMX R4, R32, R5, !PT ;  /* 0x0000000520047209 */ /* 0x000fc40007800000 */
        /* <DEDUP_REMOVED lines=13> */
[----:B------:R-:W-:Y:S01]  /*20d0*/  ISETP.GE.AND P1, PT, R24, UR5, PT ;  /* 0x0000000518007c0c */ /* 0x000fe2000bf26270 */
[----:B------:R-:W-:Y:S01]  /*20e0*/  ULDC UR5, c[0x0][0x28c] ;  /* 0x0000a30000057ab9 */ /* 0x000fe20000000800 */
[----:B------:R-:W-:-:S02]  /*20f0*/  FSEL R24, R97, -INF , !P3 ;  /* 0xff80000061187808 */ /* 0x000fc40005800000 */
[----:B------:R-:W-:Y:S02]  /*2100*/  FSEL R99, R99, -INF , !P3 ;  /* 0xff80000063637808 */ /* 0x000fe40005800000 */
[----:B------:R-:W-:Y:S01]  /*2110*/  FMNMX R4, R44, R5, !PT ;  /* 0x000000052c047209 */ /* 0x000fe20007800000 */
[----:B------:R-:W-:Y:S01]  /*2120*/  VIADD R5, R2, 0xb0 ;  /* 0x000000b002057836 */ /* 0x000fe20000000000 */
[----:B------:R-:W-:Y:S01]  /*2130*/  ISETP.GE.AND P3, PT, R27, UR5, PT ;  /* 0x000000051b007c0c */ /* 0x000fe2000bf66270 */
[----:B------:R-:W-:Y:S01]  /*2140*/  ULDC UR5, c[0x0][0x28c] ;  /* 0x0000a30000057ab9 */ /* 0x000fe20000000800 */
[----:B------:R-:W-:Y:S02]  /*2150*/  FSEL R27, R100, -INF , !P4 ;  /* 0xff800000641b7808 */ /* 0x000fe40006000000 */
[----:B------:R-:W-:Y:S02]  /*2160*/  FSEL R102, R102, -INF , !P4 ;  /* 0xff80000066667808 */ /* 0x000fe40006000000 */
[----:B------:R-:W-:Y:S01]  /*2170*/  ISETP.GE.AND P4, PT, R30, UR5, PT ;  /* 0x000000051e007c0c */ /* 0x000fe2000bf86270 */
[----:B------:R-:W-:Y:S01]  /*2180*/  ULDC UR5, c[0x0][0x28c] ;  /* 0x0000a30000057ab9 */ /* 0x000fe20000000800 */
[----:B------:R-:W-:-:S02]  /*2190*/  FMNMX R4, R3, R4, !PT ;  /* 0x0000000403047209 */ /* 0x000fc40007800000 */
[----:B------:R-:W-:Y:S02]  /*21a0*/  FSEL R30, R101, -INF , !P5 ;  /* 0xff800000651e7808 */ /* 0x000fe40006800000 */
[----:B------:R-:W-:Y:S02]  /*21b0*/  FSEL R103, R103, -INF , !P5 ;  /* 0xff80000067677808 */ /* 0x000fe40006800000 */
[----:B------:R-:W-:Y:S01]  /*21c0*/  ISETP.GE.AND P5, PT, R5, UR5, PT ;  /* 0x0000000505007c0c */ /* 0x000fe2000bfa6270 */
[----:B------:R-:W-:Y:S01]  /*21d0*/  ULDC UR5, c[0x0][0x28c] ;  /* 0x0000a30000057ab9 */ /* 0x000fe20000000800 */
[----:B------:R-:W-:Y:S02]  /*21e0*/  FSEL R61, R26, -INF , !P2 ;  /* 0xff8000001a3d7808 */ /* 0x000fe40005000000 */
[----:B------:R-:W-:Y:S02]  /*21f0*/  FMNMX R5, R7, R4, !PT ;  /* 0x0000000407057209 */ /* 0x000fe40007800000 */
[----:B------:R-:W-:-:S02]  /*2200*/  FMNMX R4, R61, R152, !PT ;  /* 0x000000983d047209 */ /* 0x000fc40007800000 */
[----:B------:R-:W-:Y:S02]  /*2210*/  FMNMX R26, R8, R5, !PT ;  /* 0x00000005081a7209 */ /* 0x000fe40007800000 */
[----:B------:R-:W-:Y:S01]  /*2220*/  ISETP.GE.AND P2, PT, R31, UR5, PT ;  /* 0x000000051f007c0c */ /* 0x000fe2000bf46270 */
[----:B------:R-:W-:Y:S01]  /*2230*/  ULDC UR5, c[0x0][0x28c] ;  /* 0x0000a30000057ab9 */ /* 0x000fe20000000800 */
[----:B------:R-:W-:Y:S02]  /*2240*/  FMNMX R5, R153, R4, !PT ;  /* 0x0000000499057209 */ /* 0x000fe40007800000 */
[----:B------:R-:W-:Y:S02]  /*2250*/  FMNMX R31, R9, R26, !PT ;  /* 0x0000001a091f7209 */ /* 0x000fe40007800000 */
[----:B------:R-:W-:Y:S02]  /*2260*/  FMNMX R4, R154, R5, !PT ;  /* 0x000000059a047209 */ /* 0x000fe40007800000 */
[----:B------:R-:W-:-:S02]  /*2270*/  FMNMX R38, R10, R31, !PT ;  /* 0x0000001f0a267209 */ /* 0x000fc40007800000 */
[----:B------:R-:W-:Y:S02]  /*2280*/  FMNMX R5, R155, R4, !PT ;  /* 0x000000049b057209 */ /* 0x000fe40007800000 */
[----:B------:R-:W-:Y:S02]  /*2290*/  FMNMX R31, R11, R38, !PT ;  /* 0x000000260b1f7209 */ /* 0x000fe40007800000 */
[----:B------:R-:W-:Y:S02]  /*22a0*/  FSEL R26, R104, -INF , !P6 ;  /* 0xff800000681a7808 */ /* 0x000fe40007000000 */
[----:B------:R-:W-:Y:S02]  /*22b0*/  FSEL R106, R106, -INF , !P6 ;  /* 0xff8000006a6a7808 */ /* 0x000fe40007000000 */
[----:B------:R-:W-:Y:S01]  /*22c0*/  ISETP.GE.AND P6, PT, R35, UR5, PT ;  /* 0x0000000523007c0c */ /* 0x000fe2000bfc6270 */
[----:B------:R-:W-:Y:S01]  /*22d0*/  ULDC UR5, c[0x0][0x28c] ;  /* 0x0000a30000057ab9 */ /* 0x000fe20000000800 */
[----:B------:R-:W-:-:S02]  /*22e0*/  FMNMX R4, R156, R5, !PT ;  /* 0x000000059c047209 */ /* 0x000fc40007800000 */
[----:B------:R-:W-:Y:S02]  /*22f0*/  FMNMX R35, R12, R31, !PT ;  /* 0x0000001f0c237209 */ /* 0x000fe40007800000 */
[----:B------:R-:W-:Y:S02]  /*2300*/  FMNMX R5, R157, R4, !PT ;  /* 0x000000049d057209 */ /* 0x000fe40007800000 */
[----:B------:R-:W-:Y:S01]  /*2310*/  FMNMX R38, R60, R35, !PT ;  /* 0x000000233c267209 */ /* 0x000fe20007800000 */
[----:B------:R-:W-:Y:S01]  /*2320*/  VIADD R35, R2, 0xc0 ;  /* 0x000000c002237836 */ /* 0x000fe20000000000 */
[----:B------:R-:W-:Y:S02]  /*2330*/  FMNMX R4, R158, R5, !PT ;  /* 0x000000059e047209 */ /* 0x000fe40007800000 */
[----:B------:R-:W-:Y:S02]  /*2340*/  FMNMX R5, R13, R38, !PT ;  /* 0x000000260d057209 */ /* 0x000fe40007800000 */
[----:B------:R-:W-:-:S02]  /*2350*/  FSEL R31, R105, -INF , !P1 ;  /* 0xff800000691f7808 */ /* 0x000fc40004800000 */
[----:B------:R-:W-:Y:S02]  /*2360*/  FSEL R107, R107, -INF , !P1 ;  /* 0xff8000006b6b7808 */ /* 0x000fe40004800000 */
[----:B------:R-:W-:Y:S02]  /*2370*/  FMNMX R4, R159, R4, !PT ;  /* 0x000000049f047209 */ /* 0x000fe40007800000 */
[----:B------:R-:W-:Y:S01]  /*2380*/  ISETP.GE.AND P1, PT, R39, UR5, PT ;  /* 0x0000000527007c0c */ /* 0x000fe2000bf26270 */
[----:B------:R-:W-:Y:S01]  /*2390*/  ULDC UR5, c[0x0][0x28c] ;  /* 0x0000a30000057ab9 */ /* 0x000fe20000000800 */
[----:B------:R-:W-:Y:S01]  /*23a0*/  FMNMX R38, R64, R5, !PT ;  /* 0x0000000540267209 */ /* 0x000fe20007800000 */
[----:B------:R-:W-:Y:S01]  /*23b0*/  VIADD R39, R2, 0xc1 ;  /* 0x000000c102277836 */ /* 0x000fe20000000000 */
[----:B------:R-:W-:Y:S02]  /*23c0*/  FSEL R160, R108, -INF , !P3 ;  /* 0xff8000006ca07808 */ /* 0x000fe40005800000 */
[----:B------:R-:W-:-:S02]  /*23d0*/  FSEL R110, R110, -INF , !P3 ;  /* 0xff8000006e6e7808 */ /* 0x000fc40005800000 */
[----:B------:R-:W-:Y:S01]  /*23e0*/  ISETP.GE.AND P3, PT, R35, UR5, PT ;  /* 0x0000000523007c0c */ /* 0x000fe2000bf66270 */
[----:B------:R-:W-:Y:S01]  /*23f0*/  ULDC UR5, c[0x0][0x28c] ;  /* 0x0000a30000057ab9 */ /* 0x000fe20000000800 */
[----:B------:R-:W-:Y:S02]  /*2400*/  FMNMX R5, R43, R4, !PT ;  /* 0x000000042b057209 */ /* 0x000fe40007800000 */
[----:B------:R-:W-:Y:S02]  /*2410*/  FMNMX R35, R65, R38, !PT ;  /* 0x0000002641237209 */ /* 0x000fe40007800000 */
[----:B------:R-:W-:Y:S02]  /*2420*/  FMNMX R4, R46, R5, !PT ;  /* 0x000000052e047209 */ /* 0x000fe40007800000 */
[----:B------:R-:W-:Y:S02]  /*2430*/  FMNMX R38, R14, R35, !PT ;  /* 0x000000230e267209 */ /* 0x000fe40007800000 */
[----:B------:R-:W-:-:S02]  /*2440*/  FMNMX R5, R47, R4, !PT ;  /* 0x000000042f057209 */ /* 0x000fc40007800000 */
[----:B------:R-:W-:Y:S02]  /*2450*/  FMNMX R35, R15, R38, !PT ;  /* 0x000000260f237209 */ /* 0x000fe40007800000 */
        /* <DEDUP_REMOVED lines=23> */
[----:B------:R-:W-:Y:S02]  /*25d0*/  FSEL R161, R109, -INF , !P4 ;  /* 0xff8000006da17808 */ /* 0x000fe40006000000 */
[----:B------:R-:W-:Y:S02]  /*25e0*/  FSEL R111, R111, -INF , !P4 ;  /* 0xff8000006f6f7808 */ /* 0x000fe40006000000 */
[----:B------:R-:W-:Y:S02]  /*25f0*/  FMNMX R38, R22, R35, !PT ;  /* 0x0000002316267209 */ /* 0x000fe40007800000 */
[----:B------:R-:W-:Y:S01]  /*2600*/  ISETP.GE.AND P4, PT, R39, UR5, PT ;  /* 0x0000000527007c0c */ /* 0x000fe2000bf86270 */
[----:B------:R-:W-:Y:S01]  /*2610*/  ULDC UR5, c[0x0][0x28c] ;  /* 0x0000a30000057ab9 */ /* 0x000fe20000000800 */
[----:B------:R-:W-:Y:S02]  /*2620*/  IADD3 R39, R2, 0xc8, RZ ;  /* 0x000000c802277810 */ /* 0x000fe40007ffe0ff */
[----:B------:R-:W-:-:S02]  /*2630*/  FMNMX R4, R74, R5, !PT ;  /* 0x000000054a047209 */ /* 0x000fc40007800000 */
[----:B------:R-:W-:Y:S02]  /*2640*/  FMNMX R35, R23, R38, !PT ;  /* 0x0000002617237209 */ /* 0x000fe40007800000 */
[----:B------:R-:W-:Y:S02]  /*2650*/  FSEL R162, R112, -INF , !P5 ;  /* 0xff80000070a27808 */ /* 0x000fe40006800000 */
[----:B------:R-:W-:Y:S02]  /*2660*/  FSEL R114, R114, -INF , !P5 ;  /* 0xff80000072727808 */ /* 0x000fe40006800000 */
[----:B------:R-:W-:Y:S01]  /*2670*/  ISETP.GE.AND P5, PT, R39, UR5, PT ;  /* 0x0000000527007c0c */ /* 0x000fe2000bfa6270 */
[----:B------:R-:W-:Y:S01]  /*2680*/  VIADD R39, R2, 0xc9 ;  /* 0x000000c902277836 */ /* 0x000fe20000000000 */
[----:B------:R-:W-:Y:S01]  /*2690*/  FMNMX R5, R75, R4, !PT ;  /* 0x000000044b057209 */ /* 0x000fe20007800000 */
[----:B------:R-:W-:Y:S01]  /*26a0*/  ULDC UR5, c[0x0][0x28c] ;  /* 0x0000a30000057ab9 */ /* 0x000fe20000000800 */
[----:B------:R-:W-:-:S02]  /*26b0*/  FMNMX R38, R24, R35, !PT ;  /* 0x0000002318267209 */ /* 0x000fc40007800000 */
[----:B------:R-:W-:Y:S02]  /*26c0*/  FSEL R163, R113, -INF , !P2 ;  /* 0xff80000071a37808 */ /* 0x000fe40005000000 */
[----:B------:R-:W-:Y:S02]  /*26d0*/  FSEL R48, R115, -INF , !P2 ;  /* 0xff80000073307808 */ /* 0x000fe40005000000 */
[----:B------:R-:W-:Y:S02]  /*26e0*/  FMNMX R4, R78, R5, !PT ;  /* 0x000000054e047209 */ /* 0x000fe40007800000 */
[----:B------:R-:W-:Y:S01]  /*26f0*/  ISETP.GE.AND P2, PT, R39, UR5, PT ;  /* 0x0000000527007c0c */ /* 0x000fe2000bf46270 */
[----:B------:R-:W-:Y:S01]  /*2700*/  VIADD R39, R2, 0xd0 ;  /* 0x000000d002277836 */ /* 0x000fe20000000000 */
[----:B------:R-:W-:Y:S01]  /*2710*/  FMNMX R35, R27, R38, !PT ;  /* 0x000000261b237209 */ /* 0x000fe20007800000 */
[----:B------:R-:W-:Y:S01]  /*2720*/  ULDC UR5, c[0x0][0x28c] ;  /* 0x0000a30000057ab9 */ /* 0x000fe20000000800 */
        /* <DEDUP_REMOVED lines=49> */
[----:B------:R-:W-:Y:S01]  /*2a40*/  FMNMX R38, R120, R35, !PT ;  /* 0x0000002378267209 */ /* 0x000fe20007800000 */
[----:B------:R-:W-:Y:S01]  /*2a50*/  VIADD R35, R2, 0xf0 ;  /* 0x000000f002237836 */ /* 0x000fe20000000000 */
        /* <DEDUP_REMOVED lines=11> */
[----:B------:R-:W-:Y:S01]  /*2b10*/  ULDC UR5, c[0x0][0x28c] ;  /* 0x0000a30000057ab9 */ /* 0x000fe20000000800 */
[----:B------:R-:W-:Y:S01]  /*2b20*/  FMNMX R38, R165, R38, !PT ;  /* 0x00000026a5267209 */ /* 0x000fe20007800000 */
[----:B------:R-:W-:Y:S01]  /*2b30*/  VIADD R39, R2, 0xf1 ;  /* 0x000000f102277836 */ /* 0x000fe20000000000 */
[----:B------:R-:W-:-:S02]  /*2b40*/  FSEL R132, R132, -INF , !P3 ;  /* 0xff80000084847808 */ /* 0x000fc40005800000 */
[----:B------:R-:W-:Y:S02]  /*2b50*/  FSEL R73, R134, -INF , !P3 ;  /* 0xff80000086497808 */ /* 0x000fe40005800000 */
        /* <DEDUP_REMOVED lines=8> */
[----:B------:R-:W-:Y:S02]  /*2be0*/  FMNMX R4, R110, R5, !PT ;  /* 0x000000056e047209 */ /* 0x000fe40007800000 */
[----:B------:R-:W-:Y:S02]  /*2bf0*/  FSEL R127, R133, -INF , !P4 ;  /* 0xff800000857f7808 */ /* 0x000fe40006000000 */
[----:B------:R-:W-:Y:S02]  /*2c00*/  FMNMX R38, R132, R35, !PT ;  /* 0x0000002384267209 */ /* 0x000fe40007800000 */
[----:B------:R-:W-:-:S02]  /*2c10*/  FMNMX R5, R111, R4, !PT ;  /* 0x000000046f057209 */ /* 0x000fc40007800000 */
[----:B------:R-:W-:Y:S02]  /*2c20*/  FSEL R136, R136, -INF , !P5 ;  /* 0xff80000088887808 */ /* 0x000fe40006800000 */
[----:B------:R-:W-:Y:S02]  /*2c30*/  FMNMX R35, R127, R38, !PT ;  /* 0x000000267f237209 */ /* 0x000fe40007800000 */
[----:B------:R-:W-:Y:S02]  /*2c40*/  FMNMX R5, R114, R5, !PT ;  /* 0x0000000572057209 */ /* 0x000fe40007800000 */
[----:B------:R-:W-:Y:S02]  /*2c50*/  FSEL R137, R137, -INF , !P2 ;  /* 0xff80000089897808 */ /* 0x000fe40005000000 */
[----:B------:R-:W-:Y:S02]  /*2c60*/  FMNMX R38, R136, R35, !PT ;  /* 0x0000002388267209 */ /* 0x000fe40007800000 */
[----:B------:R-:W-:-:S02]  /*2c70*/  FMNMX R4, R48, R5, !PT ;  /* 0x0000000530047209 */ /* 0x000fc40007800000 */
[----:B------:R-:W-:Y:S02]  /*2c80*/  FSEL R130, R140, -INF , !P6 ;  /* 0xff8000008c827808 */ /* 0x000fe40007000000 */
[----:B------:R-:W-:Y:S02]  /*2c90*/  FMNMX R5, R137, R38, !PT ;  /* 0x0000002689057209 */ /* 0x000fe40007800000 */
[----:B------:R-:W-:Y:S02]  /*2ca0*/  FSEL R92, R135, -INF , !P4 ;  /* 0xff800000875c7808 */ /* 0x000fe40006000000 */
[----:B------:R-:W-:Y:S01]  /*2cb0*/  ISETP.GE.AND P4, PT, R39, UR5, PT ;  /* 0x0000000527007c0c */ /* 0x000fe2000bf86270 */
[----:B------:R-:W-:Y:S01]  /*2cc0*/  VIADD R39, R2, 0xf8 ;  /* 0x000000f802277836 */ /* 0x000fe20000000000 */
[----:B------:R-:W-:Y:S01]  /*2cd0*/  FSEL R141, R141, -INF , !P1 ;  /* 0xff8000008d8d7808 */ /* 0x000fe20004800000 */
[----:B------:R-:W-:Y:S01]  /*2ce0*/  ULDC UR5, c[0x0][0x28c] ;  /* 0x0000a30000057ab9 */ /* 0x000fe20000000800 */
        /* <DEDUP_REMOVED lines=10> */
[----:B------:R-:W-:Y:S02]  /*2d90*/  ISETP.GE.AND P2, PT, R39, UR10, PT ;  /* 0x0000000a27007c0c */ /* 0x000fe4000bf46270 */
[----:B------:R-:W-:Y:S02]  /*2da0*/  FSEL R135, R148, -INF , !P5 ;  /* 0xff80000094877808 */ /* 0x000fe40006800000 */
[----:B------:R-:W-:Y:S02]  /*2db0*/  FMNMX R38, R145, R38, !PT ;  /* 0x0000002691267209 */ /* 0x000fe40007800000 */
[----:B------:R-:W-:Y:S02]  /*2dc0*/  FMNMX R4, R49, R4, !PT ;  /* 0x0000000431047209 */ /* 0x000fe40007800000 */
[----:B------:R-:W-:-:S02]  /*2dd0*/  FSEL R138, R149, -INF , !P2 ;  /* 0xff800000958a7808 */ /* 0x000fc40005000000 */
[----:B------:R-:W-:Y:S02]  /*2de0*/  FMNMX R35, R135, R38, !PT ;  /* 0x0000002687237209 */ /* 0x000fe40007800000 */
[----:B------:R-:W-:Y:S02]  /*2df0*/  FMNMX R5, R119, R4, !PT ;  /* 0x0000000477057209 */ /* 0x000fe40007800000 */
[----:B------:R-:W-:Y:S02]  /*2e00*/  FMNMX R35, R138, R35, !PT ;  /* 0x000000238a237209 */ /* 0x000fe40007800000 */
[----:B------:R-:W-:Y:S02]  /*2e10*/  FMNMX R5, R122, R5, !PT ;  /* 0x000000057a057209 */ /* 0x000fe40007800000 */
[----:B------:R-:W-:Y:S01]  /*2e20*/  FSEL R105, R142, -INF , !P6 ;  /* 0xff8000008e697808 */ /* 0x000fe20007000000 */
[----:B------:R-:W2:Y:S01]  /*2e30*/  SHFL.BFLY PT, R38, R35, 0x1, 0x1f ;  /* 0x0c201f0023267f89 */ /* 0x000ea200000e0000 */
[----:B------:R-:W-:-:S02]  /*2e40*/  FMNMX R4, R52, R5, !PT ;  /* 0x0000000534047209 */ /* 0x000fc40007800000 */
[----:B------:R-:W-:Y:S02]  /*2e50*/  FSEL R108, R143, -INF , !P1 ;  /* 0xff8000008f6c7808 */ /* 0x000fe40004800000 */
[----:B------:R-:W-:Y:S02]  /*2e60*/  FMNMX R5, R53, R4, !PT ;  /* 0x0000000435057209 */ /* 0x000fe40007800000 */
[----:B------:R-:W-:Y:S02]  /*2e70*/  FSEL R112, R146, -INF , !P3 ;  /* 0xff80000092707808 */ /* 0x000fe40005800000 */
[----:B------:R-:W-:Y:S02]  /*2e80*/  FMNMX R4, R56, R5, !PT ;  /* 0x0000000538047209 */ /* 0x000fe40007800000 */
[----:B------:R-:W-:Y:S02]  /*2e90*/  FSEL R101, R147, -INF , !P4 ;  /* 0xff80000093657808 */ /* 0x000fe40006000000 */
[----:B------:R-:W-:-:S02]  /*2ea0*/  FMNMX R5, R57, R4, !PT ;  /* 0x0000000439057209 */ /* 0x000fc40007800000 */
[----:B------:R-:W-:Y:S02]  /*2eb0*/  FSEL R113, R150, -INF , !P5 ;  /* 0xff80000096717808 */ /* 0x000fe40006800000 */
[----:B------:R-:W-:Y:S02]  /*2ec0*/  FMNMX R4, R72, R5, !PT ;  /* 0x0000000548047209 */ /* 0x000fe40007800000 */
[----:B------:R-:W-:Y:S02]  /*2ed0*/  FSEL R116, R151, -INF , !P2 ;  /* 0xff80000097747808 */ /* 0x000fe40005000000 */
[----:B------:R-:W-:Y:S02]  /*2ee0*/  FMNMX R5, R73, R4, !PT ;  /* 0x0000000449057209 */ /* 0x000fe40007800000 */
[----:B--2---:R-:W-:Y:S02]  /*2ef0*/  FMNMX R38, R35, R38, !PT ;  /* 0x0000002623267209 */ /* 0x004fe40007800000 */
[----:B------:R-:W-:-:S03]  /*2f00*/  FMNMX R4, R92, R5, !PT ;  /* 0x000000055c047209 */ /* 0x000fc60007800000 */
[----:B------:R-:W2:Y:S01]  /*2f10*/  SHFL.BFLY PT, R35, R38, 0x2, 0x1f ;  /* 0x0c401f0026237f89 */ /* 0x000ea200000e0000 */
[----:B------:R-:W-:-:S04]  /*2f20*/  FMNMX R4, R93, R4, !PT ;  /* 0x000000045d047209 */ /* 0x000fc80007800000 */
[----:B------:R-:W-:-:S04]  /*2f30*/  FMNMX R4, R97, R4, !PT ;  /* 0x0000000461047209 */ /* 0x000fc80007800000 */
[----:B------:R-:W-:-:S04]  /*2f40*/  FMNMX R5, R105, R4, !PT ;  /* 0x0000000469057209 */ /* 0x000fc80007800000 */
[----:B------:R-:W-:-:S04]  /*2f50*/  FMNMX R5, R108, R5, !PT ;  /* 0x000000056c057209 */ /* 0x000fc80007800000 */
[----:B------:R-:W-:-:S04]  /*2f60*/  FMNMX R4, R112, R5, !PT ;  /* 0x0000000570047209 */ /* 0x000fc80007800000 */
[----:B------:R-:W-:-:S04]  /*2f70*/  FMNMX R4, R101, R4, !PT ;  /* 0x0000000465047209 */ /* 0x000fc80007800000 */
[----:B------:R-:W-:Y:S02]  /*2f80*/  FMNMX R5, R113, R4, !PT ;  /* 0x0000000471057209 */ /* 0x000fe40007800000 */
[----:B--2---:R-:W-:Y:S02]  /*2f90*/  FMNMX R4, R38, R35, !PT ;  /* 0x0000002326047209 */ /* 0x004fe40007800000 */
[----:B------:R-:W-:Y:S02]  /*2fa0*/  FMNMX R5, R116, R5, !PT ;  /* 0x0000000574057209 */ /* 0x000fe40007800000 */
[----:B------:R-:W-:-:S03]  /*2fb0*/  FSETP.NEU.AND P1, PT, R4, -INF , PT ;  /* 0xff8000000400780b */ /* 0x000fc60003f2d000 */
[----:B------:R-:W2:Y:S01]  /*2fc0*/  SHFL.BFLY PT, R42, R5, 0x1, 0x1f ;  /* 0x0c201f00052a7f89 */ /* 0x000ea200000e0000 */
[----:B------:R-:W-:-:S05]  /*2fd0*/  FSEL R147, R4, RZ, P1 ;  /* 0x000000ff04937208 */ /* 0x000fca0000800000 */
[----:B------:R-:W-:Y:S01]  /*2fe0*/  FMUL R147, R147, UR5 ;  /* 0x0000000593937c20 */ /* 0x000fe20008400000 */
[----:B------:R-:W-:-:S03]  /*2ff0*/  ULDC UR5, c[0x0][0x604] ;  /* 0x0001810000057ab9 */ /* 0x000fc60000000800 */
[--C-:B------:R-:W-:Y:S01]  /*3000*/  FFMA R34, R34, UR5, -R147.reuse ;  /* 0x0000000522227c23 */ /* 0x100fe20008000893 */
[----:B------:R-:W-:Y:S02]  /*3010*/  ULDC UR5, c[0x0][0x604] ;  /* 0x0001810000057ab9 */ /* 0x000fe40000000800 */
[--C-:B------:R-:W-:Y:S01]  /*3020*/  FFMA R25, R25, UR5, -R147.reuse ;  /* 0x0000000519197c23 */ /* 0x100fe20008000893 */
[----:B------:R-:W-:Y:S01]  /*3030*/  ULDC UR5, c[0x0][0x604] ;  /* 0x0001810000057ab9 */ /* 0x000fe20000000800 */
[----:B------:R-:W-:Y:S01]  /*3040*/  FSETP.GEU.AND P5, PT, R34, -126, PT ;  /* 0xc2fc00002200780b */ /* 0x000fe20003fae000 */
        /* <DEDUP_REMOVED lines=8> */
[----:B--2---:R-:W-:Y:S01]  /*30d0*/  FMNMX R42, R5, R42, !PT ;  /* 0x0000002a052a7209 */ /* 0x004fe20007800000 */
[--C-:B------:R-:W-:Y:S01]  /*30e0*/  FFMA R33, R33, UR5, -R147.reuse ;  /* 0x0000000521217c23 */ /* 0x100fe20008000893 */
[----:B------:R-:W-:Y:S01]  /*30f0*/  ULDC UR5, c[0x0][0x604] ;  /* 0x0001810000057ab9 */ /* 0x000fe20000000800 */
[----:B------:R-:W-:Y:S01]  /*3100*/  FSETP.GEU.AND P3, PT, R32, -126, PT ;  /* 0xc2fc00002000780b */ /* 0x000fe20003f6e000 */
[----:B------:R-:W-:Y:S01]  /*3110*/  @!P5 FMUL R34, R34, 0.5 ;  /* 0x3f0000002222d820 */ /* 0x000fe20000400000 */
[----:B------:R-:W2:Y:S01]  /*3120*/  SHFL.BFLY PT, R5, R42, 0x2, 0x1f ;  /* 0x0c401f002a057f89 */ /* 0x000ea200000e0000 */
[--C-:B------:R-:W-:Y:S01]  /*3130*/  FFMA R36, R36, UR5, -R147.reuse ;  /* 0x0000000524247c23 */ /* 0x100fe20008000893 */
[----:B------:R-:W-:Y:S01]  /*3140*/  ULDC UR5, c[0x0][0x604] ;  /* 0x0001810000057ab9 */ /* 0x000fe20000000800 */
[----:B------:R-:W3:Y:S01]  /*3150*/  MUFU.EX2 R104, R34 ;  /* 0x0000002200687308 */ /* 0x000ee20000000800 */
[--C-:B------:R-:W-:Y:S01]  /*3160*/  FFMA R37, R37, UR5, -R147.reuse ;  /* 0x0000000525257c23 */ /* 0x100fe20008000893 */
[----:B------:R-:W-:Y:S01]  /*3170*/  @!P1 FMUL R28, R28, 0.5 ;  /* 0x3f0000001c1c9820 */ /* 0x000fe20000400000 */
[----:B------:R-:W-:Y:S01]  /*3180*/  ULDC UR5, c[0x0][0x604] ;  /* 0x0001810000057ab9 */ /* 0x000fe20000000800 */
[----:B------:R-:W-:Y:S01]  /*3190*/  @!P6 FMUL R25, R25, 0.5 ;  /* 0x3f0000001919e820 */ /* 0x000fe20000400000 */
[--C-:B------:R-:W-:Y:S01]  /*31a0*/  FFMA R40, R40, UR5, -R147.reuse ;  /* 0x0000000528287c23 */ /* 0x100fe20008000893 */
[----:B------:R-:W-:Y:S01]  /*31b0*/  FSETP.GEU.AND P2, PT, R29, -126, PT ;  /* 0xc2fc00001d00780b */ /* 0x000fe20003f4e000 */
[----:B------:R-:W-:Y:S01]  /*31c0*/  ULDC UR5, c[0x0][0x604] ;  /* 0x0001810000057ab9 */ /* 0x000fe20000000800 */
[----:B------:R-:W4:Y:S01]  /*31d0*/  MUFU.EX2 R96, R28 ;  /* 0x0000001c00607308 */ /* 0x000f220000000800 */
[----:B------:R-:W-:Y:S01]  /*31e0*/  @!P3 FMUL R32, R32, 0.5 ;  /* 0x3f0000002020b820 */ /* 0x000fe20000400000 */
[----:B------:R-:W-:Y:S01]  /*31f0*/  FFMA R41, R41, UR5, -R147 ;  /* 0x0000000529297c23 */ /* 0x000fe20008000893 */
[----:B------:R-:W-:-:S02]  /*3200*/  ULDC UR5, c[0x0][0x604] ;  /* 0x0001810000057ab9 */ /* 0x000fc40000000800 */
[--C-:B------:R-:W-:Y:S01]  /*3210*/  FFMA R44, R44, UR5, -R147.reuse ;  /* 0x000000052c2c7c23 */ /* 0x100fe20008000893 */
[----:B------:R-:W-:Y:S02]  /*3220*/  ULDC UR5, c[0x0][0x604] ;  /* 0x0001810000057ab9 */ /* 0x000fe40000000800 */
[----:B------:R-:W5:Y:S01]  /*3230*/  MUFU.EX2 R100, R25 ;  /* 0x0000001900647308 */ /* 0x000f620000000800 */
[----:B---3--:R-:W-:Y:S01]  /*3240*/  @!P5 FMUL R104, R104, R104 ;  /* 0x000000686868d220 */ /* 0x008fe20000400000 */
[----:B------:R-:W-:Y:S01]  /*3250*/  FSETP.GEU.AND P5, PT, R36, -126, PT ;  /* 0xc2fc00002400780b */ /* 0x000fe20003fae000 */
[--C-:B------:R-:W-:Y:S01]  /*3260*/  FFMA R3, R3, UR5, -R147.reuse ;  /* 0x0000000503037c23 */ /* 0x100fe20008000893 */
[----:B------:R-:W-:Y:S01]  /*3270*/  @!P2 FMUL R29, R29, 0.5 ;  /* 0x3f0000001d1da820 */ /* 0x000fe20000400000 */
[----:B--2---:R-:W-:Y:S01]  /*3280*/  FMNMX R5, R42, R5, !PT ;  /* 0x000000052a057209 */ /* 0x004fe20007800000 */
[----:B------:R-:W-:Y:S02]  /*3290*/  ULDC UR5, c[0x0][0x604] ;  /* 0x0001810000057ab9 */ /* 0x000fe40000000800 */
[----:B------:R-:W2:Y:S01]  /*32a0*/  MUFU.EX2 R69, R32 ;  /* 0x0000002000457308 */ /* 0x000ea20000000800 */
[----:B----4-:R-:W-:Y:S01]  /*32b0*/  @!P1 FMUL R96, R96, R96 ;  /* 0x0000006060609220 */ /* 0x010fe20000400000 */
[----:B------:R-:W-:Y:S01]  /*32c0*/  FSETP.GEU.AND P1, PT, R40, -126, PT ;  /* 0xc2fc00002800780b */ /* 0x000fe20003f2e000 */
[----:B------:R-:W-:Y:S01]  /*32d0*/  FFMA R7, R7, UR5, -R147 ;  /* 0x0000000507077c23 */ /* 0x000fe20008000893 */
[----:B------:R-:W-:Y:S01]  /*32e0*/  FSETP.NEU.AND P4, PT, R5, -INF , PT ;  /* 0xff8000000500780b */ /* 0x000fe20003f8d000 */
[----:B------:R-:W-:-:S02]  /*32f0*/  ULDC UR5, c[0x0][0x604] ;  /* 0x0001810000057ab9 */ /* 0x000fc40000000800 */
[----:B------:R-:W-:Y:S01]  /*3300*/  @!P5 FMUL R36, R36, 0.5 ;  /* 0x3f0000002424d820 */ /* 0x000fe20000400000 */
[----:B------:R-:W-:Y:S01]  /*3310*/  FSEL R150, R5, RZ, P4 ;  /* 0x000000ff05967208 */ /* 0x000fe20002000000 */
[----:B-----5:R-:W-:Y:S01]  /*3320*/  @!P6 FMUL R100, R100, R100 ;  /* 0x000000646464e220 */ /* 0x020fe20000400000 */
[----:B------:R-:W-:Y:S01]  /*3330*/  FSETP.GEU.AND P4, PT, R33, -126, PT ;  /* 0xc2fc00002100780b */ /* 0x000fe20003f8e000 */
[----:B------:R-:W3:Y:S01]  /*3340*/  MUFU.EX2 R85, R29 ;  /* 0x0000001d00557308 */ /* 0x000ee20000000800 */
[----:B------:R-:W-:Y:S01]  /*3350*/  FSETP.GEU.AND P6, PT, R37, -126, PT ;  /* 0xc2fc00002500780b */ /* 0x000fe20003fce000 */
[--C-:B------:R-:W-:Y:S01]  /*3360*/  FFMA R8, R8, UR5, -R147.reuse ;  /* 0x0000000508087c23 */ /* 0x100fe20008000893 */
[----:B------:R-:W-:Y:S01]  /*3370*/  ULDC UR5, c[0x0][0x604] ;  /* 0x0001810000057ab9 */ /* 0x000fe20000000800 */
[----:B------:R-:W-:Y:S01]  /*3380*/  @!P1 FMUL R40, R40, 0.5 ;  /* 0x3f00000028289820 */ /* 0x000fe20000400000 */
[----:B------:R-:W-:Y:S01]  /*3390*/  FFMA R9, R9, UR5, -R147 ;  /* 0x0000000509097c23 */ /* 0x000fe20008000893 */
[----:B--2---:R-:W-:Y:S01]  /*33a0*/  @!P3 FMUL R69, R69, R69 ;  /* 0x000000454545b220 */ /* 0x004fe20000400000 */
[----:B------:R-:W-:Y:S01]  /*33b0*/  FSETP.GEU.AND P3, PT, R44, -126, PT ;  /* 0xc2fc00002c00780b */ /* 0x000fe20003f6e000 */
[----:B------:R-:W2:Y:S01]  /*33c0*/  MUFU.EX2 R109, R40 ;  /* 0x00000028006d7308 */ /* 0x000ea20000000800 */
[----:B------:R-:W-:-:S02]  /*33d0*/  ULDC UR5, c[0x0][0x604] ;  /* 0x0001810000057ab9 */ /* 0x000fc40000000800 */
[--C-:B------:R-:W-:Y:S01]  /*33e0*/  FFMA R10, R10, UR5, -R147.reuse ;  /* 0x000000050a0a7c23 */ /* 0x100fe20008000893 */
[----:B------:R-:W-:Y:S01]  /*33f0*/  @!P4 FMUL R33, R33, 0.5 ;  /* 0x3f0000002121c820 */ /* 0x000fe20000400000 */
[----:B------:R-:W-:Y:S01]  /*3400*/  ULDC UR5, c[0x0][0x604] ;  /* 0x0001810000057ab9 */ /* 0x000fe20000000800 */
[----:B------:R-:W-:Y:S01]  /*3410*/  @!P6 FMUL R37, R37, 0.5 ;  /* 0x3f0000002525e820 */ /* 0x000fe20000400000 */
[--C-:B------:R-:W-:Y:S01]  /*3420*/  FFMA R11, R11, UR5, -R147.reuse ;  /* 0x000000050b0b7c23 */ /* 0x100fe20008000893 */
[----:B------:R-:W4:Y:S01]  /*3430*/  MUFU.EX2 R84, R33 ;  /* 0x0000002100547308 */ /* 0x000f220000000800 */
[----:B---3--:R-:W-:Y:S01]  /*3440*/  @!P2 FMUL R85, R85, R85 ;  /* 0x000000555555a220 */ /* 0x008fe20000400000 */
[----:B------:R-:W-:Y:S01]  /*3450*/  FSETP.GEU.AND P2, PT, R41, -126, PT ;  /* 0xc2fc00002900780b */ /* 0x000fe20003f4e000 */
[----:B------:R-:W-:Y:S01]  /*3460*/  ULDC UR5, c[0x0][0x604] ;  /* 0x0001810000057ab9 */ /* 0x000fe20000000800 */
[----:B------:R-:W-:Y:S01]  /*3470*/  @!P3 FMUL R44, R44, 0.5 ;  /* 0x3f0000002c2cb820 */ /* 0x000fe20000400000 */
[----:B------:R-:W-:Y:S01]  /*3480*/  FFMA R12, R12, UR5, -R147 ;  /* 0x000000050c0c7c23 */ /* 0x000fe20008000893 */
[----:B------:R-:W-:-:S02]  /*3490*/  ULDC UR5, c[0x0][0x604] ;  /* 0x0001810000057ab9 */ /* 0x000fc40000000800 */
[----:B------:R-:W3:Y:S01]  /*34a0*/  MUFU.EX2 R68, R36 ;  /* 0x0000002400447308 */ /* 0x000ee20000000800 */
[----:B--2---:R-:W-:Y:S01]  /*34b0*/  @!P1 FMUL R109, R109, R109 ;  /* 0x0000006d6d6d9220 */ /* 0x004fe20000400000 */
[----:B------:R-:W-:Y:S01]  /*34c0*/  FSETP.GEU.AND P1, PT, R9, -126, PT ;  /* 0xc2fc00000900780b */ /* 0x000fe20003f2e000 */
[--C-:B------:R-:W-:Y:S01]  /*34d0*/  FFMA R60, R60, UR5, -R147.reuse ;  /* 0x000000053c3c7c23 */ /* 0x100fe20008000893 */
[----:B------:R-:W-:Y:S02]  /*34e0*/  ULDC UR5, c[0x0][0x604] ;  /* 0x0001810000057ab9 */ /* 0x000fe40000000800 */
[----:B------:R-:W-:Y:S01]  /*34f0*/  FFMA R13, R13, UR5, -R147 ;  /* 0x000000050d0d7c23 */ /* 0x000fe20008000893 */
[----:B------:R-:W-:Y:S01]  /*3500*/  @!P2 FMUL R41, R41, 0.5 ;  /* 0x3f0000002929a820 */ /* 0x000fe20000400000 */
[----:B------:R-:W2:Y:S01]  /*3510*/  MUFU.EX2 R45, R37 ;  /* 0x00000025002d7308 */ /* 0x000ea20000000800 */
[----:B----4-:R-:W-:Y:S01]  /*3520*/  @!P4 FMUL R84, R84, R84 ;  /* 0x000000545454c220 */ /* 0x010fe20000400000 */
[----:B------:R-:W-:Y:S01]  /*3530*/  FSETP.GEU.AND P4, PT, R3, -126, PT ;  /* 0xc2fc00000300780b */ /* 0x000fe20003f8e000 */
[----:B------:R-:W-:-:S02]  /*3540*/  ULDC UR5, c[0x0][0x604] ;  /* 0x0001810000057ab9 */ /* 0x000fc40000000800 */
[--C-:B------:R-:W-:Y:S01]  /*3550*/  FFMA R64, R64, UR5, -R147.reuse ;  /* 0x0000000540407c23 */ /* 0x100fe20008000893 */
[----:B------:R-:W-:Y:S01]  /*3560*/  ULDC UR5, c[0x0][0x604] ;  /* 0x0001810000057ab9 */ /* 0x000fe20000000800 */
[----:B------:R-:W-:Y:S01]  /*3570*/  @!P1 FMUL R9, R9, 0.5 ;  /* 0x3f00000009099820 */ /* 0x000fe20000400000 */
[----:B------:R-:W4:Y:S01]  /*3580*/  MUFU.EX2 R115, R44 ;  /* 0x0000002c00737308 */ /* 0x000f220000000800 */
[----:B---3--:R-:W-:Y:S01]  /*3590*/  @!P5 FMUL R68, R68, R68 ;  /* 0x000000444444d220 */ /* 0x008fe20000400000 */
[----:B------:R-:W-:Y:S01]  /*35a0*/  FSETP.GEU.AND P5, PT, R7, -126, PT ;  /* 0xc2fc00000700780b */ /* 0x000fe20003fae000 */
[--C-:B------:R-:W-:Y:S01]  /*35b0*/  FFMA R65, R65, UR5, -R147.reuse ;  /* 0x0000000541417c23 */ /* 0x100fe20008000893 */
[----:B------:R-:W-:Y:S02]  /*35c0*/  ULDC UR5, c[0x0][0x604] ;  /* 0x0001810000057ab9 */ /* 0x000fe40000000800 */
[----:B------:R-:W-:Y:S01]  /*35d0*/  FFMA R14, R14, UR5, -R147 ;  /* 0x000000050e0e7c23 */ /* 0x000fe20008000893 */
[----:B------:R-:W-:Y:S01]  /*35e0*/  @!P4 FMUL R3, R3, 0.5 ;  /* 0x3f0000000303c820 */ /* 0x000fe20000400000 */
[----:B------:R-:W3:Y:S01]  /*35f0*/  MUFU.EX2 R148, R9 ;  /* 0x0000000900947308 */ /* 0x000ee20000000800 */
[----:B--2---:R-:W-:Y:S01]  /*3600*/  @!P6 FMUL R45, R45, R45 ;  /* 0x0000002d2d2de220 */ /* 0x004fe20000400000 */
[----:B------:R-:W-:Y:S01]  /*3610*/  FSETP.GEU.AND P6, PT, R8, -126, PT ;  /* 0xc2fc00000800780b */ /* 0x000fe20003fce000 */
[----:B------:R-:W-:-:S02]  /*3620*/  ULDC UR5, c[0x0][0x604] ;  /* 0x0001810000057ab9 */ /* 0x000fc40000000800 */
[--C-:B------:R-:W-:Y:S01]  /*3630*/  FFMA R15, R15, UR5, -R147.reuse ;  /* 0x000000050f0f7c23 */ /* 0x100fe20008000893 */
[----:B------:R-:W-:Y:S01]  /*3640*/  ULDC UR5, c[0x0][0x604] ;  /* 0x0001810000057ab9 */ /* 0x000fe20000000800 */
[----:B------:R-:W-:Y:S01]  /*3650*/  @!P5 FMUL R7, R7, 0.5 ;  /* 0x3f0000000707d820 */ /* 0x000fe20000400000 */
[----:B------:R2:W5:Y:S01]  /*3660*/  MUFU.EX2 R89, R41 ;  /* 0x0000002900597308 */ /* 0x0005620000000800 */
[----:B----4-:R-:W-:Y:S01]  /*3670*/  @!P3 FMUL R115, R115, R115 ;  /* 0x000000737373b220 */ /* 0x010fe20000400000 */
[----:B------:R-:W-:Y:S01]  /*3680*/  FSETP.GEU.AND P3, PT, R11, -126, PT ;  /* 0xc2fc00000b00780b */ /* 0x000fe20003f6e000 */
[--C-:B------:R-:W-:Y:S01]  /*3690*/  FFMA R16, R16, UR5, -R147.reuse ;  /* 0x0000000510107c23 */ /* 0x100fe20008000893 */
[----:B------:R-:W-:Y:S02]  /*36a0*/  ULDC UR5, c[0x0][0x604] ;  /* 0x0001810000057ab9 */ /* 0x000fe40000000800 */
[----:B------:R-:W-:Y:S01]  /*36b0*/  FFMA R17, R17, UR5, -R147 ;  /* 0x0000000511117c23 */ /* 0x000fe20008000893 */
[----:B------:R-:W-:Y:S01]  /*36c0*/  @!P6 FMUL R8, R8, 0.5 ;  /* 0x3f0000000808e820 */ /* 0x000fe20000400000 */
[----:B------:R-:W4:Y:S01]  /*36d0*/  MUFU.EX2 R118, R3 ;  /* 0x0000000300767308 */ /* 0x000f220000000800 */
[----:B---3--:R-:W-:Y:S01]  /*36e0*/  @!P1 FMUL R148, R148, R148 ;  /* 0x0000009494949220 */ /* 0x008fe20000400000 */
[----:B------:R-:W-:Y:S01]  /*36f0*/  FSETP.GEU.AND P1, PT, R64, -126, PT ;  /* 0xc2fc00004000780b */ /* 0x000fe20003f2e000 */
[----:B------:R-:W-:-:S02]  /*3700*/  ULDC UR5, c[0x0][0x604] ;  /* 0x0001810000057ab9 */ /* 0x000fc40000000800 */
[--C-:B--2---:R-:W-:Y:S01]  /*3710*/  FFMA R41, R76, UR5, -R147.reuse ;  /* 0x000000054c297c23 */ /* 0x104fe20008000893 */
[----:B------:R-:W-:Y:S01]  /*3720*/  ULDC UR5, c[0x0][0x604] ;  /* 0x0001810000057ab9 */ /* 0x000fe20000000800 */
[----:B------:R-:W-:Y:S01]  /*3730*/  @!P3 FMUL R11, R11, 0.5 ;  /* 0x3f0000000b0bb820 */ /* 0x000fe20000400000 */
[----:B------:R-:W2:Y:S01]  /*3740*/  MUFU.EX2 R151, R7 ;  /* 0x0000000700977308 */ /* 0x000ea20000000800 */
[----:B-----5:R-:W-:Y:S01]  /*3750*/  @!P2 FMUL R89, R89, R89 ;  /* 0x000000595959a220 */ /* 0x020fe20000400000 */
[----:B------:R-:W-:Y:S01]  /*3760*/  FSETP.GEU.AND P2, PT, R10, -126, PT ;  /* 0xc2fc00000a00780b */ /* 0x000fe20003f4e000 */
[--C-:B------:R-:W-:Y:S01]  /*3770*/  FFMA R42, R77, UR5, -R147.reuse ;  /* 0x000000054d2a7c23 */ /* 0x100fe20008000893 */
[----:B------:R-:W-:Y:S02]  /*3780*/  ULDC UR5, c[0x0][0x604] ;  /* 0x0001810000057ab9 */ /* 0x000fe40000000800 */
[----:B------:R-:W-:Y:S01]  /*3790*/  FFMA R40, R80, UR5, -R147 ;  /* 0x0000000550287c23 */ /* 0x000fe20008000893 */
[----:B------:R-:W-:Y:S01]  /*37a0*/  @!P1 FMUL R64, R64, 0.5 ;  /* 0x3f00000040409820 */ /* 0x000fe20000400000 */
[----:B------:R-:W3:Y:S01]  /*37b0*/  MUFU.EX2 R149, R8 ;  /* 0x0000000800957308 */ /* 0x000ee20000000800 */
[----:B----4-:R-:W-:Y:S01]  /*37c0*/  @!P4 FMUL R118, R118, R118 ;  /* 0x000000767676c220 */ /* 0x010fe20000400000 */
[----:B------:R-:W-:Y:S01]  /*37d0*/  FSETP.GEU.AND P4, PT, R12, -126, PT ;  /* 0xc2fc00000c00780b */ /* 0x000fe20003f8e000 */
[----:B------:R-:W-:-:S02]  /*37e0*/  ULDC UR5, c[0x0][0x604] ;  /* 0x0001810000057ab9 */ /* 0x000fc40000000800 */
[--C-:B------:R-:W-:Y:S01]  /*37f0*/  FFMA R39, R81, UR5, -R147.reuse ;  /* 0x0000000551277c23 */ /* 0x100fe20008000893 */
[----:B------:R-:W-:Y:S01]  /*3800*/  ULDC UR5, c[0x0][0x604] ;  /* 0x0001810000057ab9 */ /* 0x000fe20000000800 */
[----:B------:R-:W-:Y:S01]  /*3810*/  @!P2 FMUL R10, R10, 0.5 ;  /* 0x3f0000000a0aa820 */ /* 0x000fe20000400000 */
[----:B------:R-:W4:Y:S01]  /*3820*/  MUFU.EX2 R133, R64 ;  /* 0x0000004000857308 */ /* 0x000f220000000800 */
[----:B--2---:R-:W-:Y:S01]  /*3830*/  @!P5 FMUL R151, R151, R151 ;  /* 0x000000979797d220 */ /* 0x004fe20000400000 */
[----:B------:R-:W-:Y:S01]  /*3840*/  FSETP.GEU.AND P5, PT, R60, -126, PT ;  /* 0xc2fc00003c00780b */ /* 0x000fe20003fae000 */
[--C-:B------:R-:W-:Y:S01]  /*3850*/  FFMA R18, R18, UR5, -R147.reuse ;  /* 0x0000000512127c23 */ /* 0x100fe20008000893 */
[----:B------:R-:W-:Y:S02]  /*3860*/  ULDC UR5, c[0x0][0x604] ;  /* 0x0001810000057ab9 */ /* 0x000fe40000000800 */
[----:B------:R-:W-:Y:S01]  /*3870*/  FFMA R19, R19, UR5, -R147 ;  /* 0x0000000513137c23 */ /* 0x000fe20008000893 */
[----:B------:R-:W-:Y:S01]  /*3880*/  @!P4 FMUL R12, R12, 0.5 ;  /* 0x3f0000000c0cc820 */ /* 0x000fe20000400000 */
[----:B------:R-:W2:Y:S01]  /*3890*/  MUFU.EX2 R142, R11 ;  /* 0x0000000b008e7308 */ /* 0x000ea20000000800 */
[----:B---3--:R-:W-:Y:S01]  /*38a0*/  @!P6 FMUL R149, R149, R149 ;  /* 0x000000959595e220 */ /* 0x008fe20000400000 */
[----:B------:R-:W-:Y:S01]  /*38b0*/  FSETP.GEU.AND P6, PT, R13, -126, PT ;  /* 0xc2fc00000d00780b */ /* 0x000fe20003fce000 */
[----:B------:R-:W-:-:S02]  /*38c0*/  ULDC UR5, c[0x0][0x604] ;  /* 0x0001810000057ab9 */ /* 0x000fc40000000800 */
[--C-:B------:R-:W-:Y:S01]  /*38d0*/  FFMA R3, R88, UR5, -R147.reuse ;  /* 0x0000000558037c23 */ /* 0x100fe20008000893 */
[----:B------:R-:W-:Y:S01]  /*38e0*/  ULDC UR5, c[0x0][0x604] ;  /* 0x0001810000057ab9 */ /* 0x000fe20000000800 */
[----:B------:R-:W-:Y:S01]  /*38f0*/  @!P5 FMUL R60, R60, 0.5 ;  /* 0x3f0000003c3cd820 */ /* 0x000fe20000400000 */
[----:B------:R-:W3:Y:S01]  /*3900*/  MUFU.EX2 R146, R10 ;  /* 0x0000000a00927308 */ /* 0x000ee20000000800 */
[----:B----4-:R-:W-:Y:S01]  /*3910*/  @!P1 FMUL R133, R133, R133 ;  /* 0x0000008585859220 */ /* 0x010fe20000400000 */
[----:B------:R-:W-:Y:S01]  /*3920*/  FSETP.GEU.AND P1, PT, R41, -126, PT ;  /* 0xc2fc00002900780b */ /* 0x000fe20003f2e000 */
[--C-:B------:R-:W-:Y:S01]  /*3930*/  FFMA R20, R20, UR5, -R147.reuse ;  /* 0x0000000514147c23 */ /* 0x100fe20008000893 */
[----:B------:R-:W-:Y:S02]  /*3940*/  ULDC UR5, c[0x0][0x604] ;  /* 0x0001810000057ab9 */ /* 0x000fe40000000800 */
[--C-:B------:R-:W-:Y:S01]  /*3950*/  FFMA R9, R21, UR5, -R147.reuse ;  /* 0x0000000515097c23 */ /* 0x100fe20008000893 */
[----:B------:R-:W-:Y:S01]  /*3960*/  @!P6 FMUL R13, R13, 0.5 ;  /* 0x3f0000000d0de820 */ /* 0x000fe20000400000 */
[----:B------:R-:W4:Y:S01]  /*3970*/  MUFU.EX2 R140, R12 ;  /* 0x0000000c008c7308 */ /* 0x000f220000000800 */
[----:B--2---:R-:W-:Y:S01]  /*3980*/  @!P3 FMUL R142, R142, R142 ;  /* 0x0000008e8e8eb220 */ /* 0x004fe20000400000 */
[----:B------:R-:W-:Y:S01]  /*3990*/  FSETP.GEU.AND P3, PT, R14, -126, PT ;  /* 0xc2fc00000e00780b */ /* 0x000fe20003f6e000 */
[----:B------:R-:W-:Y:S01]  /*39a0*/  ULDC UR5, c[0x0][0x604] ;  /* 0x0001810000057ab9 */ /* 0x000fe20000000800 */
[----:B------:R-:W-:Y:S01]  /*39b0*/  F2FP.SATFINITE.E4M3.F32.PACK_AB_MERGE_C R175, R194, R133, RZ ;  /* 0x00000085c2af723e */ /* 0x000fe200048070ff */
[--C-:B------:R-:W-:Y:S01]  /*39c0*/  FFMA R22, R22, UR5, -R147.reuse ;  /* 0x0000000516167c23 */ /* 0x100fe20008000893 */
[----:B------:R-:W-:Y:S01]  /*39d0*/  ULDC UR5, c[0x0][0x604] ;  /* 0x0001810000057ab9 */ /* 0x000fe20000000800 */
[----:B------:R-:W-:Y:S01]  /*39e0*/  @!P1 FMUL R41, R41, 0.5 ;  /* 0x3f00000029299820 */ /* 0x000fe20000400000 */
[----:B------:R-:W2:Y:S01]  /*39f0*/  MUFU.EX2 R143, R60 ;  /* 0x0000003c008f7308 */ /* 0x000ea20000000800 */
[----:B---3--:R-:W-:Y:S01]  /*3a00*/  @!P2 FMUL R146, R146, R146 ;  /* 0x000000929292a220 */ /* 0x008fe20000400000 */
[----:B------:R-:W-:Y:S01]  /*3a10*/  FSETP.GEU.AND P2, PT, R65, -126, PT ;  /* 0xc2fc00004100780b */ /* 0x000fe20003f4e000 */
[--C-:B------:R-:W-:Y:S01]  /*3a20*/  FFMA R8, R23, UR5, -R147.reuse ;  /* 0x0000000517087c23 */ /* 0x100fe20008000893 */
[----:B------:R-:W-:Y:S01]  /*3a30*/  ULDC UR5, c[0x0][0x604] ;  /* 0x0001810000057ab9 */ /* 0x000fe20000000800 */
[----:B------:R-:W-:Y:S01]  /*3a40*/  LOP3.LUT R175, R175, 0xff, RZ, 0xc0, !PT ;  /* 0x000000ffafaf7812 */ /* 0x000fe200078ec0ff */
        /* <DEDUP_REMOVED lines=28> */
[----:B------:R-:W-:Y:S01]  /*3c10*/  FFMA R33, R161, UR5, -R147 ;  /* 0x00000005a1217c23 */ /* 0x000fe20008000893 */
[----:B------:R-:W-:Y:S01]  /*3c20*/  @!P6 FMUL R17, R17, 0.5 ;  /* 0x3f0000001111e820 */ /* 0x000fe20000400000 */
[----:B------:R4:W5:Y:S01]  /*3c30*/  MUFU.EX2 R131, R15 ;  /* 0x0000000f00837308 */ /* 0x0009620000000800 */
[----:B--2---:R-:W-:Y:S01]  /*3c40*/  @!P1 FMUL R41, R41, R41 ;  /* 0x0000002929299220 */ /* 0x004fe20000400000 */
[----:B------:R-:W-:Y:S01]  /*3c50*/  FSETP.GEU.AND P1, PT, R3, -126, PT ;  /* 0xc2fc00000300780b */ /* 0x000fe20003f2e000 */
[----:B------:R-:W-:-:S02]  /*3c60*/  ULDC UR5, c[0x0][0x604] ;  /* 0x0001810000057ab9 */ /* 0x000fc40000000800 */
[--C-:B------:R-:W-:Y:S01]  /*3c70*/  FFMA R14, R162, UR5, -R147.reuse ;  /* 0x00000005a20e7c23 */ /* 0x100fe20008000893 */
[----:B------:R-:W-:Y:S01]  /*3c80*/  ULDC UR5, c[0x0][0x604] ;  /* 0x0001810000057ab9 */ /* 0x000fe20000000800 */
[----:B------:R-:W-:Y:S01]  /*3c90*/  @!P3 FMUL R40, R40, 0.5 ;  /* 0x3f0000002828b820 */ /* 0x000fe20000400000 */
[----:B------:R-:W2:Y:S01]  /*3ca0*/  MUFU.EX2 R124, R16 ;  /* 0x00000010007c7308 */ /* 0x000ea20000000800 */
[----:B---3--:R-:W-:Y:S01]  /*3cb0*/  @!P2 FMUL R134, R134, R134 ;  /* 0x000000868686a220 */ /* 0x008fe20000400000 */
[----:B------:R-:W-:Y:S01]  /*3cc0*/  FSETP.GEU.AND P2, PT, R42, -126, PT ;  /* 0xc2fc00002a00780b */ /* 0x000fe20003f4e000 */
[--C-:B------:R-:W-:Y:S01]  /*3cd0*/  FFMA R32, R163, UR5, -R147.reuse ;  /* 0x00000005a3207c23 */ /* 0x100fe20008000893 */
[----:B------:R-:W-:Y:S02]  /*3ce0*/  ULDC UR5, c[0x0][0x604] ;  /* 0x0001810000057ab9 */ /* 0x000fe40000000800 */
[----:B----4-:R-:W-:Y:S01]  /*3cf0*/  FFMA R15, R164, UR5, -R147 ;  /* 0x00000005a40f7c23 */ /* 0x010fe20008000893 */
[----:B------:R-:W-:Y:S01]  /*3d00*/  @!P1 FMUL R3, R3, 0.5 ;  /* 0x3f00000003039820 */ /* 0x000fe20000400000 */
[----:B------:R-:W3:Y:S01]  /*3d10*/  MUFU.EX2 R123, R17 ;  /* 0x00000011007b7308 */ /* 0x000ee20000000800 */
[----:B-----5:R-:W-:Y:S01]  /*3d20*/  @!P4 FMUL R131, R131, R131 ;  /* 0x000000838383c220 */ /* 0x020fe20000400000 */
[----:B------:R-:W-:Y:S01]  /*3d30*/  FSETP.GEU.AND P4, PT, R39, -126, PT ;  /* 0xc2fc00002700780b */ /* 0x000fe20003f8e000 */
[----:B------:R-:W-:-:S04]  /*3d40*/  ULDC UR5, c[0x0][0x604] ;  /* 0x0001810000057ab9 */ /* 0x000fc80000000800 */
[----:B------:R-:W-:Y:S01]  /*3d50*/  @!P2 FMUL R42, R42, 0.5 ;  /* 0x3f0000002a2aa820 */ /* 0x000fe20000400000 */
[----:B------:R-:W4:Y:S01]  /*3d60*/  MUFU.EX2 R40, R40 ;  /* 0x0000002800287308 */ /* 0x000f220000000800 */
[----:B--2---:R-:W-:Y:S01]  /*3d70*/  @!P5 FMUL R124, R124, R124 ;  /* 0x0000007c7c7cd220 */ /* 0x004fe20000400000 */
[----:B------:R-:W-:-:S05]  /*3d80*/  FSETP.GEU.AND P5, PT, R18, -126, PT ;  /* 0xc2fc00001200780b */ /* 0x000fca0003fae000 */
[----:B------:R-:W-:Y:S01]  /*3d90*/  @!P4 FMUL R39, R39, 0.5 ;  /* 0x3f0000002727c820 */ /* 0x000fe20000400000 */
[----:B------:R-:W2:Y:S01]  /*3da0*/  MUFU.EX2 R3, R3 ;  /* 0x0000000300037308 */ /* 0x000ea20000000800 */
[----:B---3--:R-:W-:Y:S01]  /*3db0*/  @!P6 FMUL R123, R123, R123 ;  /* 0x0000007b7b7be220 */ /* 0x008fe20000400000 */
[----:B------:R-:W-:-:S05]  /*3dc0*/  FSETP.GEU.AND P6, PT, R19, -126, PT ;  /* 0xc2fc00001300780b */ /* 0x000fca0003fce000 */
[----:B------:R-:W-:Y:S01]  /*3dd0*/  @!P5 FMUL R18, R18, 0.5 ;  /* 0x3f0000001212d820 */ /* 0x000fe20000400000 */
[----:B------:R-:W3:Y:S01]  /*3de0*/  MUFU.EX2 R42, R42 ;  /* 0x0000002a002a7308 */ /* 0x000ee20000000800 */
[----:B----4-:R-:W-:Y:S01]  /*3df0*/  @!P3 FMUL R40, R40, R40 ;  /* 0x000000282828b220 */ /* 0x010fe20000400000 */
[----:B------:R-:W-:-:S05]  /*3e00*/  FSETP.GEU.AND P3, PT, R9, -126, PT ;  /* 0xc2fc00000900780b */ /* 0x000fca0003f6e000 */
        /* <DEDUP_REMOVED lines=49> */
[----:B------:R4:W5:Y:S01]  /*4120*/  MUFU.EX2 R24, R31 ;  /* 0x0000001f00187308 */ /* 0x0009620000000800 */
[----:B--2---:R-:W-:-:S06]  /*4130*/  @!P1 FMUL R14, R14, R14 ;  /* 0x0000000e0e0e9220 */ /* 0x004fcc0000400000 */
[----:B------:R-:W-:Y:S01]  /*4140*/  @!P3 FMUL R15, R15, 0.5 ;  /* 0x3f0000000f0fb820 */ /* 0x000fe20000400000 */
[----:B------:R-:W2:Y:S01]  /*4150*/  MUFU.EX2 R12, R12 ;  /* 0x0000000c000c7308 */ /* 0x000ea20000000800 */
[--C-:B----4-:R-:W-:Y:S01]  /*4160*/  FFMA R31, R117, UR5, -R147.reuse ;  /* 0x00000005751f7c23 */ /* 0x110fe20008000893 */
[----:B------:R-:W-:Y:S01]  /*4170*/  ULDC UR5, c[0x0][0x604] ;  /* 0x0001810000057ab9 */ /* 0x000fe20000000800 */
[----:B---3--:R-:W-:Y:S01]  /*4180*/  @!P2 FMUL R34, R34, R34 ;  /* 0x000000222222a220 */ /* 0x008fe20000400000 */
[--C-:B------:R-:W-:Y:S01]  /*4190*/  FFMA R13, R120, UR5, -R147.reuse ;  /* 0x00000005780d7c23 */ /* 0x100fe20008000893 */
[----:B------:R-:W-:Y:S01]  /*41a0*/  ULDC UR5, c[0x0][0x604] ;  /* 0x0001810000057ab9 */ /* 0x000fe20000000800 */
[----:B------:R-:W-:Y:S01]  /*41b0*/  FSETP.GEU.AND P2, PT, R32, -126, PT ;  /* 0xc2fc00002000780b */ /* 0x000fe20003f4e000 */
[--C-:B------:R-:W-:Y:S01]  /*41c0*/  FFMA R23, R121, UR5, -R147.reuse ;  /* 0x0000000579177c23 */ /* 0x100fe20008000893 */
[----:B------:R-:W3:Y:S01]  /*41d0*/  MUFU.EX2 R33, R33 ;  /* 0x0000002100217308 */ /* 0x000ee20000000800 */
[----:B------:R-:W-:Y:S01]  /*41e0*/  ULDC UR5, c[0x0][0x604] ;  /* 0x0001810000057ab9 */ /* 0x000fe20000000800 */
[----:B-----5:R-:W-:Y:S01]  /*41f0*/  @!P4 FMUL R24, R24, R24 ;  /* 0x000000181818c220 */ /* 0x020fe20000400000 */
[----:B------:R-:W-:Y:S01]  /*4200*/  FFMA R16, R165, UR5, -R147 ;  /* 0x00000005a5107c23 */ /* 0x000fe20008000893 */
[----:B------:R-:W-:Y:S01]  /*4210*/  FSETP.GEU.AND P4, PT, R31, -126, PT ;  /* 0xc2fc00001f00780b */ /* 0x000fe20003f8e000 */
[----:B------:R-:W-:-:S02]  /*4220*/  ULDC UR5, c[0x0][0x604] ;  /* 0x0001810000057ab9 */ /* 0x000fc40000000800 */
[--C-:B------:R-:W-:Y:S01]  /*4230*/  FFMA R30, R125, UR5, -R147.reuse ;  /* 0x000000057d1e7c23 */ /* 0x100fe20008000893 */
[----:B------:R-:W-:Y:S01]  /*4240*/  FSETP.GEU.AND P1, PT, R16, -126, PT ;  /* 0xc2fc00001000780b */ /* 0x000fe20003f2e000 */
[----:B--2---:R-:W-:Y:S01]  /*4250*/  @!P5 FMUL R12, R12, R12 ;  /* 0x0000000c0c0cd220 */ /* 0x004fe20000400000 */
[----:B------:R-:W-:Y:S01]  /*4260*/  FSETP.GEU.AND P5, PT, R13, -126, PT ;  /* 0xc2fc00000d00780b */ /* 0x000fe20003fae000 */
[----:B------:R-:W-:Y:S01]  /*4270*/  @!P2 FMUL R32, R32, 0.5 ;  /* 0x3f0000002020a820 */ /* 0x000fe20000400000 */
[----:B------:R-:W-:Y:S01]  /*4280*/  ULDC UR5, c[0x0][0x604] ;  /* 0x0001810000057ab9 */ /* 0x000fe20000000800 */
[----:B------:R-:W2:Y:S01]  /*4290*/  MUFU.EX2 R15, R15 ;  /* 0x0000000f000f7308 */ /* 0x000ea20000000800 */
[--C-:B------:R-:W-:Y:S01]  /*42a0*/  FFMA R18, R126, UR5, -R147.reuse ;  /* 0x000000057e127c23 */ /* 0x100fe20008000893 */
[----:B------:R-:W-:Y:S01]  /*42b0*/  ULDC UR5, c[0x0][0x604] ;  /* 0x0001810000057ab9 */ /* 0x000fe20000000800 */
[----:B---3--:R-:W-:Y:S01]  /*42c0*/  @!P6 FMUL R33, R33, R33 ;  /* 0x000000212121e220 */ /* 0x008fe20000400000 */
[----:B------:R-:W-:Y:S01]  /*42d0*/  FSETP.GEU.AND P6, PT, R23, -126, PT ;  /* 0xc2fc00001700780b */ /* 0x000fe20003fce000 */
[----:B------:R-:W-:Y:S01]  /*42e0*/  @!P4 FMUL R31, R31, 0.5 ;  /* 0x3f0000001f1fc820 */ /* 0x000fe20000400000 */
[----:B------:R-:W-:-:S02]  /*42f0*/  FFMA R29, R129, UR5, -R147 ;  /* 0x00000005811d7c23 */ /* 0x000fc40008000893 */
[----:B------:R-:W-:Y:S01]  /*4300*/  @!P1 FMUL R16, R16, 0.5 ;  /* 0x3f00000010109820 */ /* 0x000fe20000400000 */
[----:B------:R-:W3:Y:S01]  /*4310*/  MUFU.EX2 R32, R32 ;  /* 0x0000002000207308 */ /* 0x000ee20000000800 */
[----:B------:R-:W-:Y:S01]  /*4320*/  @!P5 FMUL R13, R13, 0.5 ;  /* 0x3f0000000d0dd820 */ /* 0x000fe20000400000 */
[----:B------:R-:W-:Y:S02]  /*4330*/  ULDC UR5, c[0x0][0x604] ;  /* 0x0001810000057ab9 */ /* 0x000fe40000000800 */
[--C-:B------:R-:W-:Y:S01]  /*4340*/  FFMA R19, R132, UR5, -R147.reuse ;  /* 0x0000000584137c23 */ /* 0x100fe20008000893 */
[----:B------:R-:W-:Y:S02]  /*4350*/  ULDC UR5, c[0x0][0x604] ;  /* 0x0001810000057ab9 */ /* 0x000fe40000000800 */
[--C-:B------:R-:W-:Y:S01]  /*4360*/  FFMA R28, R127, UR5, -R147.reuse ;  /* 0x000000057f1c7c23 */ /* 0x100fe20008000893 */
[----:B------:R-:W4:Y:S01]  /*4370*/  MUFU.EX2 R16, R16 ;  /* 0x0000001000107308 */ /* 0x000f220000000800 */
[----:B------:R-:W-:Y:S01]  /*4380*/  @!P6 FMUL R23, R23, 0.5 ;  /* 0x3f0000001717e820 */ /* 0x000fe20000400000 */
[----:B------:R-:W-:Y:S01]  /*4390*/  ULDC UR5, c[0x0][0x604] ;  /* 0x0001810000057ab9 */ /* 0x000fe20000000800 */
[----:B--2---:R-:W-:Y:S01]  /*43a0*/  @!P3 FMUL R15, R15, R15 ;  /* 0x0000000f0f0fb220 */ /* 0x004fe20000400000 */
[----:B------:R-:W-:Y:S01]  /*43b0*/  FFMA R17, R136, UR5, -R147 ;  /* 0x0000000588117c23 */ /* 0x000fe20008000893 */
[----:B------:R-:W-:Y:S01]  /*43c0*/  FSETP.GEU.AND P3, PT, R18, -126, PT ;  /* 0xc2fc00001200780b */ /* 0x000fe20003f6e000 */
[----:B------:R-:W-:-:S02]  /*43d0*/  ULDC UR5, c[0x0][0x604] ;  /* 0x0001810000057ab9 */ /* 0x000fc40000000800 */
[----:B------:R-:W2:Y:S01]  /*43e0*/  MUFU.EX2 R13, R13 ;  /* 0x0000000d000d7308 */ /* 0x000ea20000000800 */
[----:B---3--:R-:W-:Y:S01]  /*43f0*/  @!P2 FMUL R32, R32, R32 ;  /* 0x000000202020a220 */ /* 0x008fe20000400000 */
[----:B------:R-:W-:Y:S01]  /*4400*/  FSETP.GEU.AND P2, PT, R30, -126, PT ;  /* 0xc2fc00001e00780b */ /* 0x000fe20003f4e000 */
[--C-:B------:R-:W-:Y:S01]  /*4410*/  FFMA R22, R137, UR5, -R147.reuse ;  /* 0x0000000589167c23 */ /* 0x100fe20008000893 */
[----:B------:R-:W-:Y:S02]  /*4420*/  ULDC UR5, c[0x0][0x604] ;  /* 0x0001810000057ab9 */ /* 0x000fe40000000800 */
[--C-:B------:R-:W-:Y:S01]  /*4430*/  FFMA R20, R130, UR5, -R147.reuse ;  /* 0x0000000582147c23 */ /* 0x100fe20008000893 */
[----:B------:R-:W-:Y:S01]  /*4440*/  ULDC UR5, c[0x0][0x604] ;  /* 0x0001810000057ab9 */ /* 0x000fe20000000800 */
[----:B------:R-:W3:Y:S01]  /*4450*/  MUFU.EX2 R31, R31 ;  /* 0x0000001f001f7308 */ /* 0x000ee20000000800 */
[----:B----4-:R-:W-:Y:S01]  /*4460*/  @!P1 FMUL R16, R16, R16 ;  /* 0x0000001010109220 */ /* 0x010fe20000400000 */
[----:B------:R-:W-:Y:S01]  /*4470*/  FSETP.GEU.AND P1, PT, R17, -126, PT ;  /* 0xc2fc00001100780b */ /* 0x000fe20003f2e000 */
[----:B------:R-:W-:Y:S01]  /*4480*/  @!P3 FMUL R18, R18, 0.5 ;  /* 0x3f0000001212b820 */ /* 0x000fe20000400000 */
[--C-:B------:R-:W-:Y:S01]  /*4490*/  FFMA R27, R141, UR5, -R147.reuse ;  /* 0x000000058d1b7c23 */ /* 0x100fe20008000893 */
[----:B------:R-:W-:Y:S01]  /*44a0*/  ULDC UR5, c[0x0][0x604] ;  /* 0x0001810000057ab9 */ /* 0x000fe20000000800 */
[----:B------:R-:W-:Y:S01]  /*44b0*/  FADD R171, R143, R16 ;  /* 0x000000108fab7221 */ /* 0x000fe20000000000 */
[----:B------:R-:W-:Y:S01]  /*44c0*/  @!P2 FMUL R30, R30, 0.5 ;  /* 0x3f0000001e1ea820 */ /* 0x000fe20000400000 */
[----:B------:R-:W4:Y:S01]  /*44d0*/  MUFU.EX2 R23, R23 ;  /* 0x0000001700177308 */ /* 0x000f220000000800 */
[----:B--2---:R-:W-:Y:S01]  /*44e0*/  @!P5 FMUL R13, R13, R13 ;  /* 0x0000000d0d0dd220 */ /* 0x004fe20000400000 */
[----:B------:R-:W-:Y:S01]  /*44f0*/  FSETP.GEU.AND P5, PT, R19, -126, PT ;  /* 0xc2fc00001300780b */ /* 0x000fe20003fae000 */
[--C-:B------:R-:W-:Y:S01]  /*4500*/  FFMA R21, R144, UR5, -R147.reuse ;  /* 0x0000000590157c23 */ /* 0x100fe20008000893 */
[----:B------:R-:W-:Y:S01]  /*4510*/  ULDC UR5, c[0x0][0x604] ;  /* 0x0001810000057ab9 */ /* 0x000fe20000000800 */
[----:B------:R-:W-:Y:S01]  /*4520*/  F2FP.SATFINITE.E4M3.F32.PACK_AB_MERGE_C R16, R194, R16, RZ ;  /* 0x00000010c210723e */ /* 0x000fe200048070ff */
        /* <DEDUP_REMOVED lines=12> */
[----:B------:R-:W-:Y:S01]  /*45f0*/  FFMA R44, R138, UR5, -R147 ;  /* 0x000000058a2c7c23 */ /* 0x000fe20008000893 */
[----:B------:R-:W-:Y:S02]  /*4600*/  ULDC UR5, c[0x0][0x604] ;  /* 0x0001810000057ab9 */ /* 0x000fe40000000800 */
[----:B------:R-:W-:Y:S01]  /*4610*/  FMUL R170, R150, UR5 ;  /* 0x0000000596aa7c20 */ /* 0x000fe20008400000 */
[----:B------:R-:W-:Y:S01]  /*4620*/  @!P4 FMUL R29, R29, 0.5 ;  /* 0x3f0000001d1dc820 */ /* 0x000fe20000400000 */
[----:B------:R-:W4:Y:S01]  /*4630*/  MUFU.EX2 R30, R30 ;  /* 0x0000001e001e7308 */ /* 0x000f220000000800 */
        /* <DEDUP_REMOVED lines=11> */
[----:B------:R-:W-:Y:S01]  /*46f0*/  FADD R182, R124, R17 ;  /* 0x000000117cb67221 */ /* 0x000fe20000000000 */
[--C-:B------:R-:W-:Y:S01]  /*4700*/  FFMA R153, R153, UR5, -R170.reuse ;  /* 0x0000000599997c23 */ /* 0x100fe200080008aa */
[----:B------:R-:W-:Y:S01]  /*4710*/  @!P3 FMUL R20, R20, 0.5 ;  /* 0x3f0000001414b820 */ /* 0x000fe20000400000 */
[----:B------:R-:W3:Y:S01]  /*4720*/  MUFU.EX2 R29, R29 ;  /* 0x0000001d001d7308 */ /* 0x000ee20000000800 */
[----:B----4-:R-:W-:Y:S01]  /*4730*/  @!P2 FMUL R30, R30, R30 ;  /* 0x0000001e1e1ea220 */ /* 0x010fe20000400000 */
[----:B------:R-:W-:Y:S01]  /*4740*/  FSETP.GEU.AND P2, PT, R22, -126, PT ;  /* 0xc2fc00001600780b */ /* 0x000fe20003f4e000 */
[----:B------:R-:W-:Y:S01]  /*4750*/  ULDC UR5, c[0x0][0x604] ;  /* 0x0001810000057ab9 */ /* 0x000fe20000000800 */
[----:B------:R-:W-:Y:S01]  /*4760*/  F2FP.SATFINITE.E4M3.F32.PACK_AB_MERGE_C R124, R194, R124, RZ ;  /* 0x0000007cc27c723e */ /* 0x000fe200048070ff */
[--C-:B------:R-:W-:Y:S01]  /*4770*/  FFMA R154, R154, UR5, -R170.reuse ;  /* 0x000000059a9a7c23 */ /* 0x100fe200080008aa */
[----:B------:R-:W-:Y:S01]  /*4780*/  ULDC UR5, c[0x0][0x604] ;  /* 0x0001810000057ab9 */ /* 0x000fe20000000800 */
[----:B------:R-:W-:Y:S01]  /*4790*/  @!P1 FMUL R7, R7, 0.5 ;  /* 0x3f00000007079820 */ /* 0x000fe20000400000 */
[----:B------:R-:W4:Y:S01]  /*47a0*/  MUFU.EX2 R28, R28 ;  /* 0x0000001c001c7308 */ /* 0x000f220000000800 */
[----:B--2---:R-:W-:Y:S01]  /*47b0*/  @!P5 FMUL R19, R19, R19 ;  /* 0x000000131313d220 */ /* 0x004fe20000400000 */
[----:B------:R-:W-:Y:S01]  /*47c0*/  FSETP.GEU.AND P5, PT, R21, -126, PT ;  /* 0xc2fc00001500780b */ /* 0x000fe20003fae000 */
[--C-:B------:R-:W-:Y:S01]  /*47d0*/  FFMA R155, R155, UR5, -R170.reuse ;  /* 0x000000059b9b7c23 */ /* 0x100fe200080008aa */
[----:B------:R-:W-:Y:S01]  /*47e0*/  ULDC UR5, c[0x0][0x604] ;  /* 0x0001810000057ab9 */ /* 0x000fe20000000800 */
[----:B------:R-:W-:Y:S01]  /*47f0*/  FADD R178, R128, R19 ;  /* 0x0000001380b27221 */ /* 0x000fe20000000000 */
[--C-:B------:R-:W-:Y:S01]  /*4800*/  FFMA R156, R156, UR5, -R170.reuse ;  /* 0x000000059c9c7c23 */ /* 0x100fe200080008aa */
[----:B------:R-:W-:Y:S01]  /*4810*/  @!P2 FMUL R22, R22, 0.5 ;  /* 0x3f0000001616a820 */ /* 0x000fe20000400000 */
[----:B------:R-:W2:Y:S01]  /*4820*/  MUFU.EX2 R20, R20 ;  /* 0x0000001400147308 */ /* 0x000ea20000000800 */
[----:B---3--:R-:W-:Y:S01]  /*4830*/  @!P4 FMUL R29, R29, R29 ;  /* 0x0000001d1d1dc220 */ /* 0x008fe20000400000 */
[----:B------:R-:W-:Y:S01]  /*4840*/  FSETP.GEU.AND P4, PT, R27, -126, PT ;  /* 0xc2fc00001b00780b */ /* 0x000fe20003f8e000 */
[----:B------:R-:W-:Y:S01]  /*4850*/  ULDC UR5, c[0x0][0x604] ;  /* 0x0001810000057ab9 */ /* 0x000fe20000000800 */
[----:B------:R-:W-:Y:S01]  /*4860*/  F2FP.SATFINITE.E4M3.F32.PACK_AB_MERGE_C R128, R194, R128, RZ ;  /* 0x00000080c280723e */ /* 0x000fe200048070ff */
[----:B------:R-:W-:Y:S01]  /*4870*/  FFMA R120, R157, UR5, -R170 ;  /* 0x000000059d787c23 */ /* 0x000fe200080008aa */
[----:B------:R-:W-:Y:S01]  /*4880*/  ULDC UR5, c[0x0][0x604] ;  /* 0x0001810000057ab9 */ /* 0x000fe20000000800 */
[----:B------:R-:W-:Y:S01]  /*4890*/  @!P5 FMUL R21, R21, 0.5 ;  /* 0x3f0000001515d820 */ /* 0x000fe20000400000 */
[----:B------:R-:W3:Y:S01]  /*48a0*/  MUFU.EX2 R7, R7 ;  /* 0x0000000700077308 */ /* 0x000ee20000000800 */
[----:B----4-:R-:W-:Y:S01]  /*48b0*/  @!P6 FMUL R28, R28, R28 ;  /* 0x0000001c1c1ce220 */ /* 0x010fe20000400000 */
[----:B------:R-:W-:Y:S01]  /*48c0*/  FSETP.GEU.AND P6, PT, R26, -126, PT ;  /* 0xc2fc00001a00780b */ /* 0x000fe20003fce000 */
[----:B------:R-:W-:Y:S01]  /*48d0*/  FADD R174, R133, R18 ;  /* 0x0000001285ae7221 */ /* 0x000fe20000000000 */
[----:B------:R-:W-:Y:S01]  /*48e0*/  LOP3.LUT R128, R128, 0xff, RZ, 0xc0, !PT ;  /* 0x000000ff80807812 */ /* 0x000fe200078ec0ff */
[----:B------:R-:W-:Y:S01]  /*48f0*/  FADD R179, R131, R28 ;  /* 0x0000001c83b37221 */ /* 0x000fe20000000000 */
[----:B------:R-:W-:Y:S01]  /*4900*/  F2FP.SATFINITE.E4M3.F32.PACK_AB_MERGE_C R131, R194, R131, RZ ;  /* 0x00000083c283723e */ /* 0x000fe200048070ff */
[----:B------:R-:W-:Y:S01]  /*4910*/  @!P4 FMUL R27, R27, 0.5 ;  /* 0x3f0000001b1bc820 */ /* 0x000fe20000400000 */
[----:B------:R-:W4:Y:S01]  /*4920*/  MUFU.EX2 R22, R22 ;  /* 0x0000001600167308 */ /* 0x000f220000000800 */
[----:B--2---:R-:W-:Y:S01]  /*4930*/  @!P3 FMUL R20, R20, R20 ;  /* 0x000000141414b220 */ /* 0x004fe20000400000 */
[----:B------:R-:W-:Y:S01]  /*4940*/  FSETP.GEU.AND P3, PT, R61, -126, PT ;  /* 0xc2fc00003d00780b */ /* 0x000fe20003f6e000 */
[----:B------:R-:W-:Y:S01]  /*4950*/  FADD R133, R134, R29 ;  /* 0x0000001d86857221 */ /* 0x000fe20000000000 */
[----:B------:R-:W-:Y:S01]  /*4960*/  LOP3.LUT R131, R131, 0xffff, RZ, 0xc0, !PT ;  /* 0x0000ffff83837812 */ /* 0x000fe200078ec0ff */
[----:B------:R-:W-:Y:S01]  /*4970*/  FADD R186, R41, R20 ;  /* 0x0000001429ba7221 */ /* 0x000fe20000000000 */
[----:B------:R-:W-:Y:S01]  /*4980*/  LOP3.LUT R124, R124, 0xff, RZ, 0xc0, !PT ;  /* 0x000000ff7c7c7812 */ /* 0x000fe200078ec0ff */
[----:B------:R-:W-:Y:S01]  /*4990*/  @!P6 FMUL R26, R26, 0.5 ;  /* 0x3f0000001a1ae820 */ /* 0x000fe20000400000 */
[----:B------:R-:W2:Y:S01]  /*49a0*/  MUFU.EX2 R21, R21 ;  /* 0x0000001500157308 */ /* 0x000ea20000000800 */
[----:B---3--:R-:W-:Y:S01]  /*49b0*/  @!P1 FMUL R7, R7, R7 ;  /* 0x0000000707079220 */ /* 0x008fe20000400000 */
[----:B------:R-:W-:-:S02]  /*49c0*/  FSETP.GEU.AND P1, PT, R155, -126, PT ;  /* 0xc2fc00009b00780b */ /* 0x000fc40003f2e000 */
[----:B------:R-:W-:Y:S01]  /*49d0*/  PRMT R128, R131, 0x7604, R128 ;  /* 0x0000760483807816 */ /* 0x000fe20000000080 */
[----:B------:R-:W-:Y:S01]  /*49e0*/  FADD R197, R38, R7 ;  /* 0x0000000726c57221 */ /* 0x000fe20000000000 */
[----:B------:R-:W-:Y:S01]  /*49f0*/  F2FP.SATFINITE.E4M3.F32.PACK_AB_MERGE_C R38, R194, R38, RZ ;  /* 0x00000026c226723e */ /* 0x000fe200048070ff */
[----:B------:R-:W-:Y:S01]  /*4a00*/  @!P3 FMUL R61, R61, 0.5 ;  /* 0x3f0000003d3db820 */ /* 0x000fe20000400000 */
[----:B------:R-:W3:Y:S01]  /*4a10*/  MUFU.EX2 R27, R27 ;  /* 0x0000001b001b7308 */ /* 0x000ee20000000800 */
[----:B----4-:R-:W-:Y:S01]  /*4a20*/  @!P2 FMUL R22, R22, R22 ;  /* 0x000000161616a220 */ /* 0x010fe20000400000 */
[----:B------:R-:W-:Y:S02]  /*4a30*/  FSETP.GEU.AND P2, PT, R44, -126, PT ;  /* 0xc2fc00002c00780b */ /* 0x000fe40003f4e000 */
[----:B------:R-:W-:Y:S01]  /*4a40*/  LOP3.LUT R38, R38, 0xff, RZ, 0xc0, !PT ;  /* 0x000000ff26267812 */ /* 0x000fe200078ec0ff */
[----:B------:R-:W-:Y:S01]  /*4a50*/  FADD R184, R123, R22 ;  /* 0x000000167bb87221 */ /* 0x000fe20000000000 */
[----:B------:R-:W-:Y:S01]  /*4a60*/  F2FP.SATFINITE.E4M3.F32.PACK_AB_MERGE_C R123, R194, R123, RZ ;  /* 0x0000007bc27b723e */ /* 0x000fe200048070ff */
[----:B------:R-:W-:Y:S01]  /*4a70*/  @!P1 FMUL R155, R155, 0.5 ;  /* 0x3f0000009b9b9820 */ /* 0x000fe20000400000 */
[----:B------:R-:W4:Y:S01]  /*4a80*/  MUFU.EX2 R26, R26 ;  /* 0x0000001a001a7308 */ /* 0x000f220000000800 */
[----:B--2---:R-:W-:Y:S01]  /*4a90*/  @!P5 FMUL R21, R21, R21 ;  /* 0x000000151515d220 */ /* 0x004fe20000400000 */
[----:B------:R-:W-:-:S02]  /*4aa0*/  FSETP.GEU.AND P5, PT, R153, -126, PT ;  /* 0xc2fc00009900780b */ /* 0x000fc40003fae000 */
[----:B------:R-:W-:Y:S01]  /*4ab0*/  LOP3.LUT R123, R123, 0xffff, RZ, 0xc0, !PT ;  /* 0x0000ffff7b7b7812 */ /* 0x000fe200078ec0ff */
[----:B------:R-:W-:Y:S01]  /*4ac0*/  FADD R191, R40, R21 ;  /* 0x0000001528bf7221 */ /* 0x000fe20000000000 */
[----:B------:R-:W-:Y:S01]  /*4ad0*/  F2FP.SATFINITE.E4M3.F32.PACK_AB_MERGE_C R18, R194, R18, RZ ;  /* 0x00000012c212723e */ /* 0x000fe200048070ff */
[----:B------:R-:W-:Y:S01]  /*4ae0*/  @!P2 FMUL R44, R44, 0.5 ;  /* 0x3f0000002c2ca820 */ /* 0x000fe20000400000 */
[----:B------:R-:W2:Y:S01]  /*4af0*/  MUFU.EX2 R166, R61 ;  /* 0x0000003d00a67308 */ /* 0x000ea20000000800 */
[----:B---3--:R-:W-:Y:S01]  /*4b00*/  @!P4 FMUL R27, R27, R27 ;  /* 0x0000001b1b1bc220 */ /* 0x008fe20000400000 */
[----:B------:R-:W-:Y:S02]  /*4b10*/  FSETP.GEU.AND P4, PT, R152, -126, PT ;  /* 0xc2fc00009800780b */ /* 0x000fe40003f8e000 */
[----:B------:R-:W-:Y:S01]  /*4b20*/  PRMT R123, R123, 0x7604, R124 ;  /* 0x000076047b7b7816 */ /* 0x000fe2000000007c */
[----:B------:R-:W-:Y:S01]  /*4b30*/  FADD R187, R42, R27 ;  /* 0x0000001b2abb7221 */ /* 0x000fe20000000000 */
[----:B------:R-:W-:Y:S01]  /*4b40*/  F2FP.SATFINITE.E4M3.F32.PACK_AB_MERGE_C R29, R194, R29, RZ ;  /* 0x0000001dc21d723e */ /* 0x000fe200048070ff */
[----:B------:R-:W-:Y:S01]  /*4b50*/  @!P5 FMUL R153, R153, 0.5 ;  /* 0x3f0000009999d820 */ /* 0x000fe20000400000 */
[----:B------:R-:W3:Y:S01]  /*4b60*/  MUFU.EX2 R155, R155 ;  /* 0x0000009b009b7308 */ /* 0x000ee20000000800 */
[----:B----4-:R-:W-:Y:S01]  /*4b70*/  @!P6 FMUL R26, R26, R26 ;  /* 0x0000001a1a1ae220 */ /* 0x010fe20000400000 */
[----:B------:R-:W-:-:S02]  /*4b80*/  FSETP.GEU.AND P6, PT, R154, -126, PT ;  /* 0xc2fc00009a00780b */ /* 0x000fc40003fce000 */
[C---:B------:R-:W-:Y:S01]  /*4b90*/  F2FP.SATFINITE.E4M3.F32.PACK_AB_MERGE_C R21, R194.reuse, R21, RZ ;  /* 0x00000015c215723e */ /* 0x040fe200048070ff */
[----:B------:R-:W-:Y:S01]  /*4ba0*/  FADD R193, R39, R26 ;  /* 0x0000001a27c17221 */ /* 0x000fe20000000000 */
[----:B------:R-:W-:Y:S01]  /*4bb0*/  F2FP.SATFINITE.E4M3.F32.PACK_AB_MERGE_C R26, R194, R26, RZ ;  /* 0x0000001ac21a723e */ /* 0x000fe200048070ff */
[----:B------:R-:W-:Y:S01]  /*4bc0*/  @!P4 FMUL R152, R152, 0.5 ;  /* 0x3f0000009898c820 */ /* 0x000fe20000400000 */
[----:B------:R-:W4:Y:S01]  /*4bd0*/  MUFU.EX2 R44, R44 ;  /* 0x0000002c002c7308 */ /* 0x000f220000000800 */
[----:B--2---:R-:W-:Y:S01]  /*4be0*/  @!P3 FMUL R166, R166, R166 ;  /* 0x000000a6a6a6b220 */ /* 0x004fe20000400000 */
[----:B------:R-:W-:Y:S02]  /*4bf0*/  FSETP.GEU.AND P3, PT, R120, -126, PT ;  /* 0xc2fc00007800780b */ /* 0x000fe40003f6e000 */
[C---:B------:R-:W-:Y:S02]  /*4c00*/  F2FP.SATFINITE.E4M3.F32.PACK_AB_MERGE_C R17, R194.reuse, R17, RZ ;  /* 0x00000011c211723e */ /* 0x040fe400048070ff */
[----:B------:R-:W-:Y:S01]  /*4c10*/  F2FP.SATFINITE.E4M3.F32.PACK_AB_MERGE_C R22, R194, R22, RZ ;  /* 0x00000016c216723e */ /* 0x000fe200048070ff */
[----:B------:R-:W-:Y:S01]  /*4c20*/  @!P6 FMUL R154, R154, 0.5 ;  /* 0x3f0000009a9ae820 */ /* 0x000fe20000400000 */
[----:B------:R2:W5:Y:S01]  /*4c30*/  MUFU.EX2 R164, R153 ;  /* 0x0000009900a47308 */ /* 0x0005620000000800 */
[----:B---3--:R-:W-:Y:S01]  /*4c40*/  @!P1 FMUL R155, R155, R155 ;  /* 0x0000009b9b9b9220 */ /* 0x008fe20000400000 */
[----:B------:R-:W-:-:S02]  /*4c50*/  F2FP.SATFINITE.E4M3.F32.PACK_AB_MERGE_C R19, R194, R19, RZ ;  /* 0x00000013c213723e */ /* 0x000fc400048070ff */
[----:B------:R-:W-:Y:S02]  /*4c60*/  F2FP.SATFINITE.E4M3.F32.PACK_AB_MERGE_C R28, R194, R28, RZ ;  /* 0x0000001cc21c723e */ /* 0x000fe400048070ff */
[----:B------:R-:W-:Y:S01]  /*4c70*/  LOP3.LUT R18, R18, 0xff, RZ, 0xc0, !PT ;  /* 0x000000ff12127812 */ /* 0x000fe200078ec0ff */
[----:B------:R-:W-:Y:S01]  /*4c80*/  @!P3 FMUL R120, R120, 0.5 ;  /* 0x3f0000007878b820 */ /* 0x000fe20000400000 */
[----:B------:R3:W1:Y:S01]  /*4c90*/  MUFU.EX2 R165, R152 ;  /* 0x0000009800a57308 */ /* 0x0006620000000800 */
[--C-:B--2---:R-:W-:Y:S01]  /*4ca0*/  FFMA R153, R158, UR5, -R170.reuse ;  /* 0x000000059e997c23 */ /* 0x104fe200080008aa */
[----:B------:R-:W-:Y:S01]  /*4cb0*/  ULDC UR5, c[0x0][0x604] ;  /* 0x0001810000057ab9 */ /* 0x000fe20000000800 */
[----:B----4-:R-:W-:Y:S01]  /*4cc0*/  @!P2 FMUL R44, R44, R44 ;  /* 0x0000002c2c2ca220 */ /* 0x010fe20000400000 */
[--C-:B------:R-:W-:Y:S01]  /*4cd0*/  FFMA R121, R159, UR5, -R170.reuse ;  /* 0x000000059f797c23 */ /* 0x100fe200080008aa */
[----:B------:R-:W-:Y:S01]  /*4ce0*/  ULDC UR5, c[0x0][0x604] ;  /* 0x0001810000057ab9 */ /* 0x000fe20000000800 */
[----:B------:R-:W-:Y:S01]  /*4cf0*/  FSETP.GEU.AND P2, PT, R156, -126, PT ;  /* 0xc2fc00009c00780b */ /* 0x000fe20003f4e000 */
[--C-:B------:R-:W-:Y:S01]  /*4d00*/  FFMA R43, R43, UR5, -R170.reuse ;  /* 0x000000052b2b7c23 */ /* 0x100fe200080008aa */
[----:B------:R-:W2:Y:S01]  /*4d10*/  MUFU.EX2 R162, R154 ;  /* 0x0000009a00a27308 */ /* 0x000ea20000000800 */
[----:B------:R-:W-:Y:S01]  /*4d20*/  ULDC UR5, c[0x0][0x604] ;  /* 0x0001810000057ab9 */ /* 0x000fe20000000800 */
[----:B-----5:R-:W-:Y:S01]  /*4d30*/  @!P5 FMUL R164, R164, R164 ;  /* 0x000000a4a4a4d220 */ /* 0x020fe20000400000 */
[----:B------:R-:W-:Y:S01]  /*4d40*/  FFMA R46, R46, UR5, -R170 ;  /* 0x000000052e2e7c23 */ /* 0x000fe200080008aa */
[----:B------:R-:W-:Y:S01]  /*4d50*/  FSETP.GEU.AND P5, PT, R121, -126, PT ;  /* 0xc2fc00007900780b */ /* 0x000fe20003fae000 */
[----:B------:R-:W-:Y:S01]  /*4d60*/  ULDC UR5, c[0x0][0x604] ;  /* 0x0001810000057ab9 */ /* 0x000fe20000000800 */
[----:B------:R-:W-:Y:S01]  /*4d70*/  FADD R192, R37, R44 ;  /* 0x0000002c25c07221 */ /* 0x000fe20000000000 */
[--C-:B---3--:R-:W-:Y:S01]  /*4d80*/  FFMA R152, R47, UR5, -R170.reuse ;  /* 0x000000052f987c23 */ /* 0x108fe200080008aa */
[----:B------:R-:W-:Y:S01]  /*4d90*/  FSETP.GEU.AND P1, PT, R46, -126, PT ;  /* 0xc2fc00002e00780b */ /* 0x000fe20003f2e000 */
[----:B-1----:R-:W-:Y:S01]  /*4da0*/  @!P4 FMUL R165, R165, R165 ;  /* 0x000000a5a5a5c220 */ /* 0x002fe20000400000 */
[----:B------:R-:W-:Y:S01]  /*4db0*/  FSETP.GEU.AND P4, PT, R153, -126, PT ;  /* 0xc2fc00009900780b */ /* 0x000fe20003f8e000 */
[----:B------:R-:W-:Y:S01]  /*4dc0*/  @!P2 FMUL R156, R156, 0.5 ;  /* 0x3f0000009c9ca820 */ /* 0x000fe20000400000 */
[----:B------:R-:W-:Y:S01]  /*4dd0*/  ULDC UR5, c[0x0][0x604] ;  /* 0x0001810000057ab9 */ /* 0x000fe20000000800 */
[----:B------:R-:W1:Y:S01]  /*4de0*/  MUFU.EX2 R120, R120 ;  /* 0x0000007800787308 */ /* 0x000e620000000800 */
[--C-:B------:R-:W-:Y:S01]  /*4df0*/  FFMA R50, R50, UR5, -R170.reuse ;  /* 0x0000000532327c23 */ /* 0x100fe200080008aa */
[----:B------:R-:W-:Y:S01]  /*4e00*/  ULDC UR5, c[0x0][0x604] ;  /* 0x0001810000057ab9 */ /* 0x000fe20000000800 */
[----:B------:R-:W-:Y:S01]  /*4e10*/  F2FP.SATFINITE.E4M3.F32.PACK_AB_MERGE_C R37, R194, R37, RZ ;  /* 0x00000025c225723e */ /* 0x000fe200048070ff */
[----:B--2---:R-:W-:Y:S01]  /*4e20*/  @!P6 FMUL R162, R162, R162 ;  /* 0x000000a2a2a2e220 */ /* 0x004fe20000400000 */
[----:B------:R-:W-:Y:S01]  /*4e30*/  FSETP.GEU.AND P6, PT, R43, -126, PT ;  /* 0xc2fc00002b00780b */ /* 0x000fe20003fce000 */
[----:B------:R-:W-:Y:S01]  /*4e40*/  @!P5 FMUL R121, R121, 0.5 ;  /* 0x3f0000007979d820 */ /* 0x000fe20000400000 */
[--C-:B------:R-:W-:Y:S01]  /*4e50*/  FFMA R51, R51, UR5, -R170.reuse ;  /* 0x0000000533337c23 */ /* 0x100fe200080008aa */
[----:B------:R-:W-:Y:S01]  /*4e60*/  @!P1 FMUL R46, R46, 0.5 ;  /* 0x3f0000002e2e9820 */ /* 0x000fe20000400000 */
[----:B------:R-:W2:Y:S01]  /*4e70*/  MUFU.EX2 R160, R156 ;  /* 0x0000009c00a07308 */ /* 0x000ea20000000800 */
[----:B------:R-:W-:Y:S01]  /*4e80*/  @!P4 FMUL R153, R153, 0.5 ;  /* 0x3f0000009999c820 */ /* 0x000fe20000400000 */
[----:B------:R-:W-:Y:S01]  /*4e90*/  ULDC UR5, c[0x0][0x604] ;  /* 0x0001810000057ab9 */ /* 0x000fe20000000800 */
[----:B------:R-:W-:Y:S01]  /*4ea0*/  LOP3.LUT R37, R37, 0xffff, RZ, 0xc0, !PT ;  /* 0x0000ffff25257812 */ /* 0x000fe200078ec0ff */
[--C-:B------:R-:W-:Y:S01]  /*4eb0*/  FFMA R54, R54, UR5, -R170.reuse ;  /* 0x0000000536367c23 */ /* 0x100fe200080008aa */
[----:B------:R-:W-:Y:S01]  /*4ec0*/  ULDC UR5, c[0x0][0x604] ;  /* 0x0001810000057ab9 */ /* 0x000fe20000000800 */
[----:B------:R-:W-:Y:S01]  /*4ed0*/  FADD R159, R146, R31 ;  /* 0x0000001f929f7221 */ /* 0x000fe20000000000 */
[--C-:B------:R-:W-:Y:S01]  /*4ee0*/  FFMA R55, R55, UR5, -R170.reuse ;  /* 0x0000000537377c23 */ /* 0x100fe200080008aa */
[----:B------:R3:W4:Y:S01]  /*4ef0*/  MUFU.EX2 R117, R46 ;  /* 0x0000002e00757308 */ /* 0x0007220000000800 */
[----:B------:R-:W-:Y:S01]  /*4f00*/  @!P6 FMUL R43, R43, 0.5 ;  /* 0x3f0000002b2be820 */ /* 0x000fe20000400000 */
[----:B------:R-:W-:Y:S01]  /*4f10*/  ULDC UR5, c[0x0][0x604] ;  /* 0x0001810000057ab9 */ /* 0x000fe20000000800 */
[----:B-1----:R-:W-:Y:S01]  /*4f20*/  @!P3 FMUL R120, R120, R120 ;  /* 0x000000787878b220 */ /* 0x002fe20000400000 */
[----:B------:R-:W-:Y:S01]  /*4f30*/  FFMA R58, R58, UR5, -R170 ;  /* 0x000000053a3a7c23 */ /* 0x000fe200080008aa */
[----:B------:R-:W-:Y:S01]  /*4f40*/  FSETP.GEU.AND P3, PT, R50, -126, PT ;  /* 0xc2fc00003200780b */ /* 0x000fe20003f6e000 */
[----:B------:R-:W-:Y:S01]  /*4f50*/  ULDC UR5, c[0x0][0x604] ;  /* 0x0001810000057ab9 */ /* 0x000fe20000000800 */
[----:B------:R-:W-:Y:S01]  /*4f60*/  PRMT R37, R37, 0x7604, R38 ;  /* 0x0000760425257816 */ /* 0x000fe20000000026 */
[----:B------:R-:W1:Y:S01]  /*4f70*/  MUFU.EX2 R153, R153 ;  /* 0x0000009900997308 */ /* 0x000e620000000800 */
[----:B--2---:R-:W-:Y:S01]  /*4f80*/  @!P2 FMUL R160, R160, R160 ;  /* 0x000000a0a0a0a220 */ /* 0x004fe20000400000 */
[----:B------:R-:W-:Y:S01]  /*4f90*/  FSETP.GEU.AND P2, PT, R152, -126, PT ;  /* 0xc2fc00009800780b */ /* 0x000fe20003f4e000 */
[----:B------:R-:W-:Y:S01]  /*4fa0*/  FFMA R59, R59, UR5, -R170 ;  /* 0x000000053b3b7c23 */ /* 0x000fe200080008aa */
[----:B------:R-:W-:Y:S01]  /*4fb0*/  ULDC UR5, c[0x0][0x604] ;  /* 0x0001810000057ab9 */ /* 0x000fe20000000800 */
[----:B---3--:R-:W-:-:S02]  /*4fc0*/  IMAD.U32 R46, RZ, RZ, UR7 ;  /* 0x00000007ff2e7e24 */ /* 0x008fc4000f8e00ff */
[--C-:B------:R-:W-:Y:S01]  /*4fd0*/  FFMA R62, R62, UR5, -R170.reuse ;  /* 0x000000053e3e7c23 */ /* 0x100fe200080008aa */
[----:B------:R-:W-:Y:S01]  /*4fe0*/  ULDC UR5, c[0x0][0x604] ;  /* 0x0001810000057ab9 */ /* 0x000fe20000000800 */
[----:B------:R-:W2:Y:S01]  /*4ff0*/  MUFU.EX2 R121, R121 ;  /* 0x0000007900797308 */ /* 0x000ea20000000800 */
[----:B----4-:R-:W-:Y:S01]  /*5000*/  @!P1 FMUL R117, R117, R117 ;  /* 0x0000007575759220 */ /* 0x010fe20000400000 */
[----:B------:R-:W-:Y:S01]  /*5010*/  FSETP.GEU.AND P1, PT, R58, -126, PT ;  /* 0xc2fc00003a00780b */ /* 0x000fe20003f2e000 */
[----:B------:R-:W-:Y:S01]  /*5020*/  @!P3 FMUL R50, R50, 0.5 ;  /* 0x3f0000003232b820 */ /* 0x000fe20000400000 */
[--C-:B------:R-:W-:Y:S01]  /*5030*/  FFMA R63, R63, UR5, -R170.reuse ;  /* 0x000000053f3f7c23 */ /* 0x100fe200080008aa */
[----:B------:R-:W-:Y:S01]  /*5040*/  ULDC UR5, c[0x0][0x604] ;  /* 0x0001810000057ab9 */ /* 0x000fe20000000800 */
[----:B------:R3:W-:Y:S01]  /*5050*/  SYNCS.ARRIVE.TRANS64.A1T0 RZ, [R46+UR26], RZ ;  /* 0x000000ff2eff79a7 */ /* 0x0007e2000810001a */
[----:B------:R-:W-:Y:S01]  /*5060*/  @!P2 FMUL R152, R152, 0.5 ;  /* 0x3f0000009898a820 */ /* 0x000fe20000400000 */
[----:B------:R4:W5:Y:S01]  /*5070*/  MUFU.EX2 R47, R43 ;  /* 0x0000002b002f7308 */ /* 0x0009620000000800 */
[----:B-1----:R-:W-:Y:S01]  /*5080*/  @!P4 FMUL R153, R153, R153 ;  /* 0x000000999999c220 */ /* 0x002fe20000400000 */
[----:B------:R-:W-:Y:S01]  /*5090*/  FSETP.GEU.AND P4, PT, R51, -126, PT ;  /* 0xc2fc00003300780b */ /* 0x000fe20003f8e000 */
[--C-:B------:R-:W-:Y:S01]  /*50a0*/  FFMA R66, R66, UR5, -R170.reuse ;  /* 0x0000000542427c23 */ /* 0x100fe200080008aa */
[----:B------:R-:W-:Y:S01]  /*50b0*/  ULDC UR5, c[0x0][0x604] ;  /* 0x0001810000057ab9 */ /* 0x000fe20000000800 */
[----:B------:R-:W-:Y:S01]  /*50c0*/  F2FP.SATFINITE.E4M3.F32.PACK_AB_MERGE_C R146, R194, R146, RZ ;  /* 0x00000092c292723e */ /* 0x000fe200048070ff */
[--C-:B------:R-:W-:Y:S01]  /*50d0*/  FFMA R67, R67, UR5, -R170.reuse ;  /* 0x0000000543437c23 */ /* 0x100fe200080008aa */
[----:B------:R-:W-:Y:S01]  /*50e0*/  @!P1 FMUL R58, R58, 0.5 ;  /* 0x3f0000003a3a9820 */ /* 0x000fe20000400000 */
[----:B------:R-:W1:Y:S01]  /*50f0*/  MUFU.EX2 R156, R50 ;  /* 0x00000032009c7308 */ /* 0x000e620000000800 */
[----:B--2---:R-:W-:Y:S01]  /*5100*/  @!P5 FMUL R121, R121, R121 ;  /* 0x000000797979d220 */ /* 0x004fe20000400000 */
[----:B------:R-:W-:Y:S01]  /*5110*/  FSETP.GEU.AND P5, PT, R54, -126, PT ;  /* 0xc2fc00003600780b */ /* 0x000fe20003fae000 */
[----:B------:R-:W-:Y:S01]  /*5120*/  ULDC UR5, c[0x0][0x604] ;  /* 0x0001810000057ab9 */ /* 0x000fe20000000800 */
[----:B----4-:R-:W-:Y:S01]  /*5130*/  LOP3.LUT R43, R0, 0x3, RZ, 0xc0, !PT ;  /* 0x00000003002b7812 */ /* 0x010fe200078ec0ff */
[--C-:B------:R-:W-:Y:S01]  /*5140*/  FFMA R70, R70, UR5, -R170.reuse ;  /* 0x0000000546467c23 */ /* 0x100fe200080008aa */
[----:B------:R-:W-:Y:S01]  /*5150*/  ULDC UR5, c[0x0][0x604] ;  /* 0x0001810000057ab9 */ /* 0x000fe20000000800 */
[----:B------:R-:W-:Y:S01]  /*5160*/  @!P4 FMUL R51, R51, 0.5 ;  /* 0x3f0000003333c820 */ /* 0x000fe20000400000 */
[----:B------:R-:W2:Y:S01]  /*5170*/  MUFU.EX2 R168, R58 ;  /* 0x0000003a00a87308 */ /* 0x000ea20000000800 */
[----:B-----5:R-:W-:Y:S01]  /*5180*/  @!P6 FMUL R47, R47, R47 ;  /* 0x0000002f2f2fe220 */ /* 0x020fe20000400000 */
[----:B------:R-:W-:Y:S01]  /*5190*/  FSETP.GEU.AND P6, PT, R55, -126, PT ;  /* 0xc2fc00003700780b */ /* 0x000fe20003fce000 */
[--C-:B------:R-:W-:Y:S01]  /*51a0*/  FFMA R71, R71, UR5, -R170.reuse ;  /* 0x0000000547477c23 */ /* 0x100fe200080008aa */
[----:B------:R-:W-:Y:S01]  /*51b0*/  ULDC UR5, c[0x0][0x604] ;  /* 0x0001810000057ab9 */ /* 0x000fe20000000800 */
[----:B------:R-:W-:Y:S01]  /*51c0*/  IADD3 R43, R43, -0x1, RZ ;  /* 0xffffffff2b2b7810 */ /* 0x000fe20007ffe0ff */
[--C-:B------:R-:W-:Y:S01]  /*51d0*/  FFMA R74, R74, UR5, -R170.reuse ;  /* 0x000000054a4a7c23 */ /* 0x100fe200080008aa */
[----:B------:R-:W-:Y:S01]  /*51e0*/  @!P5 FMUL R54, R54, 0.5 ;  /* 0x3f0000003636d820 */ /* 0x000fe20000400000 */
[----:B------:R-:W4:Y:S01]  /*51f0*/  MUFU.EX2 R152, R152 ;  /* 0x0000009800987308 */ /* 0x000f220000000800 */
[----:B-1----:R-:W-:Y:S01]  /*5200*/  @!P3 FMUL R156, R156, R156 ;  /* 0x0000009c9c9cb220 */ /* 0x002fe20000400000 */
[----:B------:R-:W-:Y:S01]  /*5210*/  FSETP.GEU.AND P3, PT, R62, -126, PT ;  /* 0xc2fc00003e00780b */ /* 0x000fe20003f6e000 */
[----:B------:R-:W-:Y:S01]  /*5220*/  ULDC UR5, c[0x0][0x604] ;  /* 0x0001810000057ab9 */ /* 0x000fe20000000800 */
[----:B---3--:R-:W-:Y:S01]  /*5230*/  F2FP.SATFINITE.E4M3.F32.PACK_AB_MERGE_C R46, R194, R104, RZ ;  /* 0x00000068c22e723e */ /* 0x008fe200048070ff */
[--C-:B------:R-:W-:Y:S01]  /*5240*/  FFMA R75, R75, UR5, -R170.reuse ;  /* 0x000000054b4b7c23 */ /* 0x100fe200080008aa */
[----:B------:R-:W-:Y:S01]  /*5250*/  ULDC UR5, c[0x0][0x604] ;  /* 0x0001810000057ab9 */ /* 0x000fe20000000800 */
[----:B------:R-:W-:Y:S01]  /*5260*/  @!P6 FMUL R55, R55, 0.5 ;  /* 0x3f0000003737e820 */ /* 0x000fe20000400000 */
[----:B------:R-:W1:Y:S01]  /*5270*/  MUFU.EX2 R158, R51 ;  /* 0x00000033009e7308 */ /* 0x000e620000000800 */
[----:B--2---:R-:W-:Y:S01]  /*5280*/  @!P1 FMUL R168, R168, R168 ;  /* 0x000000a8a8a89220 */ /* 0x004fe20000400000 */
[----:B------:R-:W-:Y:S01]  /*5290*/  FSETP.GEU.AND P1, PT, R70, -126, PT ;  /* 0xc2fc00004600780b */ /* 0x000fe20003f2e000 */
[--C-:B------:R-:W-:Y:S01]  /*52a0*/  FFMA R78, R78, UR5, -R170.reuse ;  /* 0x000000054e4e7c23 */ /* 0x100fe200080008aa */
[----:B------:R-:W-:Y:S01]  /*52b0*/  ULDC UR5, c[0x0][0x604] ;  /* 0x0001810000057ab9 */ /* 0x000fe20000000800 */
[----:B------:R-:W-:Y:S01]  /*52c0*/  F2FP.SATFINITE.E4M3.F32.PACK_AB_MERGE_C R50, R194, R166, RZ ;  /* 0x000000a6c232723e */ /* 0x000fe200048070ff */
[--C-:B------:R-:W-:Y:S01]  /*52d0*/  FFMA R79, R79, UR5, -R170.reuse ;  /* 0x000000054f4f7c23 */ /* 0x100fe200080008aa */
[----:B------:R-:W-:Y:S01]  /*52e0*/  @!P3 FMUL R62, R62, 0.5 ;  /* 0x3f0000003e3eb820 */ /* 0x000fe20000400000 */
[----:B------:R2:W3:Y:S01]  /*52f0*/  MUFU.EX2 R161, R54 ;  /* 0x0000003600a17308 */ /* 0x0004e20000000800 */
        /* <DEDUP_REMOVED lines=8> */
[----:B-1----:R-:W-:Y:S01]  /*5380*/  @!P4 FMUL R158, R158, R158 ;  /* 0x0000009e9e9ec220 */ /* 0x002fe20000400000 */
[----:B------:R-:W-:Y:S01]  /*5390*/  FSETP.GEU.AND P4, PT, R63, -126, PT ;  /* 0xc2fc00003f00780b */ /* 0x000fe20003f8e000 */
[--C-:B------:R-:W-:Y:S01]  /*53a0*/  FFMA R83, R83, UR5, -R170.reuse ;  /* 0x0000000553537c23 */ /* 0x100fe200080008aa */
[----:B------:R-:W-:Y:S01]  /*53b0*/  ULDC UR5, c[0x0][0x604] ;  /* 0x0001810000057ab9 */ /* 0x000fe20000000800 */
[--C-:B--2---:R-:W-:Y:S01]  /*53c0*/  FFMA R54, R97, UR6, -R170.reuse ;  /* 0x0000000661367c23 */ /* 0x104fe200080008aa */
[--C-:B------:R-:W-:Y:S01]  /*53d0*/  FFMA R86, R86, UR5, -R170.reuse ;  /* 0x0000000556567c23 */ /* 0x100fe200080008aa */
[----:B------:R-:W-:Y:S01]  /*53e0*/  @!P2 FMUL R59, R59, 0.5 ;  /* 0x3f0000003b3ba820 */ /* 0x000fe20000400000 */
[----:B------:R-:W1:Y:S01]  /*53f0*/  MUFU.EX2 R154, R62 ;  /* 0x0000003e009a7308 */ /* 0x000e620000000800 */
[----:B---3--:R-:W-:Y:S01]  /*5400*/  @!P5 FMUL R161, R161, R161 ;  /* 0x000000a1a1a1d220 */ /* 0x008fe20000400000 */
[----:B------:R-:W-:Y:S01]  /*5410*/  FSETP.GEU.AND P5, PT, R66, -126, PT ;  /* 0xc2fc00004200780b */ /* 0x000fe20003fae000 */
[----:B------:R-:W-:Y:S01]  /*5420*/  ULDC UR5, c[0x0][0x604] ;  /* 0x0001810000057ab9 */ /* 0x000fe20000000800 */
[----:B------:R-:W-:Y:S01]  /*5430*/  ULDC UR6, c[0x0][0x604] ;  /* 0x0001810000067ab9 */ /* 0x000fe20000000800 */
[--C-:B------:R-:W-:Y:S01]  /*5440*/  FFMA R87, R87, UR5, -R170.reuse ;  /* 0x0000000557577c23 */ /* 0x100fe200080008aa */
[----:B------:R-:W-:Y:S01]  /*5450*/  ULDC UR5, c[0x0][0x604] ;  /* 0x0001810000057ab9 */ /* 0x000fe20000000800 */
[----:B------:R-:W-:Y:S01]  /*5460*/  @!P4 FMUL R63, R63, 0.5 ;  /* 0x3f0000003f3fc820 */ /* 0x000fe20000400000 */
[----:B------:R2:W3:Y:S01]  /*5470*/  MUFU.EX2 R138, R70 ;  /* 0x00000046008a7308 */ /* 0x0004e20000000800 */
[----:B----4-:R-:W-:Y:S01]  /*5480*/  @!P6 FMUL R163, R163, R163 ;  /* 0x000000a3a3a3e220 */ /* 0x010fe20000400000 */
[----:B------:R-:W-:Y:S01]  /*5490*/  FSETP.GEU.AND P6, PT, R67, -126, PT ;  /* 0xc2fc00004300780b */ /* 0x000fe20003fce000 */
[--C-:B------:R-:W-:Y:S01]  /*54a0*/  FFMA R90, R90, UR5, -R170.reuse ;  /* 0x000000055a5a7c23 */ /* 0x100fe200080008aa */
[----:B------:R-:W-:Y:S01]  /*54b0*/  ULDC UR5, c[0x0][0x604] ;  /* 0x0001810000057ab9 */ /* 0x000fe20000000800 */
[----:B------:R-:W-:Y:S01]  /*54c0*/  F2FP.SATFINITE.E4M3.F32.PACK_AB_MERGE_C R157, R194, R158, RZ ;  /* 0x0000009ec29d723e */ /* 0x000fe200048070ff */
[--C-:B------:R-:W-:Y:S01]  /*54d0*/  FFMA R91, R91, UR5, -R170.reuse ;  /* 0x000000055b5b7c23 */ /* 0x100fe200080008aa */
[----:B------:R-:W-:Y:S01]  /*54e0*/  @!P5 FMUL R66, R66, 0.5 ;  /* 0x3f0000004242d820 */ /* 0x000fe20000400000 */
[----:B------:R-:W4:Y:S01]  /*54f0*/  MUFU.EX2 R169, R59 ;  /* 0x0000003b00a97308 */ /* 0x000f220000000800 */
[----:B-1----:R-:W-:Y:S01]  /*5500*/  @!P3 FMUL R154, R154, R154 ;  /* 0x0000009a9a9ab220 */ /* 0x002fe20000400000 */
[----:B------:R-:W-:Y:S01]  /*5510*/  FSETP.GEU.AND P3, PT, R74, -126, PT ;  /* 0xc2fc00004a00780b */ /* 0x000fe20003f6e000 */
[----:B------:R-:W-:Y:S01]  /*5520*/  ULDC UR5, c[0x0][0x604] ;  /* 0x0001810000057ab9 */ /* 0x000fe20000000800 */
[--C-:B--2---:R-:W-:Y:S01]  /*5530*/  FFMA R70, R113, UR6, -R170.reuse ;  /* 0x0000000671467c23 */ /* 0x104fe200080008aa */
[----:B------:R-:W-:Y:S01]  /*5540*/  FFMA R81, R94, UR5, -R170 ;  /* 0x000000055e517c23 */ /* 0x000fe200080008aa */
[----:B------:R-:W-:Y:S01]  /*5550*/  ULDC UR5, c[0x0][0x604] ;  /* 0x0001810000057ab9 */ /* 0x000fe20000000800 */
[----:B------:R-:W-:Y:S01]  /*5560*/  @!P6 FMUL R67, R67, 0.5 ;  /* 0x3f0000004343e820 */ /* 0x000fe20000400000 */
[----:B------:R1:W2:Y:S01]  /*5570*/  MUFU.EX2 R150, R63 ;  /* 0x0000003f00967308 */ /* 0x0002a20000000800 */
[----:B---3--:R-:W-:Y:S01]  /*5580*/  @!P1 FMUL R138, R138, R138 ;  /* 0x0000008a8a8a9220 */ /* 0x008fe20000400000 */
[----:B------:R-:W-:Y:S01]  /*5590*/  FSETP.GEU.AND P1, PT, R82, -126, PT ;  /* 0xc2fc00005200780b */ /* 0x000fe20003f2e000 */
[----:B------:R-:W-:Y:S01]  /*55a0*/  FADD R113, R109, R10 ;  /* 0x0000000a6d717221 */ /* 0x000fe20000000000 */
[C---:B------:R-:W-:Y:S01]  /*55b0*/  F2FP.SATFINITE.E4M3.F32.PACK_AB_MERGE_C R10, R194.reuse, R10, RZ ;  /* 0x0000000ac20a723e */ /* 0x040fe200048070ff */
[----:B------:R-:W-:Y:S01]  /*55c0*/  FADD R159, R159, R192 ;  /* 0x000000c09f9f7221 */ /* 0x000fe20000000000 */
[----:B------:R-:W-:Y:S01]  /*55d0*/  F2FP.SATFINITE.E4M3.F32.PACK_AB_MERGE_C R31, R194, R31, RZ ;  /* 0x0000001fc21f723e */ /* 0x000fe200048070ff */
[----:B------:R-:W-:Y:S01]  /*55e0*/  @!P3 FMUL R74, R74, 0.5 ;  /* 0x3f0000004a4ab820 */ /* 0x000fe20000400000 */
[----:B------:R3:W5:Y:S01]  /*55f0*/  MUFU.EX2 R147, R66 ;  /* 0x0000004200937308 */ /* 0x0007620000000800 */
[----:B----4-:R-:W-:Y:S01]  /*5600*/  @!P2 FMUL R169, R169, R169 ;  /* 0x000000a9a9a9a220 */ /* 0x010fe20000400000 */
[----:B------:R-:W-:Y:S01]  /*5610*/  FSETP.GEU.AND P2, PT, R71, -126, PT ;  /* 0xc2fc00004700780b */ /* 0x000fe20003f4e000 */
[--C-:B-1----:R-:W-:Y:S01]  /*5620*/  FFMA R63, R95, UR5, -R170.reuse ;  /* 0x000000055f3f7c23 */ /* 0x102fe200080008aa */
[----:B------:R-:W-:Y:S01]  /*5630*/  ULDC UR5, c[0x0][0x604] ;  /* 0x0001810000057ab9 */ /* 0x000fe20000000800 */
[----:B------:R-:W-:Y:S01]  /*5640*/  LOP3.LUT R10, R10, 0xff, RZ, 0xc0, !PT ;  /* 0x000000ff0a0a7812 */ /* 0x000fe200078ec0ff */
[--C-:B------:R-:W-:Y:S01]  /*5650*/  FFMA R80, R98, UR5, -R170.reuse ;  /* 0x0000000562507c23 */ /* 0x100fe200080008aa */
[----:B------:R-:W-:Y:S01]  /*5660*/  @!P1 FMUL R82, R82, 0.5 ;  /* 0x3f00000052529820 */ /* 0x000fe20000400000 */
[----:B------:R1:W4:Y:S01]  /*5670*/  MUFU.EX2 R144, R67 ;  /* 0x0000004300907308 */ /* 0x0003220000000800 */
[----:B--2---:R-:W-:Y:S01]  /*5680*/  @!P4 FMUL R150, R150, R150 ;  /* 0x000000969696c220 */ /* 0x004fe20000400000 */
[----:B------:R-:W-:Y:S01]  /*5690*/  FSETP.GEU.AND P4, PT, R75, -126, PT ;  /* 0xc2fc00004b00780b */ /* 0x000fe20003f8e000 */
[----:B------:R-:W-:Y:S01]  /*56a0*/  ULDC UR5, c[0x0][0x604] ;  /* 0x0001810000057ab9 */ /* 0x000fe20000000800 */
[----:B---3--:R-:W-:Y:S01]  /*56b0*/  F2FP.SATFINITE.E4M3.F32.PACK_AB_MERGE_C R66, R194, R121, RZ ;  /* 0x00000079c242723e */ /* 0x008fe200048070ff */
[----:B------:R-:W-:Y:S01]  /*56c0*/  FFMA R65, R99, UR5, -R170 ;  /* 0x0000000563417c23 */ /* 0x000fe200080008aa */
[----:B------:R-:W-:Y:S01]  /*56d0*/  ULDC UR5, c[0x0][0x604] ;  /* 0x0001810000057ab9 */ /* 0x000fe20000000800 */
[----:B------:R-:W-:Y:S01]  /*56e0*/  @!P2 FMUL R71, R71, 0.5 ;  /* 0x3f0000004747a820 */ /* 0x000fe20000400000 */
[----:B------:R-:W2:Y:S01]  /*56f0*/  MUFU.EX2 R141, R74 ;  /* 0x0000004a008d7308 */ /* 0x000ea20000000800 */
[----:B-----5:R-:W-:Y:S01]  /*5700*/  @!P5 FMUL R147, R147, R147 ;  /* 0x000000939393d220 */ /* 0x020fe20000400000 */
[----:B------:R-:W-:Y:S01]  /*5710*/  FSETP.GEU.AND P5, PT, R78, -126, PT ;  /* 0xc2fc00004e00780b */ /* 0x000fe20003fae000 */
[----:B------:R-:W-:Y:S01]  /*5720*/  FADD R113, R113, R182 ;  /* 0x000000b671717221 */ /* 0x000fe20000000000 */
[----:B-1----:R-:W-:-:S02]  /*5730*/  F2FP.SATFINITE.E4M3.F32.PACK_AB_MERGE_C R67, R194, R164, RZ ;  /* 0x000000a4c243723e */ /* 0x002fc400048070ff */
[----:B------:R-:W-:Y:S01]  /*5740*/  LOP3.LUT R29, R29, 0xffff, RZ, 0xc0, !PT ;  /* 0x0000ffff1d1d7812 */ /* 0x000fe200078ec0ff */
[----:B------:R-:W-:Y:S01]  /*5750*/  @!P4 FMUL R75, R75, 0.5 ;  /* 0x3f0000004b4bc820 */ /* 0x000fe20000400000 */
[----:B------:R1:W3:Y:S01]  /*5760*/  MUFU.EX2 R132, R82 ;  /* 0x0000005200847308 */ /* 0x0002e20000000800 */
[----:B----4-:R-:W-:Y:S01]  /*5770*/  @!P6 FMUL R144, R144, R144 ;  /* 0x000000909090e220 */ /* 0x010fe20000400000 */
[----:B------:R-:W-:Y:S02]  /*5780*/  FSETP.GEU.AND P6, PT, R79, -126, PT ;  /* 0xc2fc00004f00780b */ /* 0x000fe40003fce000 */
[----:B------:R-:W-:Y:S02]  /*5790*/  LOP3.LUT R21, R21, 0xff, RZ, 0xc0, !PT ;  /* 0x000000ff15157812 */ /* 0x000fe400078ec0ff */
[----:B------:R-:W-:Y:S01]  /*57a0*/  LOP3.LUT R26, R26, 0xffff, RZ, 0xc0, !PT ;  /* 0x0000ffff1a1a7812 */ /* 0x000fe200078ec0ff */
[----:B------:R-:W-:Y:S01]  /*57b0*/  @!P5 FMUL R78, R78, 0.5 ;  /* 0x3f0000004e4ed820 */ /* 0x000fe20000400000 */
[----:B------:R-:W4:Y:S01]  /*57c0*/  MUFU.EX2 R145, R71 ;  /* 0x0000004700917308 */ /* 0x000f220000000800 */
[----:B--2---:R-:W-:Y:S01]  /*57d0*/  @!P3 FMUL R141, R141, R141 ;  /* 0x0000008d8d8db220 */ /* 0x004fe20000400000 */
[----:B------:R-:W-:-:S02]  /*57e0*/  FSETP.GEU.AND P3, PT, R86, -126, PT ;  /* 0xc2fc00005600780b */ /* 0x000fc40003f6e000 */
[C---:B-1----:R-:W-:Y:S01]  /*57f0*/  F2FP.SATFINITE.E4M3.F32.PACK_AB_MERGE_C R82, R194.reuse, R109, RZ ;  /* 0x0000006dc252723e */ /* 0x042fe200048070ff */
[----:B------:R-:W-:Y:S01]  /*5800*/  FADD R109, R115, R12 ;  /* 0x0000000c736d7221 */ /* 0x000fe20000000000 */
[----:B------:R-:W-:Y:S01]  /*5810*/  F2FP.SATFINITE.E4M3.F32.PACK_AB_MERGE_C R20, R194, R20, RZ ;  /* 0x00000014c214723e */ /* 0x000fe200048070ff */
[----:B------:R-:W-:Y:S01]  /*5820*/  @!P6 FMUL R79, R79, 0.5 ;  /* 0x3f0000004f4fe820 */ /* 0x000fe20000400000 */
[----:B------:R-:W1:Y:S01]  /*5830*/  MUFU.EX2 R137, R75 ;  /* 0x0000004b00897308 */ /* 0x000e620000000800 */
[----:B---3--:R-:W-:Y:S01]  /*5840*/  @!P1 FMUL R132, R132, R132 ;  /* 0x0000008484849220 */ /* 0x008fe20000400000 */
[----:B------:R-:W-:Y:S01]  /*5850*/  FSETP.GEU.AND P1, PT, R81, -126, PT ;  /* 0xc2fc00005100780b */ /* 0x000fe20003f2e000 */
[----:B------:R-:W-:Y:S01]  /*5860*/  FADD R109, R109, R186 ;  /* 0x000000ba6d6d7221 */ /* 0x000fe20000000000 */
[----:B------:R-:W-:Y:S02]  /*5870*/  F2FP.SATFINITE.E4M3.F32.PACK_AB_MERGE_C R27, R194, R27, RZ ;  /* 0x0000001bc21b723e */ /* 0x000fe400048070ff */
[----:B------:R-:W-:Y:S01]  /*5880*/  LOP3.LUT R17, R17, 0xff, RZ, 0xc0, !PT ;  /* 0x000000ff11117812 */ /* 0x000fe200078ec0ff */
[----:B------:R-:W-:Y:S01]  /*5890*/  @!P3 FMUL R86, R86, 0.5 ;  /* 0x3f0000005656b820 */ /* 0x000fe20000400000 */
[----:B------:R-:W2:Y:S01]  /*58a0*/  MUFU.EX2 R135, R78 ;  /* 0x0000004e00877308 */ /* 0x000ea20000000800 */
[----:B----4-:R-:W-:Y:S01]  /*58b0*/  @!P2 FMUL R145, R145, R145 ;  /* 0x000000919191a220 */ /* 0x010fe20000400000 */
[----:B------:R-:W-:-:S02]  /*58c0*/  FSETP.GEU.AND P2, PT, R83, -126, PT ;  /* 0xc2fc00005300780b */ /* 0x000fc40003f4e000 */
[----:B------:R-:W-:Y:S02]  /*58d0*/  LOP3.LUT R22, R22, 0xffff, RZ, 0xc0, !PT ;  /* 0x0000ffff16167812 */ /* 0x000fe400078ec0ff */
[C---:B------:R-:W-:Y:S01]  /*58e0*/  F2FP.SATFINITE.E4M3.F32.PACK_AB_MERGE_C R7, R194.reuse, R7, RZ ;  /* 0x00000007c207723e */ /* 0x040fe200048070ff */
[----:B------:R-:W-:Y:S01]  /*58f0*/  @!P1 FMUL R81, R81, 0.5 ;  /* 0x3f00000051519820 */ /* 0x000fe20000400000 */
[----:B------:R3:W4:Y:S01]  /*5900*/  MUFU.EX2 R136, R79 ;  /* 0x0000004f00887308 */ /* 0x0007220000000800 */
[----:B-1----:R-:W-:Y:S01]  /*5910*/  @!P4 FMUL R137, R137, R137 ;  /* 0x000000898989c220 */ /* 0x002fe20000400000 */
[----:B------:R-:W-:Y:S02]  /*5920*/  FSETP.GEU.AND P4, PT, R87, -126, PT ;  /* 0xc2fc00005700780b */ /* 0x000fe40003f8e000 */
[----:B------:R-:W-:Y:S02]  /*5930*/  F2FP.SATFINITE.E4M3.F32.PACK_AB_MERGE_C R44, R194, R44, RZ ;  /* 0x0000002cc22c723e */ /* 0x000fe400048070ff */
[----:B------:R-:W-:Y:S01]  /*5940*/  LOP3.LUT R46, R46, 0xff, RZ, 0xc0, !PT ;  /* 0x000000ff2e2e7812 */ /* 0x000fe200078ec0ff */
[----:B------:R-:W-:Y:S01]  /*5950*/  @!P2 FMUL R83, R83, 0.5 ;  /* 0x3f0000005353a820 */ /* 0x000fe20000400000 */
[----:B------:R-:W1:Y:S01]  /*5960*/  MUFU.EX2 R129, R86 ;  /* 0x0000005600817308 */ /* 0x000e620000000800 */
[----:B--2---:R-:W-:Y:S01]  /*5970*/  @!P5 FMUL R135, R135, R135 ;  /* 0x000000878787d220 */ /* 0x004fe20000400000 */
[----:B------:R-:W-:Y:S01]  /*5980*/  FSETP.GEU.AND P5, PT, R90, -126, PT ;  /* 0xc2fc00005a00780b */ /* 0x000fe20003fae000 */
[--C-:B---3--:R-:W-:Y:S01]  /*5990*/  FFMA R79, R102, UR5, -R170.reuse ;  /* 0x00000005664f7c23 */ /* 0x108fe200080008aa */
[----:B------:R-:W-:Y:S01]  /*59a0*/  ULDC UR5, c[0x0][0x604] ;  /* 0x0001810000057ab9 */ /* 0x000fe20000000800 */
[----:B------:R-:W-:Y:S01]  /*59b0*/  LOP3.LUT R19, R19, 0xff, RZ, 0xc0, !PT ;  /* 0x000000ff13137812 */ /* 0x000fe200078ec0ff */
[--C-:B------:R-:W-:Y:S01]  /*59c0*/  FFMA R64, R103, UR5, -R170.reuse ;  /* 0x0000000567407c23 */ /* 0x100fe200080008aa */
[----:B------:R-:W-:Y:S01]  /*59d0*/  @!P4 FMUL R87, R87, 0.5 ;  /* 0x3f0000005757c820 */ /* 0x000fe20000400000 */
[----:B------:R-:W2:Y:S01]  /*59e0*/  MUFU.EX2 R81, R81 ;  /* 0x0000005100517308 */ /* 0x000ea20000000800 */
[----:B----4-:R-:W-:Y:S01]  /*59f0*/  @!P6 FMUL R136, R136, R136 ;  /* 0x000000888888e220 */ /* 0x010fe20000400000 */
[----:B------:R-:W-:Y:S01]  /*5a00*/  FSETP.GEU.AND P6, PT, R91, -126, PT ;  /* 0xc2fc00005b00780b */ /* 0x000fe20003fce000 */
[----:B------:R-:W-:Y:S01]  /*5a10*/  ULDC UR5, c[0x0][0x604] ;  /* 0x0001810000057ab9 */ /* 0x000fe20000000800 */
[----:B------:R-:W-:Y:S01]  /*5a20*/  LOP3.LUT R28, R28, 0xffff, RZ, 0xc0, !PT ;  /* 0x0000ffff1c1c7812 */ /* 0x000fe200078ec0ff */
[--C-:B------:R-:W-:Y:S01]  /*5a30*/  FFMA R88, R106, UR5, -R170.reuse ;  /* 0x000000056a587c23 */ /* 0x100fe200080008aa */
[----:B------:R-:W-:Y:S01]  /*5a40*/  ULDC UR5, c[0x0][0x604] ;  /* 0x0001810000057ab9 */ /* 0x000fe20000000800 */
[----:B------:R-:W-:Y:S01]  /*5a50*/  @!P5 FMUL R90, R90, 0.5 ;  /* 0x3f0000005a5ad820 */ /* 0x000fe20000400000 */
[----:B------:R-:W3:Y:S01]  /*5a60*/  MUFU.EX2 R130, R83 ;  /* 0x0000005300827308 */ /* 0x000ee20000000800 */
[----:B-1----:R-:W-:Y:S01]  /*5a70*/  @!P3 FMUL R129, R129, R129 ;  /* 0x000000818181b220 */ /* 0x002fe20000400000 */
[----:B------:R-:W-:Y:S01]  /*5a80*/  FSETP.GEU.AND P3, PT, R80, -126, PT ;  /* 0xc2fc00005000780b */ /* 0x000fe20003f6e000 */
[----:B------:R-:W-:Y:S01]  /*5a90*/  FFMA R62, R107, UR5, -R170 ;  /* 0x000000056b3e7c23 */ /* 0x000fe200080008aa */
[----:B------:R-:W-:Y:S01]  /*5aa0*/  ULDC UR5, c[0x0][0x604] ;  /* 0x0001810000057ab9 */ /* 0x000fe20000000800 */
[----:B------:R-:W-:Y:S01]  /*5ab0*/  FADD R107, R69, R8 ;  /* 0x00000008456b7221 */ /* 0x000fe20000000000 */
[--C-:B------:R-:W-:Y:S01]  /*5ac0*/  FFMA R78, R110, UR5, -R170.reuse ;  /* 0x000000056e4e7c23 */ /* 0x100fe200080008aa */
[----:B------:R-:W-:Y:S01]  /*5ad0*/  @!P6 FMUL R91, R91, 0.5 ;  /* 0x3f0000005b5be820 */ /* 0x000fe20000400000 */
[----:B------:R-:W1:Y:S01]  /*5ae0*/  MUFU.EX2 R127, R87 ;  /* 0x00000057007f7308 */ /* 0x000e620000000800 */
[----:B--2---:R-:W-:Y:S01]  /*5af0*/  @!P1 FMUL R81, R81, R81 ;  /* 0x0000005151519220 */ /* 0x004fe20000400000 */
[----:B------:R-:W-:Y:S01]  /*5b00*/  FSETP.GEU.AND P1, PT, R88, -126, PT ;  /* 0xc2fc00005800780b */ /* 0x000fe20003f2e000 */
[----:B------:R-:W-:Y:S01]  /*5b10*/  ULDC UR5, c[0x0][0x604] ;  /* 0x0001810000057ab9 */ /* 0x000fe20000000800 */
[----:B------:R-:W-:Y:S01]  /*5b20*/  FADD R110, R96, R9 ;  /* 0x00000009606e7221 */ /* 0x000fe20000000000 */
        /* <DEDUP_REMOVED lines=12> */
[----:B-1----:R-:W-:Y:S01]  /*5bf0*/  @!P4 FMUL R127, R127, R127 ;  /* 0x0000007f7f7fc220 */ /* 0x002fe20000400000 */
[----:B------:R-:W-:Y:S01]  /*5c00*/  FSETP.GEU.AND P4, PT, R65, -126, PT ;  /* 0xc2fc00004100780b */ /* 0x000fe20003f8e000 */
[----:B------:R-:W-:Y:S01]  /*5c10*/  ULDC UR5, c[0x0][0x604] ;  /* 0x0001810000057ab9 */ /* 0x000fe20000000800 */
[C---:B------:R-:W-:Y:S01]  /*5c20*/  F2FP.SATFINITE.E4M3.F32.PACK_AB_MERGE_C R9, R194.reuse, R9, RZ ;  /* 0x00000009c209723e */ /* 0x040fe200048070ff */
        /* <DEDUP_REMOVED lines=11> */
[----:B------:R-:W2:Y:S01]  /*5ce0*/  MUFU.EX2 R88, R88 ;  /* 0x0000005800587308 */ /* 0x000ea20000000800 */
[----:B---3--:R-:W-:Y:S01]  /*5cf0*/  @!P6 FMUL R126, R126, R126 ;  /* 0x0000007e7e7ee220 */ /* 0x008fe20000400000 */
[----:B------:R-:W-:Y:S01]  /*5d00*/  FSETP.GEU.AND P6, PT, R64, -126, PT ;  /* 0xc2fc00004000780b */ /* 0x000fe20003fce000 */
[----:B------:R-:W-:Y:S01]  /*5d10*/  ULDC UR5, c[0x0][0x604] ;  /* 0x0001810000057ab9 */ /* 0x000fe20000000800 */
[----:B------:R-:W-:Y:S01]  /*5d20*/  F2FP.SATFINITE.E4M3.F32.PACK_AB_MERGE_C R35, R194, R35, RZ ;  /* 0x00000023c223723e */ /* 0x000fe200048070ff */
[--C-:B------:R-:W-:Y:S01]  /*5d30*/  FFMA R52, R52, UR5, -R170.reuse ;  /* 0x0000000534347c23 */ /* 0x100fe200080008aa */
[----:B------:R-:W-:Y:S01]  /*5d40*/  ULDC UR5, c[0x0][0x604] ;  /* 0x0001810000057ab9 */ /* 0x000fe20000000800 */
[----:B------:R-:W-:Y:S01]  /*5d50*/  @!P5 FMUL R79, R79, 0.5 ;  /* 0x3f0000004f4fd820 */ /* 0x000fe20000400000 */
[----:B------:R-:W3:Y:S01]  /*5d60*/  MUFU.EX2 R63, R63 ;  /* 0x0000003f003f7308 */ /* 0x000ee20000000800 */
        /* <DEDUP_REMOVED lines=18> */
[----:B------:R-:W-:Y:S01]  /*5e90*/  FFMA R57, R72, UR5, -R170 ;  /* 0x0000000548397c23 */ /* 0x000fe200080008aa */
        /* <DEDUP_REMOVED lines=8> */
[----:B------:R-:W-:Y:S01]  /*5f20*/  FADD R114, R104, R3 ;  /* 0x0000000368727221 */ /* 0x000fe20000000000 */
        /* <DEDUP_REMOVED lines=15> */
[----:B------:R-:W-:Y:S01]  /*6020*/  FADD R105, R68, R11 ;  /* 0x0000000b44697221 */ /* 0x000fe20000000000 */
        /* <DEDUP_REMOVED lines=9> */
[----:B------:R-:W-:Y:S01]  /*60c0*/  F2FP.SATFINITE.E4M3.F32.PACK_AB_MERGE_C R36, R194, R36, RZ ;  /* 0x00000024c224723e */ /* 0x000fe200048070ff */
[----:B------:R-:W-:Y:S01]  /*60d0*/  @!P6 FMUL R48, R48, 0.5 ;  /* 0x3f0000003030e820 */ /* 0x000fe20000400000 */
[----:B------:R-:W1:Y:S01]  /*60e0*/  MUFU.EX2 R59, R59 ;  /* 0x0000003b003b7308 */ /* 0x000e620000000800 */
[----:B--2---:R-:W-:Y:S01]  /*60f0*/  @!P1 FMUL R76, R76, R76 ;  /* 0x0000004c4c4c9220 */ /* 0x004fe20000400000 */
[----:B------:R-:W-:Y:S01]  /*6100*/  FSETP.GEU.AND P1, PT, R74, -126, PT ;  /* 0xc2fc00004a00780b */ /* 0x000fe20003f2e000 */
[----:B------:R-:W-:Y:S01]  /*6110*/  FADD R112, R100, R25 ;  /* 0x0000001964707221 */ /* 0x000fe20000000000 */
[C---:B------:R-:W-:Y:S01]  /*6120*/  F2FP.SATFINITE.E4M3.F32.PACK_AB_MERGE_C R68, R194.reuse, R120, RZ ;  /* 0x00000078c244723e */ /* 0x040fe200048070ff */
[----:B------:R-:W-:Y:S01]  /*6130*/  FADD R121, R117, R78 ;  /* 0x0000004e75797221 */ /* 0x000fe20000000000 */
[----:B------:R-:W-:Y:S01]  /*6140*/  F2FP.SATFINITE.E4M3.F32.PACK_AB_MERGE_C R3, R194, R3, RZ ;  /* 0x00000003c203723e */ /* 0x000fe200048070ff */
[----:B------:R-:W-:Y:S01]  /*6150*/  @!P3 FMUL R87, R87, 0.5 ;  /* 0x3f0000005757b820 */ /* 0x000fe20000400000 */
[----:B------:R-:W2:Y:S01]  /*6160*/  MUFU.EX2 R61, R48 ;  /* 0x00000030003d7308 */ /* 0x000ea20000000800 */
[----:B---3--:R-:W-:Y:S01]  /*6170*/  @!P2 FMUL R62, R62, R62 ;  /* 0x0000003e3e3ea220 */ /* 0x008fe20000400000 */
[----:B------:R-:W-:Y:S01]  /*6180*/  FSETP.GEU.AND P2, PT, R60, -126, PT ;  /* 0xc2fc00003c00780b */ /* 0x000fe20003f4e000 */
[----:B------:R-:W-:Y:S01]  /*6190*/  FADD R122, R151, R14 ;  /* 0x0000000e977a7221 */ /* 0x000fe20000000000 */
[----:B------:R-:W-:Y:S01]  /*61a0*/  F2FP.SATFINITE.E4M3.F32.PACK_AB_MERGE_C R25, R194, R25, RZ ;  /* 0x00000019c219723e */ /* 0x000fe200048070ff */
[----:B------:R-:W-:Y:S01]  /*61b0*/  FADD R111, R89, R24 ;  /* 0x00000018596f7221 */ /* 0x000fe20000000000 */
[----:B------:R-:W-:Y:S01]  /*61c0*/  LOP3.LUT R9, R9, 0xff, RZ, 0xc0, !PT ;  /* 0x000000ff09097812 */ /* 0x000fe200078ec0ff */
[----:B------:R-:W-:Y:S01]  /*61d0*/  @!P1 FMUL R74, R74, 0.5 ;  /* 0x3f0000004a4a9820 */ /* 0x000fe20000400000 */
[----:B------:R-:W3:Y:S01]  /*61e0*/  MUFU.EX2 R77, R77 ;  /* 0x0000004d004d7308 */ /* 0x000ee20000000800 */
[----:B-1----:R-:W-:Y:S01]  /*61f0*/  @!P4 FMUL R59, R59, R59 ;  /* 0x0000003b3b3bc220 */ /* 0x002fe20000400000 */
[----:B------:R-:W-:Y:S01]  /*6200*/  FSETP.GEU.AND P4, PT, R52, -126, PT ;  /* 0xc2fc00003400780b */ /* 0x000fe20003f8e000 */
[----:B------:R-:W-:Y:S01]  /*6210*/  FADD R99, R164, R81 ;  /* 0x00000051a4637221 */ /* 0x000fe20000000000 */
[----:B------:R-:W-:Y:S01]  /*6220*/  LOP3.LUT R36, R36, 0xffff, RZ, 0xc0, !PT ;  /* 0x0000ffff24247812 */ /* 0x000fe200078ec0ff */
[----:B------:R-:W-:Y:S01]  /*6230*/  FADD R120, R152, R59 ;  /* 0x0000003b98787221 */ /* 0x000fe20000000000 */
[----:B------:R-:W-:Y:S01]  /*6240*/  LOP3.LUT R8, R8, 0xff, RZ, 0xc0, !PT ;  /* 0x000000ff08087812 */ /* 0x000fe200078ec0ff */
[----:B------:R-:W-:Y:S01]  /*6250*/  @!P2 FMUL R60, R60, 0.5 ;  /* 0x3f0000003c3ca820 */ /* 0x000fe20000400000 */
[----:B------:R-:W1:Y:S01]  /*6260*/  MUFU.EX2 R87, R87 ;  /* 0x0000005700577308 */ /* 0x000e620000000800 */
[----:B--2---:R-:W-:Y:S01]  /*6270*/  @!P6 FMUL R61, R61, R61 ;  /* 0x0000003d3d3de220 */ /* 0x004fe20000400000 */
[----:B------:R-:W-:Y:S01]  /*6280*/  FSETP.GEU.AND P6, PT, R55, -126, PT ;  /* 0xc2fc00003700780b */ /* 0x000fe20003fce000 */
[----:B------:R-:W-:Y:S01]  /*6290*/  FADD R98, R162, R63 ;  /* 0x0000003fa2627221 */ /* 0x000fe20000000000 */
[----:B------:R-:W-:Y:S01]  /*62a0*/  LOP3.LUT R35, R35, 0xffff, RZ, 0xc0, !PT ;  /* 0x0000ffff23237812 */ /* 0x000fe200078ec0ff */
[----:B------:R-:W-:Y:S01]  /*62b0*/  FADD R111, R111, R184 ;  /* 0x000000b86f6f7221 */ /* 0x000fe20000000000 */
[----:B------:R-:W-:Y:S01]  /*62c0*/  F2FP.SATFINITE.E4M3.F32.PACK_AB_MERGE_C R14, R194, R14, RZ ;  /* 0x0000000ec20e723e */ /* 0x000fe200048070ff */
[----:B------:R-:W-:Y:S01]  /*62d0*/  @!P4 FMUL R52, R52, 0.5 ;  /* 0x3f0000003434c820 */ /* 0x000fe20000400000 */
[----:B------:R-:W2:Y:S01]  /*62e0*/  MUFU.EX2 R74, R74 ;  /* 0x0000004a004a7308 */ /* 0x000ea20000000800 */
[----:B---3--:R-:W-:Y:S01]  /*62f0*/  @!P5 FMUL R77, R77, R77 ;  /* 0x0000004d4d4dd220 */ /* 0x008fe20000400000 */
[----:B------:R-:W-:Y:S01]  /*6300*/  FSETP.GEU.AND P5, PT, R53, -126, PT ;  /* 0xc2fc00003500780b */ /* 0x000fe20003fae000 */
[----:B------:R-:W-:Y:S01]  /*6310*/  FADD R110, R110, R171 ;  /* 0x000000ab6e6e7221 */ /* 0x000fe20000000000 */
[C---:B------:R-:W-:Y:S01]  /*6320*/  F2FP.SATFINITE.E4M3.F32.PACK_AB_MERGE_C R48, R194.reuse, R162, RZ ;  /* 0x000000a2c230723e */ /* 0x040fe200048070ff */
        /* <DEDUP_REMOVED lines=9> */
[----:B------:R-:W-:Y:S01]  /*63c0*/  F2FP.SATFINITE.E4M3.F32.PACK_AB_MERGE_C R164, R194, R163, RZ ;  /* 0x000000a3c2a4723e */ /* 0x000fe200048070ff */
[----:B------:R-:W-:Y:S01]  /*63d0*/  @!P5 FMUL R53, R53, 0.5 ;  /* 0x3f0000003535d820 */ /* 0x000fe20000400000 */
[----:B------:R-:W1:Y:S01]  /*63e0*/  MUFU.EX2 R58, R52 ;  /* 0x00000034003a7308 */ /* 0x000e620000000800 */
[----:B--2---:R-:W-:Y:S01]  /*63f0*/  @!P1 FMUL R74, R74, R74 ;  /* 0x0000004a4a4a9220 */ /* 0x004fe20000400000 */
[----:B------:R-:W-:Y:S01]  /*6400*/  FSETP.GEU.AND P1, PT, R72, -126, PT ;  /* 0xc2fc00004800780b */ /* 0x000fe20003f2e000 */
[----:B------:R-:W-:Y:S01]  /*6410*/  FADD R103, R166, R125 ;  /* 0x0000007da6677221 */ /* 0x000fe20000000000 */
[----:B------:R-:W-:Y:S01]  /*6420*/  F2FP.SATFINITE.E4M3.F32.PACK_AB_MERGE_C R24, R194, R24, RZ ;  /* 0x00000018c218723e */ /* 0x000fe200048070ff */
[----:B------:R-:W-:Y:S01]  /*6430*/  FADD R176, R147, R74 ;  /* 0x0000004a93b07221 */ /* 0x000fe20000000000 */
[----:B------:R-:W-:Y:S01]  /*6440*/  PRMT R36, R36, 0x7604, R9 ;  /* 0x0000760424247816 */ /* 0x000fe20000000009 */
[----:B------:R-:W-:Y:S01]  /*6450*/  @!P3 FMUL R73, R73, 0.5 ;  /* 0x3f0000004949b820 */ /* 0x000fe20000400000 */
[----:B------:R2:W4:Y:S01]  /*6460*/  MUFU.EX2 R75, R53 ;  /* 0x00000035004b7308 */ /* 0x0005220000000800 */
[----:B---3--:R-:W-:Y:S01]  /*6470*/  @!P2 FMUL R60, R60, R60 ;  /* 0x0000003c3c3ca220 */ /* 0x008fe20000400000 */
[----:B------:R-:W-:Y:S01]  /*6480*/  FSETP.GEU.AND P2, PT, R57, -126, PT ;  /* 0xc2fc00003900780b */ /* 0x000fe20003f4e000 */
[----:B------:R-:W-:Y:S01]  /*6490*/  IMAD.U32 R68, R68, 0x10000, RZ ;  /* 0x0001000044447824 */ /* 0x000fe200078e00ff */
[----:B------:R-:W-:Y:S01]  /*64a0*/  PRMT R35, R35, 0x7604, R8 ;  /* 0x0000760423237816 */ /* 0x000fe20000000008 */
[----:B------:R-:W-:Y:S01]  /*64b0*/  FADD R162, R163, R60 ;  /* 0x0000003ca3a27221 */ /* 0x000fe20000000000 */
[----:B------:R-:W-:Y:S01]  /*64c0*/  FADD R163, R142, R13 ;  /* 0x0000000d8ea37221 */ /* 0x000fe20000000000 */
[----:B------:R-:W-:Y:S01]  /*64d0*/  @!P1 FMUL R72, R72, 0.5 ;  /* 0x3f00000048489820 */ /* 0x000fe20000400000 */
[----:B------:R-:W3:Y:S01]  /*64e0*/  MUFU.EX2 R55, R55 ;  /* 0x0000003700377308 */ /* 0x000ee20000000800 */
[----:B-1----:R-:W-:Y:S01]  /*64f0*/  @!P4 FMUL R58, R58, R58 ;  /* 0x0000003a3a3ac220 */ /* 0x002fe20000400000 */
[----:B------:R-:W-:Y:S01]  /*6500*/  FSETP.GEU.AND P4, PT, R56, -126, PT ;  /* 0xc2fc00003800780b */ /* 0x000fe20003f8e000 */
[----:B--2---:R-:W-:Y:S01]  /*6510*/  FFMA R53, R101, UR5, -R170 ;  /* 0x0000000565357c23 */ /* 0x004fe200080008aa */
[----:B------:R-:W-:Y:S01]  /*6520*/  ULDC UR5, c[0x0][0x604] ;  /* 0x0001810000057ab9 */ /* 0x000fe20000000800 */
[----:B------:R-:W-:Y:S01]  /*6530*/  FADD R101, R165, R126 ;  /* 0x0000007ea5657221 */ /* 0x000fe20000000000 */
[----:B------:R-:W-:Y:S01]  /*6540*/  FFMA R52, R116, UR5, -R170 ;  /* 0x0000000574347c23 */ /* 0x000fe200080008aa */
[----:B------:R-:W-:Y:S01]  /*6550*/  @!P2 FMUL R57, R57, 0.5 ;  /* 0x3f0000003939a820 */ /* 0x000fe20000400000 */
[----:B------:R-:W1:Y:S01]  /*6560*/  MUFU.EX2 R73, R73 ;  /* 0x0000004900497308 */ /* 0x000e620000000800 */
[----:B----4-:R-:W-:Y:S01]  /*6570*/  @!P5 FMUL R75, R75, R75 ;  /* 0x0000004b4b4bd220 */ /* 0x010fe20000400000 */
[----:B------:R-:W-:Y:S01]  /*6580*/  FSETP.GEU.AND P5, PT, R86, -126, PT ;  /* 0xc2fc00005600780b */ /* 0x000fe20003fae000 */
[----:B------:R-:W-:Y:S01]  /*6590*/  FADD R116, R118, R33 ;  /* 0x0000002176747221 */ /* 0x000fe20000000000 */
[----:B------:R-:W-:Y:S01]  /*65a0*/  F2FP.SATFINITE.E4M3.F32.PACK_AB_MERGE_C R118, R194, R117, RZ ;  /* 0x00000075c276723e */ /* 0x000fe200048070ff */
        /* <DEDUP_REMOVED lines=21> */
[----:B------:R-:W-:Y:S01]  /*6700*/  ISETP.GT.U32.AND P1, PT, R43, 0x1, PT ;  /* 0x000000012b00780c */ /* 0x000fe20003f24070 */
[----:B------:R-:W-:Y:S01]  /*6710*/  FADD R180, R95, R180 ;  /* 0x000000b45fb47221 */ /* 0x000fe20000000000 */
[----:B------:R-:W-:Y:S01]  /*6720*/  F2FP.SATFINITE.E4M3.F32.PACK_AB_MERGE_C R43, R194, R165, RZ ;  /* 0x000000a5c22b723e */ /* 0x000fe200048070ff */
[----:B------:R-:W-:Y:S01]  /*6730*/  FADD R165, R140, R23 ;  /* 0x000000178ca57221 */ /* 0x000fe20000000000 */
[----:B------:R-:W-:Y:S01]  /*6740*/  F2FP.SATFINITE.E4M3.F32.PACK_AB_MERGE_C R93, R194, R96, RZ ;  /* 0x00000060c25d723e */ /* 0x000fe200048070ff */
[----:B------:R-:W-:Y:S01]  /*6750*/  FADD R96, R160, R65 ;  /* 0x00000041a0607221 */ /* 0x000fe20000000000 */
[----:B------:R-:W2:Y:S01]  /*6760*/  MUFU.EX2 R86, R86 ;  /* 0x0000005600567308 */ /* 0x000ea20000000800 */
[----:B---3--:R-:W-:Y:S01]  /*6770*/  @!P2 FMUL R57, R57, R57 ;  /* 0x000000393939a220 */ /* 0x008fe20000400000 */
[----:B------:R-:W-:Y:S01]  /*6780*/  FSETP.GEU.AND P2, PT, R51, -126, PT ;  /* 0xc2fc00003300780b */ /* 0x000fe20003f4e000 */
[----:B------:R-:W-:Y:S01]  /*6790*/  FADD R112, R112, R165 ;  /* 0x000000a570707221 */ /* 0x000fe20000000000 */
[----:B------:R-:W-:Y:S01]  /*67a0*/  F2FP.SATFINITE.E4M3.F32.PACK_AB_MERGE_C R13, R194, R13, RZ ;  /* 0x0000000dc20d723e */ /* 0x000fe200048070ff */
[----:B------:R-:W-:Y:S01]  /*67b0*/  FADD R177, R144, R57 ;  /* 0x0000003990b17221 */ /* 0x000fe20000000000 */
[----:B------:R-:W-:Y:S01]  /*67c0*/  F2FP.SATFINITE.E4M3.F32.PACK_AB_MERGE_C R23, R194, R23, RZ ;  /* 0x00000017c217723e */ /* 0x000fe200048070ff */
[----:B------:R-:W-:Y:S01]  /*67d0*/  FADD R95, R112, R111 ;  /* 0x0000006f705f7221 */ /* 0x000fe20000000000 */
[----:B------:R-:W3:Y:S01]  /*67e0*/  MUFU.EX2 R54, R54 ;  /* 0x0000003600367308 */ /* 0x000ee20000000800 */
[----:B-1----:R-:W-:Y:S01]  /*67f0*/  @!P4 FMUL R56, R56, R56 ;  /* 0x000000383838c220 */ /* 0x002fe20000400000 */
[----:B------:R-:W-:Y:S01]  /*6800*/  FSETP.GEU.AND P4, PT, R53, -126, PT ;  /* 0xc2fc00003500780b */ /* 0x000fe20003f8e000 */
[----:B------:R-:W-:Y:S01]  /*6810*/  FADD R177, R96, R177 ;  /* 0x000000b160b17221 */ /* 0x000fe20000000000 */
[----:B------:R-:W-:Y:S01]  /*6820*/  F2FP.SATFINITE.E4M3.F32.PACK_AB_MERGE_C R85, R194, R85, RZ ;  /* 0x00000055c255723e */ /* 0x000fe200048070ff */
[----:B------:R-:W-:Y:S01]  /*6830*/  @!P3 FMUL R71, R71, 0.5 ;  /* 0x3f0000004747b820 */ /* 0x000fe20000400000 */
[----:B------:R-:W-:Y:S01]  /*6840*/  PRMT R38, R38, 0x7604, R3 ;  /* 0x0000760426267816 */ /* 0x000fe20000000003 */
[----:B------:R-:W-:Y:S01]  /*6850*/  FADD R96, R110, R109 ;  /* 0x0000006d6e607221 */ /* 0x000fe20000000000 */
[----:B------:R-:W-:Y:S01]  /*6860*/  F2FP.SATFINITE.E4M3.F32.PACK_AB_MERGE_C R92, R194, R69, RZ ;  /* 0x00000045c25c723e */ /* 0x000fe200048070ff */
[----:B--2---:R-:W-:Y:S01]  /*6870*/  @!P5 FMUL R86, R86, R86 ;  /* 0x000000565656d220 */ /* 0x004fe20000400000 */
[----:B------:R-:W-:Y:S01]  /*6880*/  FSETP.GEU.AND P5, PT, R70, -126, PT ;  /* 0xc2fc00004600780b */ /* 0x000fe20003fae000 */
[----:B------:R-:W-:Y:S01]  /*6890*/  @!P2 FMUL R51, R51, 0.5 ;  /* 0x3f0000003333a820 */ /* 0x000fe20000400000 */
[----:B------:R-:W-:Y:S01]  /*68a0*/  F2FP.SATFINITE.E4M3.F32.PACK_AB_MERGE_C R84, R194, R84, RZ ;  /* 0x00000054c254723e */ /* 0x000fe200048070ff */
[----:B------:R-:W1:Y:S01]  /*68b0*/  MUFU.EX2 R71, R71 ;  /* 0x0000004700477308 */ /* 0x000e620000000800 */
[----:B------:R-:W-:Y:S01]  /*68c0*/  LOP3.LUT R3, R24, 0xffff, RZ, 0xc0, !PT ;  /* 0x0000ffff18037812 */ /* 0x000fe200078ec0ff */
[----:B------:R-:W-:Y:S01]  /*68d0*/  @!P4 FMUL R53, R53, 0.5 ;  /* 0x3f0000003535c820 */ /* 0x000fe20000400000 */
[----:B------:R-:W-:Y:S01]  /*68e0*/  F2FP.SATFINITE.E4M3.F32.PACK_AB_MERGE_C R83, R194, R45, RZ ;  /* 0x0000002dc253723e */ /* 0x000fe200048070ff */
[----:B---3--:R-:W-:Y:S01]  /*68f0*/  @!P6 FMUL R54, R54, R54 ;  /* 0x000000363636e220 */ /* 0x008fe20000400000 */
[----:B------:R-:W-:Y:S01]  /*6900*/  FSETP.GEU.AND P6, PT, R52, -126, PT ;  /* 0xc2fc00003400780b */ /* 0x000fe20003fce000 */
[----:B------:R-:W-:Y:S01]  /*6910*/  FADD R183, R141, R86 ;  /* 0x000000568db77221 */ /* 0x000fe20000000000 */
[----:B------:R-:W-:Y:S01]  /*6920*/  PRMT R24, R9, 0x7604, R8 ;  /* 0x0000760409187816 */ /* 0x000fe20000000008 */
[----:B------:R-:W2:Y:S01]  /*6930*/  MUFU.EX2 R51, R51 ;  /* 0x0000003300337308 */ /* 0x000ea20000000800 */
[----:B------:R-:W-:Y:S01]  /*6940*/  F2FP.SATFINITE.E4M3.F32.PACK_AB_MERGE_C R69, R194, R155, RZ ;  /* 0x0000009bc245723e */ /* 0x000fe200048070ff */
[----:B------:R-:W-:Y:S01]  /*6950*/  @!P5 FMUL R70, R70, 0.5 ;  /* 0x3f0000004646d820 */ /* 0x000fe20000400000 */
[----:B------:R-:W-:Y:S01]  /*6960*/  F2FP.SATFINITE.E4M3.F32.PACK_AB_MERGE_C R45, R194, R153, RZ ;  /* 0x00000099c22d723e */ /* 0x000fe200048070ff */
[----:B------:R-:W-:Y:S01]  /*6970*/  FADD R153, R156, R77 ;  /* 0x0000004d9c997221 */ /* 0x000fe20000000000 */
[----:B------:R-:W-:Y:S01]  /*6980*/  LOP3.LUT R111, R90, 0xffff, RZ, 0xc0, !PT ;  /* 0x0000ffff5a6f7812 */ /* 0x000fe200078ec0ff */
[----:B------:R-:W-:Y:S01]  /*6990*/  FADD R188, R135, R72 ;  /* 0x0000004887bc7221 */ /* 0x000fe20000000000 */
[----:B------:R-:W-:Y:S01]  /*69a0*/  LOP3.LUT R13, R13, 0xff, RZ, 0xc0, !PT ;  /* 0x000000ff0d0d7812 */ /* 0x000fe200078ec0ff */
[----:B------:R-:W3:Y:S01]  /*69b0*/  MUFU.EX2 R53, R53 ;  /* 0x0000003500357308 */ /* 0x000ee20000000800 */
[----:B------:R-:W-:Y:S01]  /*69c0*/  LOP3.LUT R8, R23, 0xffff, RZ, 0xc0, !PT ;  /* 0x0000ffff17087812 */ /* 0x000fe200078ec0ff */
[----:B------:R-:W-:Y:S01]  /*69d0*/  @!P6 FMUL R52, R52, 0.5 ;  /* 0x3f0000003434e820 */ /* 0x000fe20000400000 */
[----:B------:R-:W-:Y:S01]  /*69e0*/  F2FP.SATFINITE.E4M3.F32.PACK_AB_MERGE_C R155, R194, R156, RZ ;  /* 0x0000009cc29b723e */ /* 0x000fe200048070ff */
[----:B------:R-:W-:Y:S01]  /*69f0*/  FADD R156, R158, R61 ;  /* 0x0000003d9e9c7221 */ /* 0x000fe20000000000 */
[----:B------:R-:W-:Y:S01]  /*6a00*/  LOP3.LUT R90, R85, 0xffff, RZ, 0xc0, !PT ;  /* 0x0000ffff555a7812 */ /* 0x000fe200078ec0ff */
[----:B------:R-:W-:Y:S01]  /*6a10*/  FADD R158, R148, R15 ;  /* 0x0000000f949e7221 */ /* 0x000fe20000000000 */
[----:B------:R-:W-:Y:S01]  /*6a20*/  LOP3.LUT R93, R93, 0xff, RZ, 0xc0, !PT ;  /* 0x000000ff5d5d7812 */ /* 0x000fe200078ec0ff */
[----:B------:R-:W4:Y:S01]  /*6a30*/  MUFU.EX2 R70, R70 ;  /* 0x0000004600467308 */ /* 0x000f220000000800 */
[----:B------:R-:W-:Y:S01]  /*6a40*/  LOP3.LUT R92, R92, 0xff, RZ, 0xc0, !PT ;  /* 0x000000ff5c5c7812 */ /* 0x000fe200078ec0ff */
[----:B-1----:R-:W-:Y:S01]  /*6a50*/  @!P3 FMUL R71, R71, R71 ;  /* 0x000000474747b220 */ /* 0x002fe20000400000 */
[----:B------:R-:W-:Y:S01]  /*6a60*/  LOP3.LUT R85, R84, 0xffff, RZ, 0xc0, !PT ;  /* 0x0000ffff54557812 */ /* 0x000fe200078ec0ff */
[----:B--2---:R-:W-:Y:S01]  /*6a70*/  @!P2 FMUL R51, R51, R51 ;  /* 0x000000333333a220 */ /* 0x004fe20000400000 */
[----:B------:R-:W-:Y:S01]  /*6a80*/  PRMT R14, R3, 0x7604, R10 ;  /* 0x00007604030e7816 */ /* 0x000fe2000000000a */
[----:B------:R-:W-:Y:S01]  /*6a90*/  FADD R190, R132, R71 ;  /* 0x0000004784be7221 */ /* 0x000fe20000000000 */
[----:B------:R-:W-:Y:S01]  /*6aa0*/  LOP3.LUT R91, R91, 0xff, RZ, 0xc0, !PT ;  /* 0x000000ff5b5b7812 */ /* 0x000fe200078ec0ff */
[----:B------:R-:W1:Y:S01]  /*6ab0*/  MUFU.EX2 R52, R52 ;  /* 0x0000003400347308 */ /* 0x000e620000000800 */
[----:B------:R-:W-:Y:S01]  /*6ac0*/  LOP3.LUT R110, R83, 0xffff, RZ, 0xc0, !PT ;  /* 0x0000ffff536e7812 */ /* 0x000fe200078ec0ff */
[----:B---3--:R-:W-:Y:S01]  /*6ad0*/  @!P4 FMUL R53, R53, R53 ;  /* 0x000000353535c220 */ /* 0x008fe20000400000 */
[----:B------:R-:W-:Y:S01]  /*6ae0*/  LOP3.LUT R3, R16, 0xff, RZ, 0xc0, !PT ;  /* 0x000000ff10037812 */ /* 0x000fe200078ec0ff */
[----:B------:R-:W-:Y:S01]  /*6af0*/  FADD R189, R136, R51 ;  /* 0x0000003388bd7221 */ /* 0x000fe20000000000 */
[C---:B------:R-:W-:Y:S01]  /*6b00*/  F2FP.SATFINITE.E4M3.F32.PACK_AB_MERGE_C R49, R194.reuse, R160, RZ ;  /* 0x000000a0c231723e */ /* 0x040fe200048070ff */
[----:B------:R-:W-:Y:S01]  /*6b10*/  FADD R160, R161, R76 ;  /* 0x0000004ca1a07221 */ /* 0x000fe20000000000 */
[----:B------:R-:W-:Y:S01]  /*6b20*/  F2FP.SATFINITE.E4M3.F32.PACK_AB_MERGE_C R148, R194, R148, RZ ;  /* 0x00000094c294723e */ /* 0x000fe200048070ff */
[----:B------:R-:W-:Y:S01]  /*6b30*/  FADD R195, R130, R53 ;  /* 0x0000003582c37221 */ /* 0x000fe20000000000 */
[----:B------:R-:W-:Y:S01]  /*6b40*/  PRMT R16, R8, 0x7604, R13 ;  /* 0x0000760408107816 */ /* 0x000fe2000000000d */
[----:B------:R-:W-:Y:S01]  /*6b50*/  IMAD.U32 R8, R67, 0x10000, RZ ;  /* 0x0001000043087824 */ /* 0x000fe200078e00ff */
[----:B------:R-:W-:Y:S01]  /*6b60*/  F2FP.SATFINITE.E4M3.F32.PACK_AB_MERGE_C R161, R194, R161, RZ ;  /* 0x000000a1c2a1723e */ /* 0x000fe200048070ff */
[----:B----4-:R-:W-:Y:S01]  /*6b70*/  @!P5 FMUL R70, R70, R70 ;  /* 0x000000464646d220 */ /* 0x010fe20000400000 */
[----:B------:R-:W-:Y:S01]  /*6b80*/  PRMT R83, R90, 0x7604, R93 ;  /* 0x000076045a537816 */ /* 0x000fe2000000005d */
[----:B------:R-:W-:Y:S01]  /*6b90*/  FADD R100, R47, R62 ;  /* 0x0000003e2f647221 */ /* 0x000fe20000000000 */
[----:B------:R-:W-:Y:S01]  /*6ba0*/  PRMT R84, R85, 0x7604, R92 ;  /* 0x0000760455547816 */ /* 0x000fe2000000005c */
[----:B------:R-:W-:Y:S01]  /*6bb0*/  FADD R199, R129, R70 ;  /* 0x0000004681c77221 */ /* 0x000fe20000000000 */
[----:B------:R-:W-:Y:S01]  /*6bc0*/  PRMT R85, R110, 0x7604, R91 ;  /* 0x000076046e557816 */ /* 0x000fe2000000005b */
[----:B-1----:R-:W-:Y:S01]  /*6bd0*/  @!P6 FMUL R52, R52, R52 ;  /* 0x000000343434e220 */ /* 0x002fe20000400000 */
[----:B------:R-:W-:Y:S01]  /*6be0*/  LOP3.LUT R148, R148, 0xff, RZ, 0xc0, !PT ;  /* 0x000000ff94947812 */ /* 0x000fe200078ec0ff */
[----:B------:R-:W-:Y:S01]  /*6bf0*/  IMAD.U32 R69, R69, 0x10000, RZ ;  /* 0x0001000045457824 */ /* 0x000fe200078e00ff */
[----:B------:R-:W-:Y:S01]  /*6c00*/  LOP3.LUT R91, R146, 0xffff, RZ, 0xc0, !PT ;  /* 0x0000ffff925b7812 */ /* 0x000fe200078ec0ff */
[----:B------:R-:W-:Y:S01]  /*6c10*/  FADD R201, R127, R52 ;  /* 0x000000347fc97221 */ /* 0x000fe20000000000 */
[----:B------:R-:W-:Y:S01]  /*6c20*/  F2FP.SATFINITE.E4M3.F32.PACK_AB_MERGE_C R142, R194, R142, RZ ;  /* 0x0000008ec28e723e */ /* 0x000fe200048070ff */
[----:B------:R-:W-:Y:S01]  /*6c30*/  IMAD.U32 R118, R118, 0x10000, RZ ;  /* 0x0001000076767824 */ /* 0x000fe200078e00ff */
[----:B------:R-:W-:Y:S01]  /*6c40*/  F2FP.SATFINITE.E4M3.F32.PACK_AB_MERGE_C R166, R194, R140, RZ ;  /* 0x0000008cc2a6723e */ /* 0x000fe200048070ff */
[----:B------:R-:W-:Y:S01]  /*6c50*/  IMAD.SHL.U32 R152, R0, 0x4, RZ ;  /* 0x0000000400987824 */ /* 0x000fe200078e00ff */
[----:B------:R-:W-:Y:S01]  /*6c60*/  LOP3.LUT R83, R83, 0xff0000, R8, 0xf8, !PT ;  /* 0x00ff000053537812 */ /* 0x000fe200078ef808 */
[----:B------:R-:W-:Y:S01]  /*6c70*/  IMAD.U32 R8, R161, 0x10000, RZ ;  /* 0x00010000a1087824 */ /* 0x000fe200078e00ff */
[----:B------:R-:W-:Y:S01]  /*6c80*/  PRMT R91, R91, 0x7604, R148 ;  /* 0x000076045b5b7816 */ /* 0x000fe20000000094 */
[----:B------:R-:W-:Y:S01]  /*6c90*/  FADD R181, R145, R56 ;  /* 0x0000003891b57221 */ /* 0x000fe20000000000 */
[----:B------:R-:W-:Y:S01]  /*6ca0*/  LOP3.LUT R142, R142, 0xff, RZ, 0xc0, !PT ;  /* 0x000000ff8e8e7812 */ /* 0x000fe200078ec0ff */
[----:B------:R-:W-:Y:S01]  /*6cb0*/  FADD R140, R168, R87 ;  /* 0x00000057a88c7221 */ /* 0x000fe20000000000 */
[----:B------:R-:W-:Y:S01]  /*6cc0*/  LOP3.LUT R93, R166, 0xffff, RZ, 0xc0, !PT ;  /* 0x0000ffffa65d7812 */ /* 0x000fe200078ec0ff */
[----:B------:R-:W-:Y:S01]  /*6cd0*/  FADD R185, R137, R54 ;  /* 0x0000003689b97221 */ /* 0x000fe20000000000 */
[----:B------:R-:W-:Y:S01]  /*6ce0*/  LOP3.LUT R91, R91, 0xff0000, R8, 0xf8, !PT ;  /* 0x00ff00005b5b7812 */ /* 0x000fe200078ef808 */
[----:B------:R-:W-:Y:S01]  /*6cf0*/  IMAD.U32 R8, R167, 0x10000, RZ ;  /* 0x00010000a7087824 */ /* 0x000fe200078e00ff */
[C---:B------:R-:W-:Y:S01]  /*6d00*/  F2FP.SATFINITE.E4M3.F32.PACK_AB_MERGE_C R141, R194.reuse, R141, RZ ;  /* 0x0000008dc28d723e */ /* 0x040fe200048070ff */
[----:B------:R-:W-:Y:S01]  /*6d10*/  FADD R168, R169, R58 ;  /* 0x0000003aa9a87221 */ /* 0x000fe20000000000 */
[----:B------:R-:W-:Y:S01]  /*6d20*/  PRMT R93, R93, 0x7604, R142 ;  /* 0x000076045d5d7816 */ /* 0x000fe2000000008e */
[----:B------:R-:W-:Y:S01]  /*6d30*/  IMAD.U32 R155, R155, 0x10000, RZ ;  /* 0x000100009b9b7824 */ /* 0x000fe200078e00ff */
[----:B------:R-:W-:Y:S01]  /*6d40*/  F2FP.SATFINITE.E4M3.F32.PACK_AB_MERGE_C R138, R194, R138, RZ ;  /* 0x0000008ac28a723e */ /* 0x000fe200048070ff */
[----:B------:R-:W-:Y:S01]  /*6d50*/  FADD R199, R160, R199 ;  /* 0x000000c7a0c77221 */ /* 0x000fe20000000000 */
[----:B------:R-:W-:Y:S01]  /*6d60*/  F2FP.SATFINITE.E4M3.F32.PACK_AB_MERGE_C R11, R194, R11, RZ ;  /* 0x0000000bc20b723e */ /* 0x000fe200048070ff */
[----:B------:R-:W-:Y:S01]  /*6d70*/  FADD R187, R116, R187 ;  /* 0x000000bb74bb7221 */ /* 0x000fe20000000000 */
[----:B------:R-:W-:Y:S01]  /*6d80*/  F2FP.SATFINITE.E4M3.F32.PACK_AB_MERGE_C R34, R194, R34, RZ ;  /* 0x00000022c222723e */ /* 0x000fe200048070ff */
[----:B------:R-:W-:Y:S01]  /*6d90*/  FADD R109, R180, R199 ;  /* 0x000000c7b46d7221 */ /* 0x000fe20000000000 */
[----:B------:R-:W-:Y:S01]  /*6da0*/  LOP3.LUT R93, R93, 0xff0000, R8, 0xf8, !PT ;  /* 0x00ff00005d5d7812 */ /* 0x000fe200078ef808 */
[----:B------:R-:W-:Y:S01]  /*6db0*/  IMAD.U32 R8, R141, 0x10000, RZ ;  /* 0x000100008d087824 */ /* 0x000fe200078e00ff */
[----:B------:R-:W-:Y:S01]  /*6dc0*/  F2FP.SATFINITE.E4M3.F32.PACK_AB_MERGE_C R88, R194, R88, RZ ;  /* 0x00000058c258723e */ /* 0x000fe200048070ff */
[----:B------:R-:W-:Y:S01]  /*6dd0*/  FADD R107, R107, R174 ;  /* 0x000000ae6b6b7221 */ /* 0x000fe20000000000 */
[----:B------:R-:W-:Y:S01]  /*6de0*/  SHF.L.U32 R9, R138, 0x10, RZ ;  /* 0x000000108a097819 */ /* 0x000fe200000006ff */
[----:B------:R-:W-:Y:S01]  /*6df0*/  FADD R122, R122, R191 ;  /* 0x000000bf7a7a7221 */ /* 0x000fe20000000000 */
[----:B------:R-:W-:Y:S01]  /*6e00*/  F2FP.SATFINITE.E4M3.F32.PACK_AB_MERGE_C R79, R194, R79, RZ ;  /* 0x0000004fc24f723e */ /* 0x000fe200048070ff */
[----:B------:R-:W-:Y:S01]  /*6e10*/  FADD R106, R106, R133 ;  /* 0x000000856a6a7221 */ /* 0x000fe20000000000 */
[C---:B------:R-:W-:Y:S01]  /*6e20*/  F2FP.SATFINITE.E4M3.F32.PACK_AB_MERGE_C R15, R194.reuse, R15, RZ ;  /* 0x0000000fc20f723e */ /* 0x040fe200048070ff */
[----:B------:R-:W-:Y:S01]  /*6e30*/  FADD R105, R105, R178 ;  /* 0x000000b269697221 */ /* 0x000fe20000000000 */
[----:B------:R-:W-:Y:S01]  /*6e40*/  F2FP.SATFINITE.E4M3.F32.PACK_AB_MERGE_C R170, R194, R143, RZ ;  /* 0x0000008fc2aa723e */ /* 0x000fe200048070ff */
[----:B------:R-:W-:Y:S01]  /*6e50*/  FADD R143, R139, R30 ;  /* 0x0000001e8b8f7221 */ /* 0x000fe20000000000 */
[----:B------:R-:W-:Y:S01]  /*6e60*/  LOP3.LUT R11, R11, 0xff, RZ, 0xc0, !PT ;  /* 0x000000ff0b0b7812 */ /* 0x000fe200078ec0ff */
[----:B------:R-:W-:Y:S01]  /*6e70*/  FADD R158, R158, R197 ;  /* 0x000000c59e9e7221 */ /* 0x000fe20000000000 */
[----:B------:R-:W-:Y:S01]  /*6e80*/  LOP3.LUT R34, R34, 0xffff, RZ, 0xc0, !PT ;  /* 0x0000ffff22227812 */ /* 0x000fe200078ec0ff */
[----:B------:R-:W-:Y:S01]  /*6e90*/  FADD R108, R108, R143 ;  /* 0x0000008f6c6c7221 */ /* 0x000fe20000000000 */
[----:B------:R-:W-:Y:S01]  /*6ea0*/  LOP3.LUT R128, R128, 0xff0000, R9, 0xf8, !PT ;  /* 0x00ff000080807812 */ /* 0x000fe200078ef809 */
[----:B------:R-:W-:Y:S01]  /*6eb0*/  IMAD.U32 R9, R88, 0x10000, RZ ;  /* 0x0001000058097824 */ /* 0x000fe200078e00ff */
        /* <DEDUP_REMOVED lines=10> */
[C---:B------:R-:W-:Y:S01]  /*6f60*/  F2FP.SATFINITE.E4M3.F32.PACK_AB_MERGE_C R57, R194.reuse, R57, RZ ;  /* 0x00000039c239723e */ /* 0x040fe200048070ff */
[----:B------:R-:W-:Y:S01]  /*6f70*/  FADD R168, R101, R168 ;  /* 0x000000a865a87221 */ /* 0x000fe20000000000 */
[----:B------:R-:W-:Y:S01]  /*6f80*/  F2FP.SATFINITE.E4M3.F32.PACK_AB_MERGE_C R76, R194, R76, RZ ;  /* 0x0000004cc24c723e */ /* 0x000fe200048070ff */
[----:B------:R-:W-:Y:S01]  /*6f90*/  FADD R185, R100, R185 ;  /* 0x000000b964b97221 */ /* 0x000fe20000000000 */
[----:B------:R-:W-:Y:S01]  /*6fa0*/  F2FP.SATFINITE.E4M3.F32.PACK_AB_MERGE_C R71, R194, R71, RZ ;  /* 0x00000047c247723e */ /* 0x000fe200048070ff */
[----:B------:R-:W-:Y:S01]  /*6fb0*/  FADD R172, R99, R172 ;  /* 0x000000ac63ac7221 */ /* 0x000fe20000000000 */
[----:B------:R-:W-:Y:S01]  /*6fc0*/  PRMT R11, R34, 0x7604, R11 ;  /* 0x00007604220b7816 */ /* 0x000fe2000000000b */
[----:B------:R-:W-:Y:S01]  /*6fd0*/  FADD R121, R121, R188 ;  /* 0x000000bc79797221 */ /* 0x000fe20000000000 */
[----:B------:R-:W-:Y:S01]  /*6fe0*/  PRMT R32, R32, 0x7604, R15 ;  /* 0x0000760420207816 */ /* 0x000fe2000000000f */
[----:B------:R-:W-:Y:S01]  /*6ff0*/  FADD R173, R98, R173 ;  /* 0x000000ad62ad7221 */ /* 0x000fe20000000000 */
[----:B------:R-:W-:Y:S01]  /*7000*/  LOP3.LUT R30, R30, 0xffff, RZ, 0xc0, !PT ;  /* 0x0000ffff1e1e7812 */ /* 0x000fe200078ec0ff */
[----:B------:R-:W-:Y:S01]  /*7010*/  FADD R120, R120, R189 ;  /* 0x000000bd78787221 */ /* 0x000fe20000000000 */
[----:B------:R-:W-:Y:S01]  /*7020*/  LOP3.LUT R15, R14, 0xff0000, R9, 0xf8, !PT ;  /* 0x00ff00000e0f7812 */ /* 0x000fe200078ef809 */
[----:B------:R-:W-:Y:S01]  /*7030*/  IMAD.U32 R9, R74, 0x10000, RZ ;  /* 0x000100004a097824 */ /* 0x000fe200078e00ff */
[----:B------:R-:W-:Y:S01]  /*7040*/  LOP3.LUT R57, R57, 0xffff, RZ, 0xc0, !PT ;  /* 0x0000ffff39397812 */ /* 0x000fe200078ec0ff */
[----:B------:R-:W-:Y:S01]  /*7050*/  FADD R176, R97, R176 ;  /* 0x000000b061b07221 */ /* 0x000fe20000000000 */
[----:B------:R-:W-:Y:S01]  /*7060*/  LOP3.LUT R13, R11, 0xff0000, R8, 0xf8, !PT ;  /* 0x00ff00000b0d7812 */ /* 0x000fe200078ef808 */
[----:B------:R-:W-:Y:S01]  /*7070*/  IMAD.U32 R11, R76, 0x10000, RZ ;  /* 0x000100004c0b7824 */ /* 0x000fe200078e00ff */
[C---:B------:R-:W-:Y:S01]  /*7080*/  F2FP.SATFINITE.E4M3.F32.PACK_AB_MERGE_C R41, R194.reuse, R41, RZ ;  /* 0x00000029c229723e */ /* 0x040fe200048070ff */
[----:B------:R-:W-:Y:S01]  /*7090*/  IMAD.U32 R8, R71, 0x10000, RZ ;  /* 0x0001000047087824 */ /* 0x000fe200078e00ff */
[C---:B------:R-:W-:Y:S01]  /*70a0*/  F2FP.SATFINITE.E4M3.F32.PACK_AB_MERGE_C R42, R194.reuse, R42, RZ ;  /* 0x0000002ac22a723e */ /* 0x040fe200048070ff */
[----:B------:R-:W-:Y:S01]  /*70b0*/  FADD R153, R153, R190 ;  /* 0x000000be99997221 */ /* 0x000fe20000000000 */
[----:B------:R-:W-:Y:S01]  /*70c0*/  F2FP.SATFINITE.E4M3.F32.PACK_AB_MERGE_C R12, R194, R12, RZ ;  /* 0x0000000cc20c723e */ /* 0x000fe200048070ff */
        /* <DEDUP_REMOVED lines=9> */
[----:B------:R-:W-:Y:S01]  /*7160*/  PRMT R18, R29, 0x7604, R18 ;  /* 0x000076041d127816 */ /* 0x000fe20000000012 */
[----:B------:R-:W-:Y:S01]  /*7170*/  FADD R98, R106, R193 ;  /* 0x000000c16a627221 */ /* 0x000fe20000000000 */
[C---:B------:R-:W-:Y:S01]  /*7180*/  F2FP.SATFINITE.E4M3.F32.PACK_AB_MERGE_C R70, R194.reuse, R70, RZ ;  /* 0x00000046c246723e */ /* 0x040fe200048070ff */
[----:B------:R-:W-:Y:S01]  /*7190*/  FADD R101, R105, R158 ;  /* 0x0000009e69657221 */ /* 0x000fe20000000000 */
[----:B------:R-:W-:Y:S01]  /*71a0*/  F2FP.SATFINITE.E4M3.F32.PACK_AB_MERGE_C R52, R194, R52, RZ ;  /* 0x00000034c234723e */ /* 0x000fe200048070ff */
[----:B------:R-:W-:Y:S01]  /*71b0*/  FADD R100, R104, R159 ;  /* 0x0000009f68647221 */ /* 0x000fe20000000000 */
[----:B------:R-:W-:Y:S01]  /*71c0*/  PRMT R30, R30, 0x7604, R3 ;  /* 0x000076041e1e7816 */ /* 0x000fe20000000003 */
[----:B------:R-:W-:Y:S01]  /*71d0*/  IMAD.U32 R3, R50, 0x10000, RZ ;  /* 0x0001000032037824 */ /* 0x000fe200078e00ff */
[----:B------:R-:W-:Y:S01]  /*71e0*/  PRMT R21, R26, 0x7604, R21 ;  /* 0x000076041a157816 */ /* 0x000fe20000000015 */
[----:B------:R-:W-:Y:S01]  /*71f0*/  FADD R102, R103, R102 ;  /* 0x0000006667667221 */ /* 0x000fe20000000000 */
[----:B------:R-:W-:Y:S01]  /*7200*/  LOP3.LUT R43, R43, 0xffff, RZ, 0xc0, !PT ;  /* 0x0000ffff2b2b7812 */ /* 0x000fe200078ec0ff */
[----:B------:R-:W-:Y:S01]  /*7210*/  FADD R94, R114, R113 ;  /* 0x00000071725e7221 */ /* 0x000fe20000000000 */
[----:B------:R-:W-:Y:S01]  /*7220*/  LOP3.LUT R48, R48, 0xffff, RZ, 0xc0, !PT ;  /* 0x0000ffff30307812 */ /* 0x000fe200078ec0ff */
[----:B------:R-:W-:Y:S01]  /*7230*/  FADD R103, R168, R185 ;  /* 0x000000b9a8677221 */ /* 0x000fe20000000000 */
[----:B------:R-:W-:Y:S01]  /*7240*/  F2FP.SATFINITE.E4M3.F32.PACK_AB_MERGE_C R135, R194, R135, RZ ;  /* 0x00000087c287723e */ /* 0x000fe200048070ff */
[----:B------:R-:W-:Y:S01]  /*7250*/  FADD R104, R172, R121 ;  /* 0x00000079ac687221 */ /* 0x000fe20000000000 */
[----:B------:R-:W-:Y:S01]  /*7260*/  LOP3.LUT R20, R20, 0xff, RZ, 0xc0, !PT ;  /* 0x000000ff14147812 */ /* 0x000fe200078ec0ff */
[----:B------:R-:W-:Y:S01]  /*7270*/  IMAD.SHL.U32 R48, R48, 0x1000000, RZ ;  /* 0x0100000030307824 */ /* 0x000fe200078e00ff */
[----:B------:R-:W-:Y:S01]  /*7280*/  LOP3.LUT R27, R27, 0xffff, RZ, 0xc0, !PT ;  /* 0x0000ffff1b1b7812 */ /* 0x000fe200078ec0ff */
[----:B------:R-:W-:Y:S01]  /*7290*/  IMAD.U32 R10, R135, 0x10000, RZ ;  /* 0x00010000870a7824 */ /* 0x000fe200078e00ff */
[----:B------:R-:W-:Y:S01]  /*72a0*/  PRMT R17, R22, 0x7604, R17 ;  /* 0x0000760416117816 */ /* 0x000fe20000000011 */
[----:B------:R-:W-:Y:S01]  /*72b0*/  IMAD.SHL.U32 R22, R57, 0x1000000, RZ ;  /* 0x0100000039167824 */ /* 0x000fe200078e00ff */
        /* <DEDUP_REMOVED lines=8> */
[----:B------:R-:W-:Y:S01]  /*7340*/  LOP3.LUT R44, R44, 0xffff, RZ, 0xc0, !PT ;  /* 0x0000ffff2c2c7812 */ /* 0x000fe200078ec0ff */
        /* <DEDUP_REMOVED lines=9> */
[----:B------:R-:W-:Y:S01]  /*73e0*/  LOP3.LUT R12, R12, 0xff, RZ, 0xc0, !PT ;  /* 0x000000ff0c0c7812 */ /* 0x000fe200078ec0ff */
[----:B------:R-:W-:Y:S01]  /*73f0*/  FADD R103, R103, R106 ;  /* 0x0000006a67677221 */ /* 0x000fe20000000000 */
[----:B------:R-:W-:Y:S01]  /*7400*/  LOP3.LUT R33, R33, 0xffff, RZ, 0xc0, !PT ;  /* 0x0000ffff21217812 */ /* 0x000fe200078ec0ff */
[----:B------:R-:W-:Y:S01]  /*7410*/  FADD R109, R104, R109 ;  /* 0x0000006d686d7221 */ /* 0x000fe20000000000 */
[----:B------:R-:W-:Y:S01]  /*7420*/  LOP3.LUT R19, R18, 0xff0000, R9, 0xf8, !PT ;  /* 0x00ff000012137812 */ /* 0x000fe200078ef809 */
[----:B------:R-:W-:Y:S01]  /*7430*/  IMAD.U32 R9, R72, 0x10000, RZ ;  /* 0x0001000048097824 */ /* 0x000fe200078e00ff */
[----:B------:R-:W-:Y:S01]  /*7440*/  LOP3.LUT R51, R51, 0xffff, RZ, 0xc0, !PT ;  /* 0x0000ffff33337812 */ /* 0x000fe200078ec0ff */
[----:B------:R-:W-:Y:S01]  /*7450*/  FADD R108, R105, R108 ;  /* 0x0000006c696c7221 */ /* 0x000fe20000000000 */
[----:B------:R-:W-:Y:S01]  /*7460*/  LOP3.LUT R53, R53, 0xffff, RZ, 0xc0, !PT ;  /* 0x0000ffff35357812 */ /* 0x000fe200078ec0ff */
[----:B------:R-:W-:Y:S01]  /*7470*/  FADD R94, R94, R101 ;  /* 0x000000655e5e7221 */ /* 0x000fe20000000000 */
[----:B------:R-:W-:Y:S01]  /*7480*/  LOP3.LUT R32, R32, 0xff0000, R11, 0xf8, !PT ;  /* 0x00ff000020207812 */ /* 0x000fe200078ef80b */
[----:B------:R-:W-:Y:S01]  /*7490*/  IMAD.U32 R11, R70, 0x10000, RZ ;  /* 0x00010000460b7824 */ /* 0x000fe200078e00ff */
[----:B------:R-:W-:Y:S01]  /*74a0*/  LOP3.LUT R25, R21, 0xff0000, R8, 0xf8, !PT ;  /* 0x00ff000015197812 */ /* 0x000fe200078ef808 */
[----:B------:R-:W-:Y:S01]  /*74b0*/  IMAD.SHL.U32 R8, R43, 0x1000000, RZ ;  /* 0x010000002b087824 */ /* 0x000fe200078e00ff */
[----:B------:R-:W-:Y:S01]  /*74c0*/  LOP3.LUT R52, R52, 0xffff, RZ, 0xc0, !PT ;  /* 0x0000ffff34347812 */ /* 0x000fe200078ec0ff */
[----:B------:R-:W-:Y:S01]  /*74d0*/  IMAD.SHL.U32 R26, R53, 0x1000000, RZ ;  /* 0x01000000351a7824 */ /* 0x000fe200078e00ff */
[----:B------:R-:W-:Y:S01]  /*74e0*/  F2FP.SATFINITE.E4M3.F32.PACK_AB_MERGE_C R47, R194, R47, RZ ;  /* 0x0000002fc22f723e */ /* 0x000fe200048070ff */
[----:B------:R-:W-:Y:S01]  /*74f0*/  FADD R95, R95, R100 ;  /* 0x000000645f5f7221 */ /* 0x000fe20000000000 */
[----:B------:R-:W-:Y:S01]  /*7500*/  PRMT R20, R27, 0x7604, R20 ;  /* 0x000076041b147816 */ /* 0x000fe20000000014 */
[----:B------:R-:W-:Y:S01]  /*7510*/  IMAD.SHL.U32 R27, R52, 0x1000000, RZ ;  /* 0x01000000341b7824 */ /* 0x000fe200078e00ff */
[----:B------:R-:W-:Y:S01]  /*7520*/  F2FP.SATFINITE.E4M3.F32.PACK_AB_MERGE_C R55, R194, R55, RZ ;  /* 0x00000037c237723e */ /* 0x000fe200048070ff */
[----:B------:R-:W-:Y:S01]  /*7530*/  FADD R102, R102, R109 ;  /* 0x0000006d66667221 */ /* 0x000fe20000000000 */
[----:B------:R-:W-:Y:S01]  /*7540*/  LOP3.LUT R82, R82, 0xff, RZ, 0xc0, !PT ;  /* 0x000000ff52527812 */ /* 0x000fe200078ec0ff */
[----:B------:R-:W-:Y:S01]  /*7550*/  FADD R103, R103, R108 ;  /* 0x0000006c67677221 */ /* 0x000fe20000000000 */
[----:B------:R-:W-:Y:S01]  /*7560*/  LOP3.LUT R89, R89, 0xffff, RZ, 0xc0, !PT ;  /* 0x0000ffff59597812 */ /* 0x000fe200078ec0ff */
[----:B------:R-:W-:Y:S01]  /*7570*/  FADD R197, R94, R95 ;  /* 0x0000005f5ec57221 */ /* 0x000fe20000000000 */
[----:B------:R-:W-:Y:S01]  /*7580*/  PRMT R44, R44, 0x7604, R7 ;  /* 0x000076042c2c7816 */ /* 0x000fe20000000007 */
[----:B------:R-:W-:Y:S01]  /*7590*/  IMAD.U32 R7, R66, 0x10000, RZ ;  /* 0x0001000042077824 */ /* 0x000fe200078e00ff */
[----:B------:R-:W-:Y:S01]  /*75a0*/  LOP3.LUT R3, R46, 0xff0000, R3, 0xf8, !PT ;  /* 0x00ff00002e037812 */ /* 0x000fe200078ef803 */
[----:B------:R-:W-:Y:S01]  /*75b0*/  FADD R196, R102, R103 ;  /* 0x0000006766c47221 */ /* 0x000fe20000000000 */
[----:B------:R-:W-:-:S02]  /*75c0*/  LOP3.LUT R115, R115, 0xff, RZ, 0xc0, !PT ;  /* 0x000000ff73737812 */ /* 0x000fc400078ec0ff */
[----:B------:R-:W-:Y:S02]  /*75d0*/  LOP3.LUT R90, R119, 0xffff, RZ, 0xc0, !PT ;  /* 0x0000ffff775a7812 */ /* 0x000fe400078ec0ff */
[----:B------:R-:W-:Y:S02]  /*75e0*/  PRMT R41, R42, 0x7604, R41 ;  /* 0x000076042a297816 */ /* 0x000fe40000000029 */
[----:B------:R-:W-:Y:S01]  /*75f0*/  PRMT R33, R33, 0x7604, R12 ;  /* 0x0000760421217816 */ /* 0x000fe2000000000c */
[----:B------:R-:W-:Y:S01]  /*7600*/  IMAD.U32 R12, R129, 0x10000, RZ ;  /* 0x00010000810c7824 */ /* 0x000fe200078e00ff */
[----:B------:R-:W-:Y:S02]  /*7610*/  LOP3.LUT R49, R49, 0xffff, RZ, 0xc0, !PT ;  /* 0x0000ffff31317812 */ /* 0x000fe400078ec0ff */
[----:B------:R-:W-:Y:S02]  /*7620*/  LOP3.LUT R45, R45, 0xffff, RZ, 0xc0, !PT ;  /* 0x0000ffff2d2d7812 */ /* 0x000fe400078ec0ff */
[----:B------:R-:W-:Y:S01]  /*7630*/  LOP3.LUT R19, R19, R22, RZ, 0xfc, !PT ;  /* 0x0000001613137212 */ /* 0x000fe200078efcff */
[----:B------:R-:W-:Y:S01]  /*7640*/  IMAD.SHL.U32 R22, R51, 0x1000000, RZ ;  /* 0x0100000033167824 */ /* 0x000fe200078e00ff */
[----:B------:R-:W-:Y:S01]  /*7650*/  F2FP.SATFINITE.E4M3.F32.PACK_AB_MERGE_C R75, R194, R75, RZ ;  /* 0x0000004bc24b723e */ /* 0x000fe200048070ff */
[----:B------:R-:W-:Y:S01]  /*7660*/  IMAD.SHL.U32 R45, R45, 0x1000000, RZ ;  /* 0x010000002d2d7824 */ /* 0x000fe200078e00ff */
[----:B------:R-:W-:-:S02]  /*7670*/  LOP3.LUT R23, R20, 0xff0000, R9, 0xf8, !PT ;  /* 0x00ff000014177812 */ /* 0x000fc400078ef809 */
[----:B------:R-:W-:Y:S02]  /*7680*/  LOP3.LUT R47, R47, 0xffff, RZ, 0xc0, !PT ;  /* 0x0000ffff2f2f7812 */ /* 0x000fe400078ec0ff */
[----:B------:R-:W-:Y:S02]  /*7690*/  LOP3.LUT R117, R117, 0xffff, RZ, 0xc0, !PT ;  /* 0x0000ffff75757812 */ /* 0x000fe400078ec0ff */
[----:B------:R-:W-:Y:S02]  /*76a0*/  PRMT R82, R89, 0x7604, R82 ;  /* 0x0000760459527816 */ /* 0x000fe40000000052 */
[----:B------:R-:W-:Y:S02]  /*76b0*/  LOP3.LUT R44, R44, 0xff0000, R11, 0xf8, !PT ;  /* 0x00ff00002c2c7812 */ /* 0x000fe400078ef80b */
[----:B------:R-:W-:Y:S01]  /*76c0*/  LOP3.LUT R3, R3, R8, RZ, 0xfc, !PT ;  /* 0x0000000803037212 */ /* 0x000fe200078efcff */
[----:B------:R-:W-:Y:S01]  /*76d0*/  IMAD.SHL.U32 R8, R47, 0x1000000, RZ ;  /* 0x010000002f087824 */ /* 0x000fe200078e00ff */
[----:B------:R-:W-:-:S02]  /*76e0*/  LOP3.LUT R48, R83, R48, RZ, 0xfc, !PT ;  /* 0x0000003053307212 */ /* 0x000fc400078efcff */
[----:B------:R-:W-:Y:S02]  /*76f0*/  LOP3.LUT R55, R55, 0xffff, RZ, 0xc0, !PT ;  /* 0x0000ffff37377812 */ /* 0x000fe400078ec0ff */
[----:B------:R-:W-:Y:S02]  /*7700*/  PRMT R89, R90, 0x7604, R115 ;  /* 0x000076045a597816 */ /* 0x000fe40000000073 */
[----:B------:R-:W-:Y:S01]  /*7710*/  LOP3.LUT R41, R41, 0xff0000, R10, 0xf8, !PT ;  /* 0x00ff000029297812 */ /* 0x000fe200078ef80a */
[----:B------:R-:W-:Y:S01]  /*7720*/  IMAD.SHL.U32 R10, R49, 0x1000000, RZ ;  /* 0x01000000310a7824 */ /* 0x000fe200078e00ff */
[----:B------:R-:W-:Y:S01]  /*7730*/  SHF.L.U32 R75, R75, 0x10, RZ ;  /* 0x000000104b4b7819 */ /* 0x000fe200000006ff */
[----:B------:R-:W-:Y:S01]  /*7740*/  IMAD.SHL.U32 R55, R55, 0x1000000, RZ ;  /* 0x0100000037377824 */ /* 0x000fe200078e00ff */
[----:B------:R-:W-:Y:S02]  /*7750*/  LOP3.LUT R69, R84, 0xff0000, R69, 0xf8, !PT ;  /* 0x00ff000054457812 */ /* 0x000fe400078ef845 */
[----:B------:R-:W-:-:S02]  /*7760*/  LOP3.LUT R68, R85, 0xff0000, R68, 0xf8, !PT ;  /* 0x00ff000055447812 */ /* 0x000fc400078ef844 */
[----:B------:R-:W-:Y:S01]  /*7770*/  LOP3.LUT R37, R37, 0xff0000, R12, 0xf8, !PT ;  /* 0x00ff000025257812 */ /* 0x000fe200078ef80c */
[----:B------:R-:W-:Y:S01]  /*7780*/  IMAD.SHL.U32 R12, R117, 0x1000000, RZ ;  /* 0x01000000750c7824 */ /* 0x000fe200078e00ff */
[----:B------:R-:W-:Y:S02]  /*7790*/  LOP3.LUT R22, R23, R22, RZ, 0xfc, !PT ;  /* 0x0000001617167212 */ /* 0x000fe400078efcff */
[----:B------:R-:W-:Y:S02]  /*77a0*/  LOP3.LUT R25, R25, R26, RZ, 0xfc, !PT ;  /* 0x0000001a19197212 */ /* 0x000fe400078efcff */
[----:B------:R-:W-:Y:S01]  /*77b0*/  LOP3.LUT R44, R44, R27, RZ, 0xfc, !PT ;  /* 0x0000001b2c2c7212 */ /* 0x000fe200078efcff */
[----:B------:R-:W-:Y:S01]  /*77c0*/  IMAD.MOV.U32 R27, RZ, RZ, 0x2130 ;  /* 0x00002130ff1b7424 */ /* 0x000fe200078e00ff */
[----:B------:R-:W-:Y:S02]  /*77d0*/  SEL R26, R48, R3, P1 ;  /* 0x00000003301a7207 */ /* 0x000fe40000800000 */
[----:B------:R-:W-:Y:S01]  /*77e0*/  SEL R23, R3, R48, P1 ;  /* 0x0000003003177207 */ /* 0x000fe20000800000 */
[----:B------:R-:W-:Y:S01]  /*77f0*/  IMAD.MOV.U32 R3, RZ, RZ, 0x3021 ;  /* 0x00003021ff037424 */ /* 0x000fe200078e00ff */
[----:B------:R-:W-:-:S02]  /*7800*/  LOP3.LUT R7, R82, 0xff0000, R7, 0xf8, !PT ;  /* 0x00ff000052077812 */ /* 0x000fc400078ef807 */
[----:B------:R-:W-:Y:S02]  /*7810*/  LOP3.LUT R89, R89, 0xff0000, R118, 0xf8, !PT ;  /* 0x00ff000059597812 */ /* 0x000fe400078ef876 */
[----:B------:R-:W-:Y:S02]  /*7820*/  LOP3.LUT R30, R30, 0xff0000, R75, 0xf8, !PT ;  /* 0x00ff00001e1e7812 */ /* 0x000fe400078ef84b */
[----:B------:R-:W-:Y:S02]  /*7830*/  LOP3.LUT R152, R152, 0xc, RZ, 0xc0, !PT ;  /* 0x0000000c98987812 */ /* 0x000fe400078ec0ff */
[----:B------:R-:W-:Y:S02]  /*7840*/  LOP3.LUT R10, R69, R10, RZ, 0xfc, !PT ;  /* 0x0000000a450a7212 */ /* 0x000fe400078efcff */
[----:B------:R-:W-:Y:S02]  /*7850*/  LOP3.LUT R45, R68, R45, RZ, 0xfc, !PT ;  /* 0x0000002d442d7212 */ /* 0x000fe400078efcff */
[----:B------:R-:W-:-:S02]  /*7860*/  LOP3.LUT R7, R7, R8, RZ, 0xfc, !PT ;  /* 0x0000000807077212 */ /* 0x000fc400078efcff */
[----:B------:R-:W-:Y:S02]  /*7870*/  LOP3.LUT R12, R89, R12, RZ, 0xfc, !PT ;  /* 0x0000000c590c7212 */ /* 0x000fe400078efcff */
[----:B------:R-:W-:Y:S02]  /*7880*/  LOP3.LUT R55, R30, R55, RZ, 0xfc, !PT ;  /* 0x000000371e377212 */ /* 0x000fe400078efcff */
[-C--:B------:R-:W-:Y:S02]  /*7890*/  SHF.R.U32.HI R3, RZ, R152.reuse, R3 ;  /* 0x00000098ff037219 */ /* 0x080fe40000011603 */
[----:B------:R-:W-:Y:S02]  /*78a0*/  SHF.R.U32.HI R0, RZ, R152, R27 ;  /* 0x00000098ff007219 */ /* 0x000fe4000001161b */
[----:B------:R-:W-:Y:S02]  /*78b0*/  SEL R30, R45, R10, P1 ;  /* 0x0000000a2d1e7207 */ /* 0x000fe40000800000 */
[----:B------:R-:W-:-:S02]  /*78c0*/  SEL R45, R10, R45, P1 ;  /* 0x0000002d0a2d7207 */ /* 0x000fc40000800000 */
[----:B------:R-:W-:Y:S02]  /*78d0*/  SEL R10, R12, R7, P1 ;  /* 0x000000070c0a7207 */ /* 0x000fe40000800000 */
[C---:B------:R-:W-:Y:S02]  /*78e0*/  F2FP.SATFINITE.E4M3.F32.PACK_AB_MERGE_C R73, R194.reuse, R73, RZ ;  /* 0x00000049c249723e */ /* 0x040fe400048070ff */
[----:B------:R-:W-:Y:S02]  /*78f0*/  F2FP.SATFINITE.E4M3.F32.PACK_AB_MERGE_C R56, R194, R56, RZ ;  /* 0x00000038c238723e */ /* 0x000fe400048070ff */
[----:B------:R-:W-:Y:S01]  /*7900*/  SEL R7, R7, R12, P1 ;  /* 0x0000000c07077207 */ /* 0x000fe20000800000 */
[----:B------:R-:W-:Y:S01]  /*7910*/  IMAD.U32 R73, R73, 0x10000, RZ ;  /* 0x0001000049497824 */ /* 0x000fe200078e00ff */
[----:B------:R-:W-:Y:S02]  /*7920*/  LOP3.LUT R3, R3, 0xf, RZ, 0xc0, !PT ;  /* 0x0000000f03037812 */ /* 0x000fe400078ec0ff */
[----:B------:R-:W-:-:S02]  /*7930*/  LOP3.LUT R0, R0, 0xf, RZ, 0xc0, !PT ;  /* 0x0000000f00007812 */ /* 0x000fc400078ec0ff */
[C---:B------:R-:W-:Y:S01]  /*7940*/  F2FP.SATFINITE.E4M3.F32.PACK_AB_MERGE_C R137, R194.reuse, R137, RZ ;  /* 0x00000089c289723e */ /* 0x040fe200048070ff */
[----:B------:R-:W-:Y:S01]  /*7950*/  SHFL.IDX PT, R26, R26, R3, 0x1c1f ;  /* 0x001c1f031a1a7589 */ /* 0x000fe200000e0000 */
[C---:B------:R-:W-:Y:S02]  /*7960*/  F2FP.SATFINITE.E4M3.F32.PACK_AB_MERGE_C R136, R194.reuse, R136, RZ ;  /* 0x00000088c288723e */ /* 0x040fe400048070ff */
[C---:B------:R-:W-:Y:S01]  /*7970*/  F2FP.SATFINITE.E4M3.F32.PACK_AB_MERGE_C R40, R194.reuse, R40, RZ ;  /* 0x00000028c228723e */ /* 0x040fe200048070ff */
[----:B------:R-:W1:Y:S01]  /*7980*/  SHFL.IDX PT, R23, R23, R0, 0x1c1f ;  /* 0x001c1f0017177589 */ /* 0x000e6200000e0000 */
[C---:B------:R-:W-:Y:S02]  /*7990*/  F2FP.SATFINITE.E4M3.F32.PACK_AB_MERGE_C R39, R194.reuse, R39, RZ ;  /* 0x00000027c227723e */ /* 0x040fe400048070ff */
[C---:B------:R-:W-:Y:S01]  /*79a0*/  F2FP.SATFINITE.E4M3.F32.PACK_AB_MERGE_C R87, R194.reuse, R87, RZ ;  /* 0x00000057c257723e */ /* 0x040fe200048070ff */
[----:B------:R-:W-:Y:S01]  /*79b0*/  SHFL.IDX PT, R30, R30, R3, 0x1c1f ;  /* 0x001c1f031e1e7589 */ /* 0x000fe200000e0000 */
[----:B------:R-:W-:-:S02]  /*79c0*/  F2FP.SATFINITE.E4M3.F32.PACK_AB_MERGE_C R132, R194, R132, RZ ;  /* 0x00000084c284723e */ /* 0x000fc400048070ff */
[C---:B------:R-:W-:Y:S01]  /*79d0*/  F2FP.SATFINITE.E4M3.F32.PACK_AB_MERGE_C R130, R194.reuse, R130, RZ ;  /* 0x00000082c282723e */ /* 0x040fe200048070ff */
[----:B------:R-:W-:Y:S01]  /*79e0*/  IMAD.U32 R87, R87, 0x10000, RZ ;  /* 0x0001000057577824 */ /* 0x000fe200078e00ff */
[C---:B------:R-:W-:Y:S01]  /*79f0*/  F2FP.SATFINITE.E4M3.F32.PACK_AB_MERGE_C R127, R194.reuse, R127, RZ ;  /* 0x0000007fc27f723e */ /* 0x040fe200048070ff */
[----:B------:R-:W2:Y:S01]  /*7a00*/  SHFL.IDX PT, R45, R45, R0, 0x1c1f ;  /* 0x001c1f002d2d7589 */ /* 0x000ea200000e0000 */
[----:B------:R-:W-:Y:S01]  /*7a10*/  F2FP.SATFINITE.E4M3.F32.PACK_AB_MERGE_C R58, R194, R58, RZ ;  /* 0x0000003ac23a723e */ /* 0x000fe200048070ff */
[----:B------:R-:W-:Y:S01]  /*7a20*/  IMAD.U32 R132, R132, 0x10000, RZ ;  /* 0x0001000084847824 */ /* 0x000fe200078e00ff */
[C---:B------:R-:W-:Y:S01]  /*7a30*/  F2FP.SATFINITE.E4M3.F32.PACK_AB_MERGE_C R125, R194.reuse, R125, RZ ;  /* 0x0000007dc27d723e */ /* 0x040fe200048070ff */
[----:B------:R-:W-:Y:S01]  /*7a40*/  SHFL.IDX PT, R10, R10, R3, 0x1c1f ;  /* 0x001c1f030a0a7589 */ /* 0x000fe200000e0000 */
[----:B------:R-:W-:Y:S02]  /*7a50*/  F2FP.SATFINITE.E4M3.F32.PACK_AB_MERGE_C R126, R194, R126, RZ ;  /* 0x0000007ec27e723e */ /* 0x000fe400048070ff */
[----:B------:R-:W-:Y:S01]  /*7a60*/  LOP3.LUT R56, R56, 0xffff, RZ, 0xc0, !PT ;  /* 0x0000ffff38387812 */ /* 0x000fe200078ec0ff */
[----:B------:R-:W3:Y:S01]  /*7a70*/  SHFL.IDX PT, R7, R7, R0, 0x1c1f ;  /* 0x001c1f0007077589 */ /* 0x000ee200000e0000 */
[C---:B------:R-:W-:Y:S01]  /*7a80*/  F2FP.SATFINITE.E4M3.F32.PACK_AB_MERGE_C R151, R194.reuse, R151, RZ ;  /* 0x00000097c297723e */ /* 0x040fe200048070ff */
[----:B------:R-:W-:Y:S01]  /*7a90*/  IMAD.U32 R125, R125, 0x10000, RZ ;  /* 0x000100007d7d7824 */ /* 0x000fe200078e00ff */
[----:B------:R-:W-:Y:S01]  /*7aa0*/  F2FP.SATFINITE.E4M3.F32.PACK_AB_MERGE_C R149, R194, R149, RZ ;  /* 0x00000095c295723e */ /* 0x000fe200048070ff */
[----:B------:R-:W-:Y:S01]  /*7ab0*/  IMAD.SHL.U32 R21, R56, 0x1000000, RZ ;  /* 0x0100000038157824 */ /* 0x000fe200078e00ff */
[----:B------:R-:W-:-:S02]  /*7ac0*/  F2FP.SATFINITE.E4M3.F32.PACK_AB_MERGE_C R139, R194, R139, RZ ;  /* 0x0000008bc28b723e */ /* 0x000fc400048070ff */
[C---:B------:R-:W-:Y:S02]  /*7ad0*/  F2FP.SATFINITE.E4M3.F32.PACK_AB_MERGE_C R134, R194.reuse, R134, RZ ;  /* 0x00000086c286723e */ /* 0x040fe400048070ff */
[C---:B------:R-:W-:Y:S02]  /*7ae0*/  F2FP.SATFINITE.E4M3.F32.PACK_AB_MERGE_C R81, R194.reuse, R81, RZ ;  /* 0x00000051c251723e */ /* 0x040fe400048070ff */
[C---:B------:R-:W-:Y:S02]  /*7af0*/  F2FP.SATFINITE.E4M3.F32.PACK_AB_MERGE_C R63, R194.reuse, R63, RZ ;  /* 0x0000003fc23f723e */ /* 0x040fe400048070ff */
[----:B------:R-:W-:Y:S01]  /*7b00*/  F2FP.SATFINITE.E4M3.F32.PACK_AB_MERGE_C R86, R194, R86, RZ ;  /* 0x00000056c256723e */ /* 0x000fe200048070ff */
[----:B------:R-:W-:Y:S01]  /*7b10*/  IMAD.U32 R81, R81, 0x10000, RZ ;  /* 0x0001000051517824 */ /* 0x000fe200078e00ff */
[----:B------:R-:W-:Y:S02]  /*7b20*/  LOP3.LUT R40, R40, 0xff, RZ, 0xc0, !PT ;  /* 0x000000ff28287812 */ /* 0x000fe400078ec0ff */
[----:B------:R-:W-:Y:S01]  /*7b30*/  LOP3.LUT R39, R39, 0xffff, RZ, 0xc0, !PT ;  /* 0x0000ffff27277812 */ /* 0x000fe200078ec0ff */
[----:B------:R-:W-:Y:S01]  /*7b40*/  IMAD.U32 R86, R86, 0x10000, RZ ;  /* 0x0001000056567824 */ /* 0x000fe200078e00ff */
[----:B------:R-:W-:-:S02]  /*7b50*/  LOP3.LUT R137, R137, 0xffff, RZ, 0xc0, !PT ;  /* 0x0000ffff89897812 */ /* 0x000fc400078ec0ff */
[----:B------:R-:W-:Y:S02]  /*7b60*/  LOP3.LUT R136, R136, 0xffff, RZ, 0xc0, !PT ;  /* 0x0000ffff88887812 */ /* 0x000fe400078ec0ff */
[C---:B------:R-:W-:Y:S01]  /*7b70*/  F2FP.SATFINITE.E4M3.F32.PACK_AB_MERGE_C R54, R194.reuse, R54, RZ ;  /* 0x00000036c236723e */ /* 0x040fe200048070ff */
[----:B------:R-:W-:Y:S01]  /*7b80*/  IMAD.SHL.U32 R14, R137, 0x1000000, RZ ;  /* 0x01000000890e7824 */ /* 0x000fe200078e00ff */
[----:B------:R-:W-:Y:S01]  /*7b90*/  F2FP.SATFINITE.E4M3.F32.PACK_AB_MERGE_C R169, R194, R169, RZ ;  /* 0x000000a9c2a9723e */ /* 0x000fe200048070ff */
[----:B------:R-:W-:Y:S01]  /*7ba0*/  IMAD.SHL.U32 R136, R136, 0x1000000, RZ ;  /* 0x0100000088887824 */ /* 0x000fe200078e00ff */
[C---:B------:R-:W-:Y:S02]  /*7bb0*/  F2FP.SATFINITE.E4M3.F32.PACK_AB_MERGE_C R154, R194.reuse, R154, RZ ;  /* 0x0000009ac29a723e */ /* 0x040fe400048070ff */
[C---:B------:R-:W-:Y:S02]  /*7bc0*/  F2FP.SATFINITE.E4M3.F32.PACK_AB_MERGE_C R150, R194.reuse, R150, RZ ;  /* 0x00000096c296723e */ /* 0x040fe400048070ff */
[----:B------:R-:W-:Y:S01]  /*7bd0*/  F2FP.SATFINITE.E4M3.F32.PACK_AB_MERGE_C R147, R194, R147, RZ ;  /* 0x00000093c293723e */ /* 0x000fe200048070ff */
[----:B------:R-:W-:Y:S01]  /*7be0*/  IMAD.U32 R154, R154, 0x10000, RZ ;  /* 0x000100009a9a7824 */ /* 0x000fe200078e00ff */
[----:B------:R-:W-:-:S02]  /*7bf0*/  F2FP.SATFINITE.E4M3.F32.PACK_AB_MERGE_C R144, R194, R144, RZ ;  /* 0x00000090c290723e */ /* 0x000fc400048070ff */
[C---:B------:R-:W-:Y:S01]  /*7c00*/  F2FP.SATFINITE.E4M3.F32.PACK_AB_MERGE_C R145, R194.reuse, R145, RZ ;  /* 0x00000091c291723e */ /* 0x040fe200048070ff */
[----:B------:R-:W-:Y:S01]  /*7c10*/  IMAD.U32 R147, R147, 0x10000, RZ ;  /* 0x0001000093937824 */ /* 0x000fe200078e00ff */
[C---:B------:R-:W-:Y:S02]  /*7c20*/  F2FP.SATFINITE.E4M3.F32.PACK_AB_MERGE_C R80, R194.reuse, R80, RZ ;  /* 0x00000050c250723e */ /* 0x040fe400048070ff */
[C---:B------:R-:W-:Y:S02]  /*7c30*/  F2FP.SATFINITE.E4M3.F32.PACK_AB_MERGE_C R65, R194.reuse, R65, RZ ;  /* 0x00000041c241723e */ /* 0x040fe400048070ff */
[----:B------:R-:W-:Y:S01]  /*7c40*/  F2FP.SATFINITE.E4M3.F32.PACK_AB_MERGE_C R64, R194, R64, RZ ;  /* 0x00000040c240723e */ /* 0x000fe200048070ff */
[----:B------:R-:W-:Y:S01]  /*7c50*/  IMAD.U32 R80, R80, 0x10000, RZ ;  /* 0x0001000050507824 */ /* 0x000fe200078e00ff */
[C---:B------:R-:W-:Y:S02]  /*7c60*/  F2FP.SATFINITE.E4M3.F32.PACK_AB_MERGE_C R62, R194.reuse, R62, RZ ;  /* 0x0000003ec23e723e */ /* 0x040fe400048070ff */
[----:B------:R-:W-:-:S02]  /*7c70*/  F2FP.SATFINITE.E4M3.F32.PACK_AB_MERGE_C R78, R194, R78, RZ ;  /* 0x0000004ec24e723e */ /* 0x000fc400048070ff */
[C---:B------:R-:W-:Y:S02]  /*7c80*/  F2FP.SATFINITE.E4M3.F32.PACK_AB_MERGE_C R77, R194.reuse, R77, RZ ;  /* 0x0000004dc24d723e */ /* 0x040fe400048070ff */
[----:B------:R-:W-:Y:S01]  /*7c90*/  F2FP.SATFINITE.E4M3.F32.PACK_AB_MERGE_C R61, R194, R61, RZ ;  /* 0x0000003dc23d723e */ /* 0x000fe200048070ff */
[----:B------:R-:W-:Y:S01]  /*7ca0*/  IMAD.U32 R78, R78, 0x10000, RZ ;  /* 0x000100004e4e7824 */ /* 0x000fe200078e00ff */
[----:B------:R-:W-:Y:S01]  /*7cb0*/  F2FP.SATFINITE.E4M3.F32.PACK_AB_MERGE_C R60, R194, R60, RZ ;  /* 0x0000003cc23c723e */ /* 0x000fe200048070ff */
[----:B------:R-:W-:Y:S01]  /*7cc0*/  IMAD.U32 R77, R77, 0x10000, RZ ;  /* 0x000100004d4d7824 */ /* 0x000fe200078e00ff */
[----:B------:R-:W-:Y:S02]  /*7cd0*/  LOP3.LUT R130, R130, 0xffff, RZ, 0xc0, !PT ;  /* 0x0000ffff82827812 */ /* 0x000fe400078ec0ff */
[----:B------:R-:W-:Y:S02]  /*7ce0*/  LOP3.LUT R127, R127, 0xffff, RZ, 0xc0, !PT ;  /* 0x0000ffff7f7f7812 */ /* 0x000fe400078ec0ff */
[----:B------:R-:W-:Y:S01]  /*7cf0*/  LOP3.LUT R58, R58, 0xffff, RZ, 0xc0, !PT ;  /* 0x0000ffff3a3a7812 */ /* 0x000fe200078ec0ff */
[----:B------:R-:W-:Y:S01]  /*7d00*/  IMAD.SHL.U32 R130, R130, 0x1000000, RZ ;  /* 0x0100000082827824 */ /* 0x000fe200078e00ff */
[----:B------:R-:W-:-:S02]  /*7d10*/  LOP3.LUT R126, R126, 0xffff, RZ, 0xc0, !PT ;  /* 0x0000ffff7e7e7812 */ /* 0x000fc400078ec0ff */
[----:B------:R-:W-:Y:S01]  /*7d20*/  F2FP.SATFINITE.E4M3.F32.PACK_AB_MERGE_C R59, R194, R59, RZ ;  /* 0x0000003bc23b723e */ /* 0x000fe200048070ff */
[----:B------:R-:W-:Y:S01]  /*7d30*/  IMAD.SHL.U32 R58, R58, 0x1000000, RZ ;  /* 0x010000003a3a7824 */ /* 0x000fe200078e00ff */
[----:B------:R-:W-:Y:S01]  /*7d40*/  LOP3.LUT R151, R151, 0xff, RZ, 0xc0, !PT ;  /* 0x000000ff97977812 */ /* 0x000fe200078ec0ff */
[----:B------:R-:W-:Y:S01]  /*7d50*/  IMAD.SHL.U32 R11, R126, 0x1000000, RZ ;  /* 0x010000007e0b7824 */ /* 0x000fe200078e00ff */
[----:B------:R-:W-:Y:S02]  /*7d60*/  LOP3.LUT R92, R149, 0xffff, RZ, 0xc0, !PT ;  /* 0x0000ffff955c7812 */ /* 0x000fe400078ec0ff */
[----:B------:R-:W-:Y:S02]  /*7d70*/  LOP3.LUT R170, R170, 0xff, RZ, 0xc0, !PT ;  /* 0x000000ffaaaa7812 */ /* 0x000fe400078ec0ff */
[----:B------:R-:W-:Y:S02]  /*7d80*/  LOP3.LUT R139, R139, 0xffff, RZ, 0xc0, !PT ;  /* 0x0000ffff8b8b7812 */ /* 0x000fe400078ec0ff */
[----:B------:R-:W-:-:S02]  /*7d90*/  LOP3.LUT R134, R134, 0xffff, RZ, 0xc0, !PT ;  /* 0x0000ffff86867812 */ /* 0x000fc400078ec0ff */
[----:B------:R-:W-:Y:S02]  /*7da0*/  PRMT R39, R39, 0x7604, R40 ;  /* 0x0000760427277816 */ /* 0x000fe40000000028 */
[----:B------:R-:W-:Y:S02]  /*7db0*/  LOP3.LUT R63, R63, 0xffff, RZ, 0xc0, !PT ;  /* 0x0000ffff3f3f7812 */ /* 0x000fe400078ec0ff */
[----:B------:R-:W-:Y:S02]  /*7dc0*/  LOP3.LUT R28, R28, 0xff0000, R73, 0xf8, !PT ;  /* 0x00ff00001c1c7812 */ /* 0x000fe400078ef849 */
[----:B------:R-:W-:Y:S01]  /*7dd0*/  LOP3.LUT R54, R54, 0xffff, RZ, 0xc0, !PT ;  /* 0x0000ffff36367812 */ /* 0x000fe200078ec0ff */
[----:B------:R-:W-:Y:S01]  /*7de0*/  IMAD.SHL.U32 R63, R63, 0x1000000, RZ ;  /* 0x010000003f3f7824 */ /* 0x000fe200078e00ff */
[----:B------:R-:W-:Y:S01]  /*7df0*/  LOP3.LUT R87, R16, 0xff0000, R87, 0xf8, !PT ;  /* 0x00ff000010577812 */ /* 0x000fe200078ef857 */
[----:B------:R-:W-:Y:S01]  /*7e00*/  IMAD.SHL.U32 R16, R127, 0x1000000, RZ ;  /* 0x010000007f107824 */ /* 0x000fe200078e00ff */
[----:B------:R-:W-:-:S02]  /*7e10*/  LOP3.LUT R157, R157, 0xffff, RZ, 0xc0, !PT ;  /* 0x0000ffff9d9d7812 */ /* 0x000fc400078ec0ff */
[----:B------:R-:W-:Y:S02]  /*7e20*/  LOP3.LUT R169, R169, 0xffff, RZ, 0xc0, !PT ;  /* 0x0000ffffa9a97812 */ /* 0x000fe400078ec0ff */
[----:B------:R-:W-:Y:S01]  /*7e30*/  LOP3.LUT R150, R150, 0xffff, RZ, 0xc0, !PT ;  /* 0x0000ffff96967812 */ /* 0x000fe200078ec0ff */
[----:B------:R-:W-:Y:S01]  /*7e40*/  IMAD.SHL.U32 R157, R157, 0x1000000, RZ ;  /* 0x010000009d9d7824 */ /* 0x000fe200078e00ff */
        /* <DEDUP_REMOVED lines=14> */
[----:B------:R-:W-:Y:S01]  /*7f30*/  PRMT R92, R92, 0x7604, R151 ;  /* 0x000076045c5c7816 */ /* 0x000fe20000000097 */
[----:B------:R-:W-:Y:S01]  /*7f40*/  IMAD.SHL.U32 R61, R61, 0x1000000, RZ ;  /* 0x010000003d3d7824 */ /* 0x000fe200078e00ff */
[----:B------:R-:W-:-:S02]  /*7f50*/  PRMT R139, R139, 0x7604, R170 ;  /* 0x000076048b8b7816 */ /* 0x000fc400000000aa */
[----:B------:R-:W-:Y:S02]  /*7f60*/  PRMT R134, R134, 0x7604, R175 ;  /* 0x0000760486867816 */ /* 0x000fe400000000af */
[----:B------:R-:W-:Y:S02]  /*7f70*/  LOP3.LUT R39, R39, 0xff0000, R132, 0xf8, !PT ;  /* 0x00ff000027277812 */ /* 0x000fe400078ef884 */
[----:B------:R-:W-:Y:S02]  /*7f80*/  LOP3.LUT R164, R164, 0xffff, RZ, 0xc0, !PT ;  /* 0x0000ffffa4a47812 */ /* 0x000fe400078ec0ff */
[----:B------:R-:W-:Y:S02]  /*7f90*/  LOP3.LUT R59, R59, 0xffff, RZ, 0xc0, !PT ;  /* 0x0000ffff3b3b7812 */ /* 0x000fe400078ec0ff */
[----:B------:R-:W-:Y:S02]  /*7fa0*/  LOP3.LUT R38, R38, 0xff0000, R125, 0xf8, !PT ;  /* 0x00ff000026267812 */ /* 0x000fe400078ef87d */
[----:B------:R-:W-:Y:S01]  /*7fb0*/  LOP3.LUT R28, R28, R21, RZ, 0xfc, !PT ;  /* 0x000000151c1c7212 */ /* 0x000fe200078efcff */
[----:B------:R-:W-:Y:S01]  /*7fc0*/  IMAD.SHL.U32 R21, R54, 0x1000000, RZ ;  /* 0x0100000036157824 */ /* 0x000fe200078e00ff */
[----:B------:R-:W-:-:S02]  /*7fd0*/  LOP3.LUT R36, R36, 0xff0000, R81, 0xf8, !PT ;  /* 0x00ff000024247812 */ /* 0x000fc400078ef851 */
[----:B------:R-:W-:Y:S01]  /*7fe0*/  LOP3.LUT R86, R17, 0xff0000, R86, 0xf8, !PT ;  /* 0x00ff000011567812 */ /* 0x000fe200078ef856 */
[----:B------:R-:W-:Y:S01]  /*7ff0*/  IMAD.SHL.U32 R17, R60, 0x1000000, RZ ;  /* 0x010000003c117824 */ /* 0x000fe200078e00ff */
[----:B------:R-:W-:Y:S02]  /*8000*/  LOP3.LUT R14, R123, R14, RZ, 0xfc, !PT ;  /* 0x0000000e7b0e7212 */ /* 0x000fe400078efcff */
[----:B------:R-:W-:Y:S02]  /*8010*/  LOP3.LUT R41, R41, R136, RZ, 0xfc, !PT ;  /* 0x0000008829297212 */ /* 0x000fe400078efcff */
[----:B------:R-:W-:Y:S02]  /*8020*/  LOP3.LUT R92, R92, 0xff0000, R155, 0xf8, !PT ;  /* 0x00ff00005c5c7812 */ /* 0x000fe400078ef89b */
[----:B------:R-:W-:Y:S02]  /*8030*/  LOP3.LUT R139, R139, 0xff0000, R154, 0xf8, !PT ;  /* 0x00ff00008b8b7812 */ /* 0x000fe400078ef89a */
[----:B------:R-:W-:-:S02]  /*8040*/  LOP3.LUT R134, R134, 0xff0000, R147, 0xf8, !PT ;  /* 0x00ff000086867812 */ /* 0x000fc400078ef893 */
[----:B------:R-:W-:Y:S02]  /*8050*/  LOP3.LUT R35, R35, 0xff0000, R80, 0xf8, !PT ;  /* 0x00ff000023237812 */ /* 0x000fe400078ef850 */
[----:B------:R-:W-:Y:S02]  /*8060*/  LOP3.LUT R33, R33, 0xff0000, R78, 0xf8, !PT ;  /* 0x00ff000021217812 */ /* 0x000fe400078ef84e */
[----:B------:R-:W-:Y:S02]  /*8070*/  LOP3.LUT R24, R24, 0xff0000, R77, 0xf8, !PT ;  /* 0x00ff000018187812 */ /* 0x000fe400078ef84d */
[----:B------:R-:W-:Y:S02]  /*8080*/  SHF.L.U32 R164, R164, 0x18, RZ ;  /* 0x00000018a4a47819 */ /* 0x000fe400000006ff */
[----:B------:R-:W-:Y:S02]  /*8090*/  LOP3.LUT R39, R39, R130, RZ, 0xfc, !PT ;  /* 0x0000008227277212 */ /* 0x000fe400078efcff */
[----:B------:R-:W-:-:S02]  /*80a0*/  LOP3.LUT R16, R37, R16, RZ, 0xfc, !PT ;  /* 0x0000001025107212 */ /* 0x000fc400078efcff */
[----:B------:R-:W-:Y:S02]  /*80b0*/  SHF.L.U32 R20, R59, 0x18, RZ ;  /* 0x000000183b147819 */ /* 0x000fe400000006ff */
[----:B------:R-:W-:Y:S02]  /*80c0*/  LOP3.LUT R58, R87, R58, RZ, 0xfc, !PT ;  /* 0x0000003a573a7212 */ /* 0x000fe400078efcff */
[----:B------:R-:W-:Y:S02]  /*80d0*/  LOP3.LUT R11, R38, R11, RZ, 0xfc, !PT ;  /* 0x0000000b260b7212 */ /* 0x000fe400078efcff */
[----:B------:R-:W-:Y:S02]  /*80e0*/  LOP3.LUT R36, R36, R63, RZ, 0xfc, !PT ;  /* 0x0000003f24247212 */ /* 0x000fe400078efcff */
[----:B------:R-:W-:Y:S02]  /*80f0*/  SEL R38, R41, R14, P1 ;  /* 0x0000000e29267207 */ /* 0x000fe40000800000 */
[----:B------:R-:W-:-:S02]  /*8100*/  LOP3.LUT R21, R86, R21, RZ, 0xfc, !PT ;  /* 0x0000001556157212 */ /* 0x000fc400078efcff */
[----:B------:R-:W-:Y:S02]  /*8110*/  SEL R41, R14, R41, P1 ;  /* 0x000000290e297207 */ /* 0x000fe40000800000 */
[----:B------:R-:W-:Y:S01]  /*8120*/  LOP3.LUT R92, R92, R157, RZ, 0xfc, !PT ;  /* 0x0000009d5c5c7212 */ /* 0x000fe200078efcff */
[----:B------:R-:W-:Y:S01]  /*8130*/  SHFL.IDX PT, R38, R38, R3, 0x1c1f ;  /* 0x001c1f0326267589 */ /* 0x000fe200000e0000 */
[----:B------:R-:W-:Y:S02]  /*8140*/  LOP3.LUT R91, R91, R164, RZ, 0xfc, !PT ;  /* 0x000000a45b5b7212 */ /* 0x000fe400078efcff */
[----:B------:R-:W-:Y:S01]  /*8150*/  LOP3.LUT R8, R93, R8, RZ, 0xfc, !PT ;  /* 0x000000085d087212 */ /* 0x000fe200078efcff */
[----:B------:R-:W-:Y:S01]  /*8160*/  SHFL.IDX PT, R41, R41, R0, 0x1c1f ;  /* 0x001c1f0029297589 */ /* 0x000fe200000e0000 */
[----:B------:R-:W-:Y:S02]  /*8170*/  LOP3.LUT R139, R139, R150, RZ, 0xfc, !PT ;  /* 0x000000968b8b7212 */ /* 0x000fe400078efcff */
[----:B------:R-:W-:-:S02]  /*8180*/  LOP3.LUT R9, R134, R9, RZ, 0xfc, !PT ;  /* 0x0000000986097212 */ /* 0x000fc400078efcff */
[----:B------:R-:W-:Y:S02]  /*8190*/  LOP3.LUT R128, R128, R145, RZ, 0xfc, !PT ;  /* 0x0000009180807212 */ /* 0x000fe400078efcff */
[----:B------:R-:W-:Y:S02]  /*81a0*/  LOP3.LUT R18, R35, R18, RZ, 0xfc, !PT ;  /* 0x0000001223127212 */ /* 0x000fe400078efcff */
[----:B------:R-:W-:Y:S02]  /*81b0*/  LOP3.LUT R13, R13, R64, RZ, 0xfc, !PT ;  /* 0x000000400d0d7212 */ /* 0x000fe400078efcff */
[----:B------:R-:W-:Y:S02]  /*81c0*/  LOP3.LUT R15, R15, R62, RZ, 0xfc, !PT ;  /* 0x0000003e0f0f7212 */ /* 0x000fe400078efcff */
[----:B------:R-:W-:Y:S02]  /*81d0*/  LOP3.LUT R20, R33, R20, RZ, 0xfc, !PT ;  /* 0x0000001421147212 */ /* 0x000fe400078efcff */
[----:B------:R-:W-:-:S02]  /*81e0*/  LOP3.LUT R24, R24, R61, RZ, 0xfc, !PT ;  /* 0x0000003d18187212 */ /* 0x000fc400078efcff */
[----:B------:R-:W-:Y:S02]  /*81f0*/  LOP3.LUT R17, R32, R17, RZ, 0xfc, !PT ;  /* 0x0000001120117212 */ /* 0x000fe400078efcff */
[----:B------:R-:W-:Y:S02]  /*8200*/  SEL R14, R16, R39, P1 ;  /* 0x00000027100e7207 */ /* 0x000fe40000800000 */
[----:B------:R-:W-:Y:S02]  /*8210*/  SEL R46, R55, R58, P1 ;  /* 0x0000003a372e7207 */ /* 0x000fe40000800000 */
[----:B------:R-:W-:Y:S02]  /*8220*/  MOV R199, 0x1054 ;  /* 0x0000105400c77802 */ /* 0x000fe40000000f00 */
[----:B------:R-:W-:Y:S01]  /*8230*/  SEL R39, R39, R16, P1 ;  /* 0x0000001027277207 */ /* 0x000fe20000800000 */
[----:B------:R-:W-:Y:S01]  /*8240*/  SHFL.IDX PT, R49, R46, R3, 0x1c1f ;  /* 0x001c1f032e317589 */ /* 0x000fe200000e0000 */
[----:B------:R-:W-:-:S02]  /*8250*/  SEL R55, R58, R55, P1 ;  /* 0x000000373a377207 */ /* 0x000fc40000800000 */
[----:B------:R-:W-:Y:S01]  /*8260*/  SEL R16, R36, R11, P1 ;  /* 0x0000000b24107207 */ /* 0x000fe20000800000 */
[----:B------:R-:W-:Y:S01]  /*8270*/  SHFL.IDX PT, R14, R14, R3, 0x1c1f ;  /* 0x001c1f030e0e7589 */ /* 0x000fe200000e0000 */
[----:B------:R-:W-:Y:S02]  /*8280*/  SEL R48, R28, R19, P1 ;  /* 0x000000131c307207 */ /* 0x000fe40000800000 */
[----:B------:R-:W-:Y:S01]  /*8290*/  SEL R11, R11, R36, P1 ;  /* 0x000000240b0b7207 */ /* 0x000fe20000800000 */
[----:B------:R-:W4:Y:S01]  /*82a0*/  SHFL.IDX PT, R50, R55, R0, 0x1c1f ;  /* 0x001c1f0037327589 */ /* 0x000f2200000e0000 */
[----:B------:R-:W-:Y:S02]  /*82b0*/  SEL R19, R19, R28, P1 ;  /* 0x0000001c13137207 */ /* 0x000fe40000800000 */
[----:B------:R-:W-:Y:S01]  /*82c0*/  SEL R54, R22, R21, P1 ;  /* 0x0000001516367207 */ /* 0x000fe20000800000 */
[----:B------:R4:W-:Y:S01]  /*82d0*/  SHFL.IDX PT, R51, R48, R3, 0x1c1f ;  /* 0x001c1f0330337589 */ /* 0x0009e200000e0000 */
[----:B------:R-:W-:-:S02]  /*82e0*/  SEL R12, R91, R92, P1 ;  /* 0x0000005c5b0c7207 */ /* 0x000fc40000800000 */
[----:B------:R-:W-:Y:S01]  /*82f0*/  SEL R32, R139, R8, P1 ;  /* 0x000000088b207207 */ /* 0x000fe20000800000 */
[----:B------:R-:W5:Y:S01]  /*8300*/  SHFL.IDX PT, R52, R19, R0, 0x1c1f ;  /* 0x001c1f0013347589 */ /* 0x000f6200000e0000 */
[----:B------:R-:W-:Y:S02]  /*8310*/  SEL R34, R128, R9, P1 ;  /* 0x0000000980227207 */ /* 0x000fe40000800000 */
[----:B------:R-:W-:Y:S01]  /*8320*/  SEL R36, R13, R18, P1 ;  /* 0x000000120d247207 */ /* 0x000fe20000800000 */
[----:B------:R-:W-:Y:S01]  /*8330*/  SHFL.IDX PT, R33, R32, R3, 0x1c1f ;  /* 0x001c1f0320217589 */ /* 0x000fe200000e0000 */
[----:B------:R-:W-:Y:S02]  /*8340*/  SEL R40, R20, R15, P1 ;  /* 0x0000000f14287207 */ /* 0x000fe40000800000 */
[----:B------:R-:W-:Y:S01]  /*8350*/  SEL R42, R17, R24, P1 ;  /* 0x00000018112a7207 */ /* 0x000fe20000800000 */
[----:B------:R-:W-:Y:S01]  /*8360*/  SHFL.IDX PT, R35, R34, R3, 0x1c1f ;  /* 0x001c1f0322237589 */ /* 0x000fe200000e0000 */
[----:B------:R-:W-:-:S02]  /*8370*/  SEL R21, R21, R22, P1 ;  /* 0x0000001615157207 */ /* 0x000fc40000800000 */
[----:B------:R-:W-:Y:S01]  /*8380*/  SEL R199, R199, 0x5410, P1 ;  /* 0x00005410c7c77807 */ /* 0x000fe20000800000 */
[----:B------:R-:W-:Y:S01]  /*8390*/  SHFL.IDX PT, R39, R39, R0, 0x1c1f ;  /* 0x001c1f0027277589 */ /* 0x000fe200000e0000 */
[----:B------:R-:W-:Y:S02]  /*83a0*/  SEL R198, R198, 0x7632, P1 ;  /* 0x00007632c6c67807 */ /* 0x000fe40000800000 */
[----:B------:R-:W-:Y:S01]  /*83b0*/  SEL R91, R92, R91, P1 ;  /* 0x0000005b5c5b7207 */ /* 0x000fe20000800000 */
[----:B------:R5:W-:Y:S01]  /*83c0*/  SHFL.IDX PT, R43, R36, R3, 0x1c1f ;  /* 0x001c1f03242b7589 */ /* 0x000be200000e0000 */
[----:B------:R-:W-:Y:S02]  /*83d0*/  SEL R139, R8, R139, P1 ;  /* 0x0000008b088b7207 */ /* 0x000fe40000800000 */
[----:B------:R-:W-:Y:S01]  /*83e0*/  SEL R9, R9, R128, P1 ;  /* 0x0000008009097207 */ /* 0x000fe20000800000 */
[----:B------:R-:W-:Y:S01]  /*83f0*/  SHFL.IDX PT, R47, R42, R3, 0x1c1f ;  /* 0x001c1f032a2f7589 */ /* 0x000fe200000e0000 */
[----:B------:R-:W-:-:S02]  /*8400*/  SEL R13, R18, R13, P1 ;  /* 0x0000000d120d7207 */ /* 0x000fc40000800000 */
[----:B------:R-:W-:Y:S01]  /*8410*/  SEL R15, R15, R20, P1 ;  /* 0x000000140f0f7207 */ /* 0x000fe20000800000 */
[----:B------:R-:W5:Y:S01]  /*8420*/  SHFL.IDX PT, R8, R139, R0, 0x1c1f ;  /* 0x001c1f008b087589 */ /* 0x000f6200000e0000 */
[----:B------:R-:W-:Y:S02]  /*8430*/  SEL R17, R24, R17, P1 ;  /* 0x0000001118117207 */ /* 0x000fe40000800000 */
[----:B------:R-:W-:Y:S01]  /*8440*/  SEL R56, R44, R25, P1 ;  /* 0x000000192c387207 */ /* 0x000fe20000800000 */
[----:B------:R-:W5:Y:S01]  /*8450*/  SHFL.IDX PT, R18, R13, R0, 0x1c1f ;  /* 0x001c1f000d127589 */ /* 0x000f6200000e0000 */
[----:B------:R-:W-:Y:S02]  /*8460*/  SEL R53, R25, R44, P1 ;  /* 0x0000002c19357207 */ /* 0x000fe40000800000 */
[C-C-:B-1----:R-:W-:Y:S01]  /*8470*/  PRMT R24, R26.reuse, R199, R23.reuse ;  /* 0x000000c71a187216 */ /* 0x142fe20000000017 */
[----:B------:R-:W-:Y:S01]  /*8480*/  SHFL.IDX PT, R20, R15, R0, 0x1c1f ;  /* 0x001c1f000f147589 */ /* 0x000fe200000e0000 */
[----:B------:R-:W-:-:S02]  /*8490*/  PRMT R25, R26, R198, R23 ;  /* 0x000000c61a197216 */ /* 0x000fc40000000017 */
[CCC-:B--2---:R-:W-:Y:S01]  /*84a0*/  PRMT R26, R30.reuse, R199.reuse, R45.reuse ;  /* 0x000000c71e1a7216 */ /* 0x1c4fe2000000002d */
[----:B------:R-:W1:Y:S01]  /*84b0*/  SHFL.IDX PT, R22, R17, R0, 0x1c1f ;  /* 0x001c1f0011167589 */ /* 0x000e6200000e0000 */
[-C--:B------:R-:W-:Y:S02]  /*84c0*/  PRMT R27, R30, R198.reuse, R45 ;  /* 0x000000c61e1b7216 */ /* 0x080fe4000000002d */
[CCC-:B---3--:R-:W-:Y:S01]  /*84d0*/  PRMT R28, R10.reuse, R199.reuse, R7.reuse ;  /* 0x000000c70a1c7216 */ /* 0x1c8fe20000000007 */
[----:B------:R-:W2:Y:S01]  /*84e0*/  SHFL.IDX PT, R45, R40, R3, 0x1c1f ;  /* 0x001c1f03282d7589 */ /* 0x000ea200000e0000 */
[-C--:B------:R-:W-:Y:S02]  /*84f0*/  PRMT R29, R10, R198.reuse, R7 ;  /* 0x000000c60a1d7216 */ /* 0x080fe40000000007 */
[C-C-:B----4-:R-:W-:Y:S01]  /*8500*/  PRMT R48, R49.reuse, R199, R50.reuse ;  /* 0x000000c731307216 */ /* 0x150fe20000000032 */
[----:B------:R-:W3:Y:S01]  /*8510*/  SHFL.IDX PT, R10, R9, R0, 0x1c1f ;  /* 0x001c1f00090a7589 */ /* 0x000ee200000e0000 */
[----:B------:R-:W-:-:S02]  /*8520*/  PRMT R49, R49, R198, R50 ;  /* 0x000000c631317216 */ /* 0x000fc40000000032 */
[CCC-:B-----5:R-:W-:Y:S01]  /*8530*/  PRMT R50, R51.reuse, R199.reuse, R52.reuse ;  /* 0x000000c733327216 */ /* 0x1e0fe20000000034 */
[----:B------:R-:W-:Y:S01]  /*8540*/  SHFL.IDX PT, R54, R54, R3, 0x1c1f ;  /* 0x001c1f0336367589 */ /* 0x000fe200000e0000 */
[CCC-:B------:R-:W-:Y:S02]  /*8550*/  PRMT R36, R38.reuse, R199.reuse, R41.reuse ;  /* 0x000000c726247216 */ /* 0x1c0fe40000000029 */
[-C--:B------:R-:W-:Y:S01]  /*8560*/  PRMT R37, R38, R198.reuse, R41 ;  /* 0x000000c626257216 */ /* 0x080fe20000000029 */
[----:B------:R-:W4:Y:S01]  /*8570*/  SHFL.IDX PT, R21, R21, R0, 0x1c1f ;  /* 0x001c1f0015157589 */ /* 0x000f2200000e0000 */
[----:B------:R-:W-:Y:S02]  /*8580*/  PRMT R51, R51, R198, R52 ;  /* 0x000000c633337216 */ /* 0x000fe40000000034 */
[-C--:B------:R-:W-:Y:S01]  /*8590*/  PRMT R32, R33, R199.reuse, R8 ;  /* 0x000000c721207216 */ /* 0x080fe20000000008 */
[----:B------:R-:W-:Y:S01]  /*85a0*/  SHFL.IDX PT, R12, R12, R3, 0x1c1f ;  /* 0x001c1f030c0c7589 */ /* 0x000fe200000e0000 */
[----:B------:R-:W-:-:S02]  /*85b0*/  PRMT R38, R14, R199, R39 ;  /* 0x000000c70e267216 */ /* 0x000fc40000000027 */
[-C--:B------:R-:W-:Y:S01]  /*85c0*/  PRMT R42, R43, R199.reuse, R18 ;  /* 0x000000c72b2a7216 */ /* 0x080fe20000000012 */
[----:B------:R-:W5:Y:S01]  /*85d0*/  SHFL.IDX PT, R91, R91, R0, 0x1c1f ;  /* 0x001c1f005b5b7589 */ /* 0x000f6200000e0000 */
[-C--:B-1----:R-:W-:Y:S02]  /*85e0*/  PRMT R46, R47, R199.reuse, R22 ;  /* 0x000000c72f2e7216 */ /* 0x082fe40000000016 */
[-C--:B------:R-:W-:Y:S01]  /*85f0*/  PRMT R33, R33, R198.reuse, R8 ;  /* 0x000000c621217216 */ /* 0x080fe20000000008 */
[----:B------:R-:W-:Y:S01]  /*8600*/  SHFL.IDX PT, R16, R16, R3, 0x1c1f ;  /* 0x001c1f0310107589 */ /* 0x000fe200000e0000 */
[-C--:B--2---:R-:W-:Y:S02]  /*8610*/  PRMT R44, R45, R199.reuse, R20 ;  /* 0x000000c72d2c7216 */ /* 0x084fe40000000014 */
[----:B------:R-:W-:Y:S01]  /*8620*/  PRMT R39, R14, R198, R39 ;  /* 0x000000c60e277216 */ /* 0x000fe20000000027 */
[----:B------:R-:W1:Y:S01]  /*8630*/  SHFL.IDX PT, R11, R11, R0, 0x1c1f ;  /* 0x001c1f000b0b7589 */ /* 0x000e6200000e0000 */
[----:B---3--:R-:W-:-:S02]  /*8640*/  PRMT R34, R35, R199, R10 ;  /* 0x000000c723227216 */ /* 0x008fc4000000000a */
[-C--:B------:R-:W-:Y:S01]  /*8650*/  PRMT R35, R35, R198.reuse, R10 ;  /* 0x000000c623237216 */ /* 0x080fe2000000000a */
[----:B------:R-:W-:Y:S01]  /*8660*/  SHFL.IDX PT, R56, R56, R3, 0x1c1f ;  /* 0x001c1f0338387589 */ /* 0x000fe200000e0000 */
[-C--:B------:R-:W-:Y:S02]  /*8670*/  PRMT R43, R43, R198.reuse, R18 ;  /* 0x000000c62b2b7216 */ /* 0x080fe40000000012 */
[-C--:B------:R-:W-:Y:S01]  /*8680*/  PRMT R45, R45, R198.reuse, R20 ;  /* 0x000000c62d2d7216 */ /* 0x080fe20000000014 */
[----:B------:R2:W3:Y:S01]  /*8690*/  SHFL.IDX PT, R7, R53, R0, 0x1c1f ;  /* 0x001c1f0035077589 */ /* 0x0004e200000e0000 */
[-C--:B----4-:R-:W-:Y:S02]  /*86a0*/  PRMT R52, R54, R199.reuse, R21 ;  /* 0x000000c736347216 */ /* 0x090fe40000000015 */
[----:B------:R-:W-:Y:S02]  /*86b0*/  PRMT R47, R47, R198, R22 ;  /* 0x000000c62f2f7216 */ /* 0x000fe40000000016 */
[----:B-----5:R-:W-:-:S02]  /*86c0*/  PRMT R30, R12, R199, R91 ;  /* 0x000000c70c1e7216 */ /* 0x020fc4000000005b */
[-C--:B--2---:R-:W-:Y:S02]  /*86d0*/  PRMT R53, R54, R198.reuse, R21 ;  /* 0x000000c636357216 */ /* 0x084fe40000000015 */
[-C--:B------:R-:W-:Y:S02]  /*86e0*/  PRMT R31, R12, R198.reuse, R91 ;  /* 0x000000c60c1f7216 */ /* 0x080fe4000000005b */
[CCC-:B-1----:R-:W-:Y:S02]  /*86f0*/  PRMT R40, R16.reuse, R199.reuse, R11.reuse ;  /* 0x000000c710287216 */ /* 0x1c2fe4000000000b */
[-C--:B------:R-:W-:Y:S02]  /*8700*/  PRMT R41, R16, R198.reuse, R11 ;  /* 0x000000c610297216 */ /* 0x080fe4000000000b */
[C-C-:B---3--:R-:W-:Y:S02]  /*8710*/  PRMT R54, R56.reuse, R199, R7.reuse ;  /* 0x000000c738367216 */ /* 0x148fe40000000007 */
[----:B------:R-:W-:Y:S01]  /*8720*/  PRMT R55, R56, R198, R7 ;  /* 0x000000c638377216 */ /* 0x000fe20000000007 */
[----:B------:R-:W-:Y:S06]  /*8730*/  @!P0 BRA `(.L_x_19) ;  /* 0x0000000000048947 */ /* 0x000fec0003800000 */
[----:B------:R-:W-:Y:S01]  /*8740*/  BPT.TRAP 0x1 ;  /* 0x000000040000795c */ /* 0x000fe20000300000 */
.L_x_19:
[----:B------:R-:W1:Y:S02]  /*8750*/  SYNCS.PHASECHK.TRANS64.TRYWAIT P2, [UR37+0x58008], R6 ;  /* 0x05800806ff0075a7 */ /* 0x000e640008040165 */
[----:B-1----:R-:W-:Y:S05]  /*8760*/  @!P2 BRA `(.L_x_20) ;  /* 0x000001980004a947 */ /* 0x002fea0003800000 */
.L_x_109:
[----:B------:R-:W-:Y:S01]  /*8770*/  UIADD3 UR6, UR38, 0x1000, URZ ;  /* 0x0000100026067890 */ /* 0x000fe2000fffe03f */
[----:B------:R2:W-:Y:S01]  /*8780*/  STL [R1+0x200], R152 ;  /* 0x0002009801007387 */ /* 0x0005e20000100800 */
[----:B------:R-:W-:Y:S01]  /*8790*/  UMOV UR7, 0x40000040 ;  /* 0x4000004000077882 */ /* 0x000fe20000000000 */
[----:B--2---:R-:W-:-:S06]  /*87a0*/  WARPGROUP.ARRIVE ;  /* 0x00000000000079c5 */ /* 0x004fcc0000000000 */
[----:B------:R-:W-:Y:S01]  /*87b0*/  QGMMA.64x256x32.F32.E4M3.E4M3 R56, R24, gdesc[UR4], RZ, !UPT, gsb0 ;  /* 0x03e0000418387df3 */ /* 0x000fe2000c0008ff */
[----:B------:R-:W-:Y:S01]  /*87c0*/  UIADD3 UR6, UR38, 0x1002, URZ ;  /* 0x0000100226067890 */ /* 0x000fe2000fffe03f */
[----:B------:R-:W-:Y:S01]  /*87d0*/  UMOV UR7, 0x40000040 ;  /* 0x4000004000077882 */ /* 0x000fe20000000000 */
[----:B------:R-:W-:Y:S02]  /*87e0*/  WARPGROUP.DEPBAR.LE gsb0, 0x0 ;  /* 0x00008000000079c5 */ /* 0x000fe40000010000 */
[----:B------:R-:W-:-:S15]  /*87f0*/  WARPGROUP.ARRIVE ;  /* 0x00000000000079c5 */ /* 0x000fde0000000000 */
[----:B------:R-:W-:-:S08]  /*8800*/  NOP ;  /* 0x0000000000007918 */ /* 0x000fd00000000000 */
[----:B------:R-:W-:Y:S01]  /*8810*/  QGMMA.64x256x32.F32.E4M3.E4M3 R56, R28, gdesc[UR4], R56, gsb0 ;  /* 0x03e000041c387df3 */ /* 0x000fe20008000838 */
        /* <DEDUP_REMOVED lines=35> */
[----:B------:R-:W-:Y:S03]  /*8a50*/  QGMMA.64x256x32.F32.E4M3.E4M3 R56, R52, gdesc[UR4], R56, gsb0 ;  /* 0x03e0000434387df3 */ /* 0x000fe60008000838 */
[----:B------:R-:W-:Y:S02]  /*8a60*/  WARPGROUP.DEPBAR.LE gsb0, 0x0 ;  /* 0x00008000000079c5 */ /* 0x000fe40000010000 */
[----:B------:R-:W-:Y:S04]  /*8a70*/  STL.64 [R1], R56 ;  /* 0x0000003801007387 */ /* 0x000fe80000100a00 */
[----:B------:R-:W-:Y:S04]  /*8a80*/  STL.64 [R1+0x8], R58 ;  /* 0x0000083a01007387 */ /* 0x000fe80000100a00 */
        /* <DEDUP_REMOVED lines=46> */
[----:B------:R2:W-:Y:S04]  /*8d70*/  STL.64 [R1+0x180], R152 ;  /* 0x0001809801007387 */ /* 0x0005e80000100a00 */
        /* <DEDUP_REMOVED lines=15> */
[----:B--2---:R3:W5:Y:S01]  /*8e70*/  LDL.LU R152, [R1+0x200] ;  /* 0x0002000001987983 */ /* 0x0047620000300800 */
[----:B------:R-:W-:Y:S05]  /*8e80*/  @!P0 BRA `(.L_x_21) ;  /* 0x0000000000048947 */ /* 0x000fea0003800000 */
[----:B------:R-:W-:Y:S01]  /*8e90*/  BPT.TRAP 0x1 ;  /* 0x000000040000795c */ /* 0x000fe20000300000 */
.L_x_21:
[----:B------:R-:W-:Y:S02]  /*8ea0*/  UISETP.GT.U32.AND UP0, UPT, UR4, 0x1, UPT ;  /* 0x000000010400788c */ /* 0x000fe4000bf04070 */
[----:B------:R-:W-:Y:S01]  /*8eb0*/  UIADD3 UR5, UR37, 0x58028, URZ ;  /* 0x0005802825057890 */ /* 0x000fe2000fffe03f */
[----:B------:R-:W-:-:S03]  /*8ec0*/  UMOV UR46, URZ ;  /* 0x0000003f002e7c82 */ /* 0x000fc60008000000 */
[----:B------:R-:W-:Y:S01]  /*8ed0*/  PLOP3.LUT P2, PT, PT, PT, UP0, 0x80, 0x0 ;  /* 0x000000000000781c */ /* 0x000fe20003f4f008 */
[----:B------:R-:W-:-:S09]  /*8ee0*/  UPRMT UR5, URZ, 0x654, UR5 ;  /* 0x000006543f057896 */ /* 0x000fd20008000005 */
[----:B------:R-:W-:Y:S03]  /*8ef0*/  SYNCS.ARRIVE.TRANS64.RED.A1T0 RZ, [UR5], RZ ;  /* 0x000000ffffff79a7 */ /* 0x000fe60008100405 */
[----:B------:R-:W-:Y:S05]  /*8f00*/  @P2 BRA `(.L_x_22) ;  /* 0x0000000000042947 */ /* 0x000fea0003800000 */
[----:B------:R-:W-:Y:S01]  /*8f10*/  BPT.TRAP 0x1 ;  /* 0x000000040000795c */ /* 0x000fe20000300000 */
.L_x_22:
[----:B------:R-:W-:Y:S01]  /*8f20*/  UISETP.GE.AND UP0, UPT, UR10, 0x201, UPT ;  /* 0x000002010a00788c */ /* 0x000fe2000bf06270 */
[----:B------:R-:W-:Y:S01]  /*8f30*/  VIADD R2, R2, 0x100 ;  /* 0x0000010002027836 */ /* 0x000fe20000000000 */
[----:B------:R-:W-:Y:S01]  /*8f40*/  UIADD3 UR4, UR10, 0xff, URZ ;  /* 0x000000ff0a047890 */ /* 0x000fe2000fffe03f */
[----:B------:R-:W-:Y:S01]  /*8f50*/  UMOV UR44, 0x1 ;  /* 0x00000001002c7882 */ /* 0x000fe20000000000 */
[----:B------:R-:W-:Y:S02]  /*8f60*/  UMOV UR45, 0x2 ;  /* 0x00000002002d7882 */ /* 0x000fe40000000000 */
[----:B------:R-:W-:Y:S01]  /*8f70*/  PLOP3.LUT P3, PT, PT, PT, UP0, 0x80, 0x0 ;  /* 0x000000000000781c */ /* 0x000fe20003f6f008 */
[----:B------:R-:W-:-:S04]  /*8f80*/  USHF.R.S32.HI UR5, URZ, 0x1f, UR4 ;  /* 0x0000001f3f057899 */ /* 0x000fc80008011404 */
[----:B------:R-:W-:-:S04]  /*8f90*/  ULEA.HI UR5, UR5, UR4, URZ, 0x8 ;  /* 0x0000000405057291 */ /* 0x000fc8000f8f403f */
[----:B------:R-:W-:-:S04]  /*8fa0*/  ULEA.HI.SX32 UR26, UR5, 0xffffffff, 0x18 ;  /* 0xffffffff051a7891 */ /* 0x000fc8000f8fc23f */
[----:B------:R-:W-:Y:S08]  /*8fb0*/  @!P3 BRA `(.L_x_23) ;  /* 0x000000840098b947 */ /* 0x000ff00003800000 */
[----:B------:R-:W-:Y:S01]  /*8fc0*/  IMAD.MOV.U32 R16, RZ, RZ, R5 ;  /* 0x000000ffff107224 */ /* 0x000fe200078e0005 */
[----:B------:R-:W-:Y:S01]  /*8fd0*/  UMOV UR46, URZ ;  /* 0x0000003f002e7c82 */ /* 0x000fe20008000000 */
[----:B-1----:R-:W-:Y:S01]  /*8fe0*/  IMAD.MOV.U32 R6, RZ, RZ, R4 ;  /* 0x000000ffff067224 */ /* 0x002fe200078e0004 */
[----:B------:R-:W-:Y:S01]  /*8ff0*/  UMOV UR45, 0x2 ;  /* 0x00000002002d7882 */ /* 0x000fe20000000000 */
[----:B------:R-:W-:Y:S01]  /*9000*/  UMOV UR44, 0x1 ;  /* 0x00000001002c7882 */ /* 0x000fe20000000000 */
[----:B------:R-:W-:Y:S01]  /*9010*/  UMOV UR4, UR26 ;  /* 0x0000001a00047c82 */ /* 0x000fe20008000000 */
[----:B------:R-:W-:-:S05]  /*9020*/  ULDC UR7, c[0x0][0x604] ;  /* 0x0001810000077ab9 */ /* 0x000fca0000000800 */
.L_x_34:
[----:B------:R-:W-:-:S13]  /*9030*/  PLOP3.LUT P4, PT, PT, PT, UP1, 0x80, 0x0 ;  /* 0x000000000000781c */ /* 0x000fda0003f8f018 */
[----:B------:R-:W-:Y:S05]  /*9040*/  @!P4 BRA `(.L_x_24) ;  /* 0x000000000004c947 */ /* 0x000fea0003800000 */
[----:B------:R-:W-:Y:S01]  /*9050*/  BPT.TRAP 0x1 ;  /* 0x000000040000795c */ /* 0x000fe20000300000 */
.L_x_24:
[----:B------:R-:W-:Y:S01]  /*9060*/  ULEA UR5, UR45, UR37, 0x3 ;  /* 0x000000252d057291 */ /* 0x000fe2000f8e183f */
[----:B------:R-:W-:-:S05]  /*9070*/  IMAD.U32 R0, RZ, RZ, UR46 ;  /* 0x0000002eff007e24 */ /* 0x000fca000f8e00ff */
[----:B------:R-:W-:-:S04]  /*9080*/  SHF.L.U32 R0, R0, 0x1f, RZ ;  /* 0x0000001f00007819 */ /* 0x000fc800000006ff */
[----:B------:R-:W1:Y:S02]  /*9090*/  SYNCS.PHASECHK.TRANS64.TRYWAIT P3, [UR5+0x58000], R0 ;  /* 0x05800000ff0075a7 */ /* 0x000e640008060145 */
[----:B-1----:R-:W-:Y:S05]  /*90a0*/  @!P3 BRA `(.L_x_25) ;  /* 0x0000018c00ccb947 */ /* 0x002fea0003800000 */
.L_x_110:
[----:B------:R-:W-:Y:S01]  /*90b0*/  ULEA UR26, UR45, UR38, 0xc ;  /* 0x000000262d1a7291 */ /* 0x000fe2000f8e603f */
[----:B------:R-:W-:Y:S01]  /*90c0*/  WARPGROUP.ARRIVE ;  /* 0x00000000000079c5 */ /* 0x000fe20000000000 */
[----:B------:R-:W-:Y:S01]  /*90d0*/  UMOV UR27, 0x40000040 ;  /* 0x40000040001b7882 */ /* 0x000fe20000000000 */
[----:B------:R-:W-:Y:S01]  /*90e0*/  UMOV UR31, 0x40000040 ;  /* 0x40000040001f7882 */ /* 0x000fe20000000000 */
[----:B------:R-:W-:Y:S02]  /*90f0*/  UIADD3 UR30, UR26, 0x2, URZ ;  /* 0x000000021a1e7890 */ /* 0x000fe4000fffe03f */
[----:B------:R-:W-:Y:S01]  /*9100*/  UIADD3 UR34, UR26, 0x4, URZ ;  /* 0x000000041a227890 */ /* 0x000fe2000fffe03f */
[----:B------:R-:W-:Y:S02]  /*9110*/  UMOV UR35, 0x40000040 ;  /* 0x4000004000237882 */ /* 0x000fe40000000000 */
[----:B------:R-:W-:Y:S01]  /*9120*/  QGMMA.64x256x32.F32.E4M3.E4M3 R24, gdesc[UR24], RZ, !UPT, gsb0 ;  /* 0x03e00000181879f3 */ /* 0x000fe2000c0008ff */
[----:B------:R-:W-:Y:S01]  /*9130*/  UIADD3 UR42, UR26, 0x6, URZ ;  /* 0x000000061a2a7890 */ /* 0x000fe2000fffe03f */
[----:B------:R-:W-:Y:S01]  /*9140*/  UMOV UR43, 0x40000040 ;  /* 0x40000040002b7882 */ /* 0x000fe20000000000 */
        /* <DEDUP_REMOVED lines=8> */
[----:B------:R-:W-:-:S04]  /*91d0*/  UIADD3 UR5, UR45, 0x1, URZ ;  /* 0x000000012d057890 */ /* 0x000fc8000fffe03f */
[----:B------:R-:W-:-:S04]  /*91e0*/  UISETP.NE.AND UP0, UPT, UR5, 0x5, UPT ;  /* 0x000000050500788c */ /* 0x000fc8000bf05270 */
[----:B------:R-:W-:Y:S02]  /*91f0*/  USEL UR6, URZ, 0x1, UP0 ;  /* 0x000000013f067887 */ /* 0x000fe40008000000 */
[----:B------:R-:W-:Y:S02]  /*9200*/  USEL UR5, UR5, URZ, UP0 ;  /* 0x0000003f05057287 */ /* 0x000fe40008000000 */
[----:B------:R-:W-:Y:S01]  /*9210*/  ULOP3.LUT UR46, UR46, UR6, URZ, 0x3c, !UPT ;  /* 0x000000062e2e7292 */ /* 0x000fe2000f8e3c3f */
        /* <DEDUP_REMOVED lines=28> */
[----:B------:R-:W-:Y:S05]  /*93e0*/  @!P4 BRA `(.L_x_26) ;  /* 0x000000000004c947 */ /* 0x000fea0003800000 */
[----:B------:R-:W-:Y:S01]  /*93f0*/  BPT.TRAP 0x1 ;  /* 0x000000040000795c */ /* 0x000fe20000300000 */
.L_x_26:
[----:B------:R2:W-:Y:S04]  /*9400*/  STL [R1+0x210], R197 ;  /* 0x000210c501007387 */ /* 0x0005e80000100800 */
[----:B--2---:R-:W2:Y:S04]  /*9410*/  LDL.LU R197, [R1+0xd4] ;  /* 0x0000d40001c57983 */ /* 0x004ea80000300800 */
[----:B--2---:R2:W-:Y:S04]  /*9420*/  STL [R1+0x214], R197 ;  /* 0x000214c501007387 */ /* 0x0045e80000100800 */
        /* <DEDUP_REMOVED lines=42> */
[----:B--2---:R-:W2:Y:S01]  /*96d0*/  LDL.LU R197, [R1+0x24] ;  /* 0x0000240001c57983 */ /* 0x004ea20000300800 */
[----:B------:R-:W-:-:S04]  /*96e0*/  FMNMX R4, R24, R6, !PT ;  /* 0x0000000618047209 */ /* 0x000fc80007800000 */
[----:B------:R-:W-:-:S04]  /*96f0*/  FMNMX R4, R25, R4, !PT ;  /* 0x0000000419047209 */ /* 0x000fc80007800000 */
[----:B------:R-:W-:-:S04]  /*9700*/  FMNMX R4, R28, R4, !PT ;  /* 0x000000041c047209 */ /* 0x000fc80007800000 */
[----:B------:R-:W-:-:S04]  /*9710*/  FMNMX R4, R29, R4, !PT ;  /* 0x000000041d047209 */ /* 0x000fc80007800000 */
[----:B------:R-:W-:-:S04]  /*9720*/  FMNMX R4, R32, R4, !PT ;  /* 0x0000000420047209 */ /* 0x000fc80007800000 */
[----:B------:R-:W-:-:S04]  /*9730*/  FMNMX R4, R33, R4, !PT ;  /* 0x0000000421047209 */ /* 0x000fc80007800000 */
[----:B------:R-:W-:Y:S01]  /*9740*/  FMNMX R4, R36, R4, !PT ;  /* 0x0000000424047209 */ /* 0x000fe20007800000 */
        /* <DEDUP_REMOVED lines=60> */
[----:B------:R-:W-:-:S05]  /*9b10*/  FMNMX R4, R149, R4, !PT ;  /* 0x0000000495047209 */ /* 0x000fca0007800000 */
[----:B-1----:R-:W1:Y:S02]  /*9b20*/  SHFL.BFLY PT, R0, R4, 0x1, 0x1f ;  /* 0x0c201f0004007f89 */ /* 0x002e6400000e0000 */
[----:B-1----:R-:W-:-:S05]  /*9b30*/  FMNMX R4, R4, R0, !PT ;  /* 0x0000000004047209 */ /* 0x002fca0007800000 */
[----:B------:R-:W1:Y:S02]  /*9b40*/  SHFL.BFLY PT, R0, R4, 0x2, 0x1f ;  /* 0x0c401f0004007f89 */ /* 0x000e6400000e0000 */
[----:B-1----:R-:W-:-:S04]  /*9b50*/  FMNMX R4, R4, R0, !PT ;  /* 0x0000000004047209 */ /* 0x002fc80007800000 */
[----:B------:R-:W-:-:S04]  /*9b60*/  FSETP.NEU.AND P3, PT, R4, -INF , PT ;  /* 0xff8000000400780b */ /* 0x000fc80003f6d000 */
[----:B------:R-:W-:-:S05]  /*9b70*/  FSEL R3, R4, RZ, P3 ;  /* 0x000000ff04037208 */ /* 0x000fca0001800000 */
[----:B------:R-:W-:-:S04]  /*9b80*/  FMUL R0, R3, UR7 ;  /* 0x0000000703007c20 */ /* 0x000fc80008400000 */
[--C-:B------:R-:W-:Y:S01]  /*9b90*/  FFMA R24, R24, UR7, -R0.reuse ;  /* 0x0000000718187c23 */ /* 0x100fe20008000800 */
[----:B------:R-:W-:-:S04]  /*9ba0*/  FFMA R28, R28, UR7, -R0 ;  /* 0x000000071c1c7c23 */ /* 0x000fc80008000800 */
[----:B------:R-:W-:Y:S01]  /*9bb0*/  FSETP.GEU.AND P5, PT, R24, -126, PT ;  /* 0xc2fc00001800780b */ /* 0x000fe20003fae000 */
[----:B------:R-:W-:-:S01]  /*9bc0*/  FFMA R25, R25, UR7, -R0 ;  /* 0x0000000719197c23 */ /* 0x000fc20008000800 */
[----:B------:R-:W-:Y:S01]  /*9bd0*/  FSETP.GEU.AND P3, PT, R28, -126, PT ;  /* 0xc2fc00001c00780b */ /* 0x000fe20003f6e000 */
[----:B------:R-:W-:-:S03]  /*9be0*/  FFMA R29, R29, UR7, -R0 ;  /* 0x000000071d1d7c23 */ /* 0x000fc60008000800 */
[----:B------:R-:W-:Y:S02]  /*9bf0*/  FSETP.GEU.AND P6, PT, R25, -126, PT ;  /* 0xc2fc00001900780b */ /* 0x000fe40003fce000 */
[----:B------:R-:W-:-:S05]  /*9c00*/  FSETP.GEU.AND P4, PT, R29, -126, PT ;  /* 0xc2fc00001d00780b */ /* 0x000fca0003f8e000 */
[----:B------:R-:W-:Y:S02]  /*9c10*/  @!P5 FMUL R24, R24, 0.5 ;  /* 0x3f0000001818d820 */ /* 0x000fe40000400000 */
[----:B------:R-:W-:-:S04]  /*9c20*/  @!P3 FMUL R28, R28, 0.5 ;  /* 0x3f0000001c1cb820 */ /* 0x000fc80000400000 */
[----:B------:R-:W1:Y:S01]  /*9c30*/  MUFU.EX2 R24, R24 ;  /* 0x0000001800187308 */ /* 0x000e620000000800 */
[----:B------:R-:W-:Y:S01]  /*9c40*/  @!P6 FMUL R25, R25, 0.5 ;  /* 0x3f0000001919e820 */ /* 0x000fe20000400000 */
[----:B------:R-:W-:-:S06]  /*9c50*/  @!P4 FMUL R29, R29, 0.5 ;  /* 0x3f0000001d1dc820 */ /* 0x000fcc0000400000 */
[----:B------:R-:W4:Y:S01]  /*9c60*/  MUFU.EX2 R28, R28 ;  /* 0x0000001c001c7308 */ /* 0x000f220000000800 */
[----:B------:R-:W-:-:S07]  /*9c70*/  FFMA R32, R32, UR7, -R0 ;  /* 0x0000000720207c23 */ /* 0x000fce0008000800 */
[----:B------:R-:W3:Y:S01]  /*9c80*/  MUFU.EX2 R25, R25 ;  /* 0x0000001900197308 */ /* 0x000ee20000000800 */
[----:B-1----:R-:W-:Y:S01]  /*9c90*/  @!P5 FMUL R24, R24, R24 ;  /* 0x000000181818d220 */ /* 0x002fe20000400000 */
[----:B------:R-:W-:-:S06]  /*9ca0*/  FSETP.GEU.AND P5, PT, R32, -126, PT ;  /* 0xc2fc00002000780b */ /* 0x000fcc0003fae000 */
[----:B------:R-:W1:Y:S01]  /*9cb0*/  MUFU.EX2 R29, R29 ;  /* 0x0000001d001d7308 */ /* 0x000e620000000800 */
[----:B------:R-:W-:-:S01]  /*9cc0*/  FFMA R36, R36, UR7, -R0 ;  /* 0x0000000724247c23 */ /* 0x000fc20008000800 */
[----:B----4-:R-:W-:Y:S01]  /*9cd0*/  @!P3 FMUL R28, R28, R28 ;  /* 0x0000001c1c1cb220 */ /* 0x010fe20000400000 */
[----:B------:R-:W-:-:S01]  /*9ce0*/  FFMA R33, R33, UR7, -R0 ;  /* 0x0000000721217c23 */ /* 0x000fc20008000800 */
[----:B------:R-:W-:Y:S02]  /*9cf0*/  FFMA R37, R37, UR7, -R0 ;  /* 0x0000000725257c23 */ /* 0x000fe40008000800 */
[----:B------:R-:W-:Y:S01]  /*9d00*/  FSETP.GEU.AND P3, PT, R36, -126, PT ;  /* 0xc2fc00002400780b */ /* 0x000fe20003f6e000 */
[----:B---3--:R-:W-:Y:S01]  /*9d10*/  @!P6 FMUL R25, R25, R25 ;  /* 0x000000191919e220 */ /* 0x008fe20000400000 */
[----:B------:R-:W-:Y:S01]  /*9d20*/  FSETP.GEU.AND P6, PT, R33, -126, PT ;  /* 0xc2fc00002100780b */ /* 0x000fe20003fce000 */
[----:B------:R-:W-:Y:S01]  /*9d30*/  @!P5 FMUL R32, R32, 0.5 ;  /* 0x3f0000002020d820 */ /* 0x000fe20000400000 */
[----:B-1----:R-:W-:Y:S01]  /*9d40*/  @!P4 FMUL R29, R29, R29 ;  /* 0x0000001d1d1dc220 */ /* 0x002fe20000400000 */
[----:B------:R-:W-:-:S02]  /*9d50*/  FSETP.GEU.AND P4, PT, R37, -126, PT ;  /* 0xc2fc00002500780b */ /* 0x000fc40003f8e000 */
[----:B------:R-:W1:Y:S06]  /*9d60*/  MUFU.EX2 R9, R32 ;  /* 0x0000002000097308 */ /* 0x000e6c0000000800 */
[----:B------:R-:W-:Y:S02]  /*9d70*/  @!P3 FMUL R36, R36, 0.5 ;  /* 0x3f0000002424b820 */ /* 0x000fe40000400000 */
[----:B------:R-:W-:-:S04]  /*9d80*/  @!P6 FMUL R33, R33, 0.5 ;  /* 0x3f0000002121e820 */ /* 0x000fc80000400000 */
[----:B------:R-:W3:Y:S01]  /*9d90*/  MUFU.EX2 R36, R36 ;  /* 0x0000002400247308 */ /* 0x000ee20000000800 */
[----:B------:R-:W-:Y:S01]  /*9da0*/  @!P4 FMUL R37, R37, 0.5 ;  /* 0x3f0000002525c820 */ /* 0x000fe20000400000 */
[----:B------:R-:W-:-:S06]  /*9db0*/  FFMA R40, R40, UR7, -R0 ;  /* 0x0000000728287c23 */ /* 0x000fcc0008000800 */
[----:B------:R-:W4:Y:S01]  /*9dc0*/  MUFU.EX2 R33, R33 ;  /* 0x0000002100217308 */ /* 0x000f220000000800 */
[----:B-1----:R-:W-:Y:S01]  /*9dd0*/  @!P5 FMUL R9, R9, R9 ;  /* 0x000000090909d220 */ /* 0x002fe20000400000 */
[----:B------:R-:W-:-:S06]  /*9de0*/  FSETP.GEU.AND P5, PT, R40, -126, PT ;  /* 0xc2fc00002800780b */ /* 0x000fcc0003fae000 */
[----:B------:R-:W1:Y:S01]  /*9df0*/  MUFU.EX2 R37, R37 ;  /* 0x0000002500257308 */ /* 0x000e620000000800 */
[----:B------:R-:W-:-:S01]  /*9e00*/  FFMA R44, R44, UR7, -R0 ;  /* 0x000000072c2c7c23 */ /* 0x000fc20008000800 */
[----:B---3--:R-:W-:Y:S01]  /*9e10*/  @!P3 FMUL R36, R36, R36 ;  /* 0x000000242424b220 */ /* 0x008fe20000400000 */
[----:B------:R-:W-:-:S01]  /*9e20*/  FFMA R41, R41, UR7, -R0 ;  /* 0x0000000729297c23 */ /* 0x000fc20008000800 */
[--C-:B------:R-:W-:Y:S02]  /*9e30*/  FFMA R45, R45, UR7, -R0.reuse ;  /* 0x000000072d2d7c23 */ /* 0x100fe40008000800 */
[----:B------:R-:W-:Y:S01]  /*9e40*/  FSETP.GEU.AND P3, PT, R44, -126, PT ;  /* 0xc2fc00002c00780b */ /* 0x000fe20003f6e000 */
[----:B------:R-:W-:Y:S01]  /*9e50*/  @!P5 FMUL R40, R40, 0.5 ;  /* 0x3f0000002828d820 */ /* 0x000fe20000400000 */
[----:B----4-:R-:W-:Y:S01]  /*9e60*/  @!P6 FMUL R33, R33, R33 ;  /* 0x000000212121e220 */ /* 0x010fe20000400000 */
[----:B--2---:R2:W-:Y:S04]  /*9e70*/  STL [R1+0x274], R197 ;  /* 0x000274c501007387 */ /* 0x0045e80000100800 */
[----:B--2---:R-:W2:Y:S01]  /*9e80*/  LDL.LU R197, [R1+0x10] ;  /* 0x0000100001c57983 */ /* 0x004ea20000300800 */
[----:B------:R-:W-:Y:S01]  /*9e90*/  FSETP.GEU.AND P6, PT, R41, -126, PT ;  /* 0xc2fc00002900780b */ /* 0x000fe20003fce000 */
[----:B-1----:R-:W-:Y:S01]  /*9ea0*/  @!P4 FMUL R37, R37, R37 ;  /* 0x000000252525c220 */ /* 0x002fe20000400000 */
[----:B------:R-:W-:Y:S01]  /*9eb0*/  FSETP.GEU.AND P4, PT, R45, -126, PT ;  /* 0xc2fc00002d00780b */ /* 0x000fe20003f8e000 */
[----:B------:R-:W1:Y:S02]  /*9ec0*/  MUFU.EX2 R40, R40 ;  /* 0x0000002800287308 */ /* 0x000e640000000800 */
[----:B------:R-:W-:Y:S01]  /*9ed0*/  @!P3 FMUL R44, R44, 0.5 ;  /* 0x3f0000002c2cb820 */ /* 0x000fe20000400000 */
[----:B------:R-:W-:-:S05]  /*9ee0*/  FFMA R48, R48, UR7, -R0 ;  /* 0x0000000730307c23 */ /* 0x000fca0008000800 */
[----:B------:R-:W3:Y:S02]  /*9ef0*/  MUFU.EX2 R44, R44 ;  /* 0x0000002c002c7308 */ /* 0x000ee40000000800 */
[----:B------:R-:W-:Y:S02]  /*9f00*/  @!P6 FMUL R41, R41, 0.5 ;  /* 0x3f0000002929e820 */ /* 0x000fe40000400000 */
[----:B------:R-:W-:-:S04]  /*9f10*/  @!P4 FMUL R45, R45, 0.5 ;  /* 0x3f0000002d2dc820 */ /* 0x000fc80000400000 */
[----:B------:R-:W4:Y:S01]  /*9f20*/  MUFU.EX2 R41, R41 ;  /* 0x0000002900297308 */ /* 0x000f220000000800 */
[----:B-1----:R-:W-:Y:S01]  /*9f30*/  @!P5 FMUL R40, R40, R40 ;  /* 0x000000282828d220 */ /* 0x002fe20000400000 */
[----:B------:R-:W-:-:S06]  /*9f40*/  FSETP.GEU.AND P5, PT, R48, -126, PT ;  /* 0xc2fc00003000780b */ /* 0x000fcc0003fae000 */
[----:B------:R-:W1:Y:S01]  /*9f50*/  MUFU.EX2 R45, R45 ;  /* 0x0000002d002d7308 */ /* 0x000e620000000800 */
[----:B------:R-:W-:-:S01]  /*9f60*/  FFMA R52, R52, UR7, -R0 ;  /* 0x0000000734347c23 */ /* 0x000fc20008000800 */
[----:B---3--:R-:W-:Y:S01]  /*9f70*/  @!P3 FMUL R44, R44, R44 ;  /* 0x0000002c2c2cb220 */ /* 0x008fe20000400000 */
[----:B------:R-:W-:-:S01]  /*9f80*/  FFMA R49, R49, UR7, -R0 ;  /* 0x0000000731317c23 */ /* 0x000fc20008000800 */
[----:B------:R-:W-:Y:S02]  /*9f90*/  FFMA R53, R53, UR7, -R0 ;  /* 0x0000000735357c23 */ /* 0x000fe40008000800 */
[----:B------:R-:W-:Y:S01]  /*9fa0*/  FSETP.GEU.AND P3, PT, R52, -126, PT ;  /* 0xc2fc00003400780b */ /* 0x000fe20003f6e000 */
[----:B------:R-:W-:Y:S01]  /*9fb0*/  @!P5 FMUL R48, R48, 0.5 ;  /* 0x3f0000003030d820 */ /* 0x000fe20000400000 */
[----:B----4-:R-:W-:Y:S01]  /*9fc0*/  @!P6 FMUL R41, R41, R41 ;  /* 0x000000292929e220 */ /* 0x010fe20000400000 */
[----:B------:R-:W-:Y:S01]  /*9fd0*/  FSETP.GEU.AND P6, PT, R49, -126, PT ;  /* 0xc2fc00003100780b */ /* 0x000fe20003fce000 */
[----:B-1----:R-:W-:Y:S01]  /*9fe0*/  @!P4 FMUL R45, R45, R45 ;  /* 0x0000002d2d2dc220 */ /* 0x002fe20000400000 */
[----:B------:R-:W-:-:S02]  /*9ff0*/  FSETP.GEU.AND P4, PT, R53, -126, PT ;  /* 0xc2fc00003500780b */ /* 0x000fc40003f8e000 */
[----:B------:R-:W1:Y:S06]  /*a000*/  MUFU.EX2 R48, R48 ;  /* 0x0000003000307308 */ /* 0x000e6c0000000800 */
[----:B------:R-:W-:-:S03]  /*a010*/  @!P3 FMUL R52, R52, 0.5 ;  /* 0x3f0000003434b820 */ /* 0x000fc60000400000 */
[----:B------:R-:W-:-:S03]  /*a020*/  @!P6 FMUL R49, R49, 0.5 ;  /* 0x3f0000003131e820 */ /* 0x000fc60000400000 */
        /* <DEDUP_REMOVED lines=108> */
[----:B--2---:R2:W-:Y:S04]  /*a6f0*/  STL [R1+0x278], R197 ;  /* 0x000278c501007387 */ /* 0x0045e80000100800 */
[----:B--2---:R-:W2:Y:S01]  /*a700*/  LDL.LU R197, [R1+0x4] ;  /* 0x0000040001c57983 */ /* 0x004ea20000300800 */
[----:B---3--:R-:W-:Y:S01]  /*a710*/  @!P3 FMUL R93, R93, R93 ;  /* 0x0000005d5d5db220 */ /* 0x008fe20000400000 */
[--C-:B------:R-:W-:Y:S01]  /*a720*/  FFMA R100, R100, UR7, -R0.reuse ;  /* 0x0000000764647c23 */ /* 0x100fe20008000800 */
[----:B------:R-:W-:Y:S01]  /*a730*/  FSETP.GEU.AND P3, PT, R101, -126, PT ;  /* 0xc2fc00006500780b */ /* 0x000fe20003f6e000 */
[----:B------:R-:W-:Y:S01]  /*a740*/  FFMA R104, R104, UR7, -R0 ;  /* 0x0000000768687c23 */ /* 0x000fe20008000800 */
[----:B----4-:R-:W-:Y:S01]  /*a750*/  @!P6 FMUL R92, R92, R92 ;  /* 0x0000005c5c5ce220 */ /* 0x010fe20000400000 */
[----:B------:R-:W-:Y:S01]  /*a760*/  @!P5 FMUL R97, R97, 0.5 ;  /* 0x3f0000006161d820 */ /* 0x000fe20000400000 */
[----:B------:R-:W-:Y:S01]  /*a770*/  FSETP.GEU.AND P6, PT, R100, -126, PT ;  /* 0xc2fc00006400780b */ /* 0x000fe20003fce000 */
[----:B-1----:R-:W-:Y:S01]  /*a780*/  @!P4 FMUL R96, R96, R96 ;  /* 0x000000606060c220 */ /* 0x002fe20000400000 */
[----:B------:R-:W-:-:S03]  /*a790*/  FSETP.GEU.AND P4, PT, R104, -126, PT ;  /* 0xc2fc00006800780b */ /* 0x000fc60003f8e000 */
[----:B------:R-:W1:Y:S04]  /*a7a0*/  MUFU.EX2 R97, R97 ;  /* 0x0000006100617308 */ /* 0x000e680000000800 */
[----:B------:R-:W-:-:S04]  /*a7b0*/  @!P3 FMUL R101, R101, 0.5 ;  /* 0x3f0000006565b820 */ /* 0x000fc80000400000 */
[----:B------:R-:W-:Y:S02]  /*a7c0*/  @!P6 FMUL R100, R100, 0.5 ;  /* 0x3f0000006464e820 */ /* 0x000fe40000400000 */
        /* <DEDUP_REMOVED lines=75> */
[----:B------:R-:W-:-:S01]  /*ac80*/  FADD R17, -R3, R6 ;  /* 0x0000000603117221 */ /* 0x000fc20000000100 */
[----:B------:R-:W-:Y:S01]  /*ac90*/  FADD R5, R24, R88 ;  /* 0x0000005818057221 */ /* 0x000fe20000000000 */
[----:B------:R-:W-:-:S01]  /*aca0*/  FADD R3, R56, R120 ;  /* 0x0000007838037221 */ /* 0x000fc20000000000 */
[----:B-1----:R-:W-:Y:S01]  /*acb0*/  @!P4 FMUL R125, R125, R125 ;  /* 0x0000007d7d7dc220 */ /* 0x002fe20000400000 */
[----:B------:R-:W-:Y:S01]  /*acc0*/  FSETP.GEU.AND P4, PT, R129, -126, PT ;  /* 0xc2fc00008100780b */ /* 0x000fe20003f8e000 */
[----:B------:R-:W1:Y:S01]  /*acd0*/  MUFU.EX2 R116, R116 ;  /* 0x0000007400747308 */ /* 0x000e620000000800 */
[----:B------:R-:W-:-:S01]  /*ace0*/  FADD R6, R5, R3 ;  /* 0x0000000305067221 */ /* 0x000fc20000000000 */
[----:B------:R-:W-:Y:S01]  /*acf0*/  FADD R5, R40, R104 ;  /* 0x0000006828057221 */ /* 0x000fe20000000000 */
[----:B------:R-:W-:-:S01]  /*ad00*/  FADD R3, R72, R136 ;  /* 0x0000008848037221 */ /* 0x000fc20000000000 */
[----:B------:R-:W-:-:S03]  /*ad10*/  @!P3 FMUL R128, R128, 0.5 ;  /* 0x3f0000008080b820 */ /* 0x000fc60000400000 */
[----:B------:R-:W-:Y:S01]  /*ad20*/  @!P6 FMUL R141, R141, 0.5 ;  /* 0x3f0000008d8de820 */ /* 0x000fe20000400000 */
[----:B------:R-:W-:-:S02]  /*ad30*/  FADD R3, R5, R3 ;  /* 0x0000000305037221 */ /* 0x000fc40000000000 */
[----:B------:R-:W3:Y:S02]  /*ad40*/  MUFU.EX2 R128, R128 ;  /* 0x0000008000807308 */ /* 0x000ee40000000800 */
[----:B------:R-:W-:-:S01]  /*ad50*/  FADD R11, R6, R3 ;  /* 0x00000003060b7221 */ /* 0x000fc20000000000 */
[----:B------:R-:W-:Y:S01]  /*ad60*/  @!P4 FMUL R129, R129, 0.5 ;  /* 0x3f0000008181c820 */ /* 0x000fe20000400000 */
[----:B------:R-:W-:-:S01]  /*ad70*/  FADD R5, R25, R89 ;  /* 0x0000005919057221 */ /* 0x000fc20000000000 */
[----:B------:R-:W-:Y:S01]  /*ad80*/  FADD R3, R57, R121 ;  /* 0x0000007939037221 */ /* 0x000fe20000000000 */
[----:B------:R-:W-:-:S02]  /*ad90*/  FFMA R144, R144, UR7, -R0 ;  /* 0x0000000790907c23 */ /* 0x000fc40008000800 */
[----:B------:R-:W4:Y:S01]  /*ada0*/  MUFU.EX2 R141, R141 ;  /* 0x0000008d008d7308 */ /* 0x000f220000000800 */
[----:B------:R-:W-:-:S01]  /*adb0*/  FADD R6, R5, R3 ;  /* 0x0000000305067221 */ /* 0x000fc20000000000 */
[----:B------:R-:W-:Y:S01]  /*adc0*/  FADD R5, R41, R105 ;  /* 0x0000006929057221 */ /* 0x000fe20000000000 */
[----:B------:R-:W-:-:S01]  /*add0*/  FADD R3, R73, R137 ;  /* 0x0000008949037221 */ /* 0x000fc20000000000 */
[----:B-1----:R-:W-:Y:S01]  /*ade0*/  @!P5 FMUL R116, R116, R116 ;  /* 0x000000747474d220 */ /* 0x002fe20000400000 */
[----:B------:R-:W-:-:S03]  /*adf0*/  FSETP.GEU.AND P5, PT, R144, -126, PT ;  /* 0xc2fc00009000780b */ /* 0x000fc60003fae000 */
[----:B------:R-:W1:Y:S01]  /*ae00*/  MUFU.EX2 R129, R129 ;  /* 0x0000008100817308 */ /* 0x000e620000000800 */
[----:B------:R-:W-:-:S01]  /*ae10*/  FADD R3, R5, R3 ;  /* 0x0000000305037221 */ /* 0x000fc20000000000 */
[----:B------:R-:W-:Y:S01]  /*ae20*/  FFMA R145, R145, UR7, -R0 ;  /* 0x0000000791917c23 */ /* 0x000fe20008000800 */
[----:B------:R-:W-:-:S01]  /*ae30*/  FADD R5, R28, R92 ;  /* 0x0000005c1c057221 */ /* 0x000fc20000000000 */
[----:B---3--:R-:W-:Y:S01]  /*ae40*/  @!P3 FMUL R128, R128, R128 ;  /* 0x000000808080b220 */ /* 0x008fe20000400000 */
[----:B------:R-:W-:-:S01]  /*ae50*/  FADD R10, R6, R3 ;  /* 0x00000003060a7221 */ /* 0x000fc20000000000 */
[----:B------:R-:W-:Y:S01]  /*ae60*/  FADD R3, R60, R124 ;  /* 0x0000007c3c037221 */ /* 0x000fe20000000000 */
[----:B------:R-:W-:-:S01]  /*ae70*/  FFMA R132, R132, UR7, -R0 ;  /* 0x0000000784847c23 */ /* 0x000fc20008000800 */
[----:B------:R-:W-:Y:S01]  /*ae80*/  FSETP.GEU.AND P3, PT, R145, -126, PT ;  /* 0xc2fc00009100780b */ /* 0x000fe20003f6e000 */
[----:B------:R-:W-:-:S01]  /*ae90*/  FFMA R148, R148, UR7, -R0 ;  /* 0x0000000794947c23 */ /* 0x000fc20008000800 */
[----:B------:R-:W-:Y:S01]  /*aea0*/  FADD R6, R5, R3 ;  /* 0x0000000305067221 */ /* 0x000fe20000000000 */
[----:B------:R-:W-:-:S01]  /*aeb0*/  FADD R5, R44, R108 ;  /* 0x0000006c2c057221 */ /* 0x000fc20000000000 */
[----:B------:R-:W-:Y:S01]  /*aec0*/  FADD R3, R76, R140 ;  /* 0x0000008c4c037221 */ /* 0x000fe20000000000 */
[----:B----4-:R-:W-:Y:S01]  /*aed0*/  @!P6 FMUL R141, R141, R141 ;  /* 0x0000008d8d8de220 */ /* 0x010fe20000400000 */
[----:B------:R-:W-:Y:S01]  /*aee0*/  FSETP.GEU.AND P6, PT, R132, -126, PT ;  /* 0xc2fc00008400780b */ /* 0x000fe20003fce000 */
[----:B------:R-:W-:Y:S01]  /*aef0*/  @!P5 FMUL R144, R144, 0.5 ;  /* 0x3f0000009090d820 */ /* 0x000fe20000400000 */
[----:B-1----:R-:W-:Y:S01]  /*af00*/  @!P4 FMUL R129, R129, R129 ;  /* 0x000000818181c220 */ /* 0x002fe20000400000 */
[----:B------:R-:W-:Y:S01]  /*af10*/  FSETP.GEU.AND P4, PT, R148, -126, PT ;  /* 0xc2fc00009400780b */ /* 0x000fe20003f8e000 */
[----:B------:R-:W-:-:S03]  /*af20*/  FADD R3, R5, R3 ;  /* 0x0000000305037221 */ /* 0x000fc60000000000 */
[----:B------:R-:W1:Y:S01]  /*af30*/  MUFU.EX2 R144, R144 ;  /* 0x0000009000907308 */ /* 0x000e620000000800 */
[----:B------:R-:W-:-:S01]  /*af40*/  FADD R5, R29, R93 ;  /* 0x0000005d1d057221 */ /* 0x000fc20000000000 */
[----:B------:R-:W-:Y:S01]  /*af50*/  FADD R15, R6, R3 ;  /* 0x00000003060f7221 */ /* 0x000fe20000000000 */
[----:B------:R-:W-:-:S01]  /*af60*/  FADD R3, R61, R125 ;  /* 0x0000007d3d037221 */ /* 0x000fc20000000000 */
[----:B------:R-:W-:Y:S02]  /*af70*/  @!P3 FMUL R145, R145, 0.5 ;  /* 0x3f0000009191b820 */ /* 0x000fe40000400000 */
[----:B------:R-:W-:Y:S01]  /*af80*/  @!P6 FMUL R132, R132, 0.5 ;  /* 0x3f0000008484e820 */ /* 0x000fe20000400000 */
[----:B------:R-:W-:Y:S01]  /*af90*/  FADD R6, R5, R3 ;  /* 0x0000000305067221 */ /* 0x000fe20000000000 */
[----:B------:R-:W-:-:S01]  /*afa0*/  FADD R5, R45, R109 ;  /* 0x0000006d2d057221 */ /* 0x000fc20000000000 */
[----:B------:R-:W-:Y:S01]  /*afb0*/  FADD R3, R77, R141 ;  /* 0x0000008d4d037221 */ /* 0x000fe20000000000 */
[----:B------:R-:W3:Y:S01]  /*afc0*/  MUFU.EX2 R145, R145 ;  /* 0x0000009100917308 */ /* 0x000ee20000000800 */
[----:B------:R-:W-:-:S02]  /*afd0*/  @!P4 FMUL R148, R148, 0.5 ;  /* 0x3f0000009494c820 */ /* 0x000fc40000400000 */
[----:B------:R-:W-:Y:S01]  /*afe0*/  FADD R3, R5, R3 ;  /* 0x0000000305037221 */ /* 0x000fe20000000000 */
[----:B------:R-:W-:-:S04]  /*aff0*/  FADD R5, R9, R96 ;  /* 0x0000006009057221 */ /* 0x000fc80000000000 */
[----:B------:R-:W4:Y:S01]  /*b000*/  MUFU.EX2 R132, R132 ;  /* 0x0000008400847308 */ /* 0x000f220000000800 */
[----:B------:R-:W-:-:S01]  /*b010*/  FADD R14, R6, R3 ;  /* 0x00000003060e7221 */ /* 0x000fc20000000000 */
[----:B------:R-:W-:Y:S01]  /*b020*/  FADD R3, R64, R128 ;  /* 0x0000008040037221 */ /* 0x000fe20000000000 */
[----:B-1----:R-:W-:-:S05]  /*b030*/  @!P5 FMUL R144, R144, R144 ;  /* 0x000000909090d220 */ /* 0x002fca0000400000 */
[----:B------:R-:W1:Y:S01]  /*b040*/  MUFU.EX2 R148, R148 ;  /* 0x0000009400947308 */ /* 0x000e620000000800 */
[----:B------:R-:W-:-:S01]  /*b050*/  FADD R6, R5, R3 ;  /* 0x0000000305067221 */ /* 0x000fc20000000000 */
[----:B------:R-:W-:Y:S01]  /*b060*/  FFMA R133, R133, UR7, -R0 ;  /* 0x0000000785857c23 */ /* 0x000fe20008000800 */
[----:B------:R-:W-:-:S01]  /*b070*/  FADD R5, R48, R112 ;  /* 0x0000007030057221 */ /* 0x000fc20000000000 */
[----:B------:R-:W-:Y:S01]  /*b080*/  FADD R3, R80, R144 ;  /* 0x0000009050037221 */ /* 0x000fe20000000000 */
[----:B---3--:R-:W-:Y:S01]  /*b090*/  @!P3 FMUL R145, R145, R145 ;  /* 0x000000919191b220 */ /* 0x008fe20000400000 */
[--C-:B------:R-:W-:Y:S01]  /*b0a0*/  FFMA R85, R85, UR7, -R0.reuse ;  /* 0x0000000755557c23 */ /* 0x100fe20008000800 */
[----:B------:R-:W-:-:S01]  /*b0b0*/  FFMA R117, R117, UR7, -R0 ;  /* 0x0000000775757c23 */ /* 0x000fc20008000800 */
[----:B------:R-:W-:Y:S01]  /*b0c0*/  FADD R3, R5, R3 ;  /* 0x0000000305037221 */ /* 0x000fe20000000000 */
[----:B------:R-:W-:Y:S01]  /*b0d0*/  FSETP.GEU.AND P3, PT, R133, -126, PT ;  /* 0xc2fc00008500780b */ /* 0x000fe20003f6e000 */
[----:B------:R-:W-:Y:S01]  /*b0e0*/  FFMA R0, R149, UR7, -R0 ;  /* 0x0000000795007c23 */ /* 0x000fe20008000800 */
[----:B----4-:R-:W-:Y:S01]  /*b0f0*/  @!P6 FMUL R132, R132, R132 ;  /* 0x000000848484e220 */ /* 0x010fe20000400000 */
[----:B------:R-:W-:Y:S01]  /*b100*/  FADD R8, R6, R3 ;  /* 0x0000000306087221 */ /* 0x000fe20000000000 */
[----:B------:R-:W-:-:S01]  /*b110*/  FADD R5, R33, R97 ;  /* 0x0000006121057221 */ /* 0x000fc20000000000 */
[----:B------:R-:W-:Y:S01]  /*b120*/  FADD R3, R65, R129 ;  /* 0x0000008141037221 */ /* 0x000fe20000000000 */
[----:B------:R-:W-:-:S02]  /*b130*/  FSETP.GEU.AND P5, PT, R85, -126, PT ;  /* 0xc2fc00005500780b */ /* 0x000fc40003fae000 */
[----:B------:R-:W-:Y:S01]  /*b140*/  FSETP.GEU.AND P6, PT, R117, -126, PT ;  /* 0xc2fc00007500780b */ /* 0x000fe20003fce000 */
[----:B-1----:R-:W-:Y:S01]  /*b150*/  @!P4 FMUL R148, R148, R148 ;  /* 0x000000949494c220 */ /* 0x002fe20000400000 */
[----:B------:R-:W-:Y:S01]  /*b160*/  FSETP.GEU.AND P4, PT, R0, -126, PT ;  /* 0xc2fc00000000780b */ /* 0x000fe20003f8e000 */
[----:B------:R-:W-:-:S01]  /*b170*/  FADD R6, R5, R3 ;  /* 0x0000000305067221 */ /* 0x000fc20000000000 */
[----:B------:R-:W-:Y:S01]  /*b180*/  FADD R5, R49, R113 ;  /* 0x0000007131057221 */ /* 0x000fe20000000000 */
[----:B------:R-:W-:-:S01]  /*b190*/  FADD R3, R81, R145 ;  /* 0x0000009151037221 */ /* 0x000fc20000000000 */
[----:B------:R-:W-:-:S03]  /*b1a0*/  @!P3 FMUL R133, R133, 0.5 ;  /* 0x3f0000008585b820 */ /* 0x000fc60000400000 */
[----:B------:R-:W-:Y:S01]  /*b1b0*/  FADD R3, R5, R3 ;  /* 0x0000000305037221 */ /* 0x000fe20000000000 */
[----:B------:R-:W-:-:S01]  /*b1c0*/  FADD R5, R36, R100 ;  /* 0x0000006424057221 */ /* 0x000fc20000000000 */
[----:B------:R-:W-:Y:S02]  /*b1d0*/  @!P5 FMUL R85, R85, 0.5 ;  /* 0x3f0000005555d820 */ /* 0x000fe40000400000 */
[----:B------:R-:W-:-:S01]  /*b1e0*/  FADD R7, R6, R3 ;  /* 0x0000000306077221 */ /* 0x000fc20000000000 */
[----:B------:R-:W-:Y:S01]  /*b1f0*/  @!P6 FMUL R117, R117, 0.5 ;  /* 0x3f0000007575e820 */ /* 0x000fe20000400000 */
[----:B------:R-:W-:-:S01]  /*b200*/  FADD R3, R68, R132 ;  /* 0x0000008444037221 */ /* 0x000fc20000000000 */
[----:B------:R-:W1:Y:S01]  /*b210*/  MUFU.EX2 R133, R133 ;  /* 0x0000008500857308 */ /* 0x000e620000000800 */
[----:B------:R-:W-:Y:S02]  /*b220*/  @!P4 FMUL R0, R0, 0.5 ;  /* 0x3f0000000000c820 */ /* 0x000fe40000400000 */
[----:B------:R-:W-:-:S05]  /*b230*/  FADD R6, R5, R3 ;  /* 0x0000000305067221 */ /* 0x000fca0000000000 */
[----:B------:R-:W3:Y:S01]  /*b240*/  MUFU.EX2 R85, R85 ;  /* 0x0000005500557308 */ /* 0x000ee20000000800 */
[----:B------:R-:W-:-:S01]  /*b250*/  FADD R5, R52, R116 ;  /* 0x0000007434057221 */ /* 0x000fc20000000000 */
[----:B--2---:R2:W-:Y:S06]  /*b260*/  STL [R1+0x27c], R197 ;  /* 0x00027cc501007387 */ /* 0x0045ec0000100800 */
[----:B------:R-:W4:Y:S01]  /*b270*/  MUFU.EX2 R117, R117 ;  /* 0x0000007500757308 */ /* 0x000f220000000800 */
[----:B-1----:R-:W-:Y:S01]  /*b280*/  @!P3 FMUL R133, R133, R133 ;  /* 0x000000858585b220 */ /* 0x002fe20000400000 */
[----:B--2---:R-:W2:Y:S06]  /*b290*/  LDL.LU R197, [R1] ;  /* 0x0000000001c57983 */ /* 0x004eac0000300800 */
[----:B------:R1:W4:Y:S01]  /*b2a0*/  MUFU.EX2 R3, R0 ;  /* 0x0000000000037308 */ /* 0x0003220000000800 */
[----:B---3--:R-:W-:Y:S01]  /*b2b0*/  @!P5 FMUL R85, R85, R85 ;  /* 0x000000555555d220 */ /* 0x008fe20000400000 */
[----:B------:R3:W-:Y:S01]  /*b2c0*/  STL [R1+0x20c], R196 ;  /* 0x00020cc401007387 */ /* 0x0007e20000100800 */
[----:B-1----:R-:W-:-:S01]  /*b2d0*/  FADD R0, R84, R148 ;  /* 0x0000009454007221 */ /* 0x002fc20000000000 */
[----:B----4-:R-:W-:-:S02]  /*b2e0*/  @!P6 FMUL R117, R117, R117 ;  /* 0x000000757575e220 */ /* 0x010fc40000400000 */
[----:B---3--:R-:W3:Y:S01]  /*b2f0*/  LDL.LU R196, [R1+0xe0] ;  /* 0x0000e00001c47983 */ /* 0x008ee20000300800 */
[----:B------:R-:W-:-:S01]  /*b300*/  FADD R0, R5, R0 ;  /* 0x0000000005007221 */ /* 0x000fc20000000000 */
[----:B------:R-:W-:Y:S02]  /*b310*/  FADD R5, R37, R101 ;  /* 0x0000006525057221 */ /* 0x000fe40000000000 */
[----:B------:R1:W-:Y:S01]  /*b320*/  STL [R1+0x208], R199 ;  /* 0x000208c701007387 */ /* 0x0003e20000100800 */
[----:B------:R-:W-:-:S01]  /*b330*/  FADD R13, R6, R0 ;  /* 0x00000000060d7221 */ /* 0x000fc20000000000 */
[----:B------:R-:W-:Y:S01]  /*b340*/  FADD R0, R69, R133 ;  /* 0x0000008545007221 */ /* 0x000fe20000000000 */
[----:B------:R-:W-:-:S03]  /*b350*/  @!P4 FMUL R3, R3, R3 ;  /* 0x000000030303c220 */ /* 0x000fc60000400000 */
[----:B------:R-:W-:Y:S01]  /*b360*/  FADD R6, R5, R0 ;  /* 0x0000000005067221 */ /* 0x000fe20000000000 */
[----:B------:R-:W-:-:S01]  /*b370*/  FADD R5, R53, R117 ;  /* 0x0000007535057221 */ /* 0x000fc20000000000 */
[----:B------:R-:W-:Y:S01]  /*b380*/  FADD R0, R85, R3 ;  /* 0x0000000355007221 */ /* 0x000fe20000000000 */
[----:B-1----:R-:W4:Y:S03]  /*b390*/  LDL.LU R199, [R1+0xe4] ;  /* 0x0000e40001c77983 */ /* 0x002f260000300800 */
[----:B------:R-:W-:-:S01]  /*b3a0*/  FADD R0, R5, R0 ;  /* 0x0000000005007221 */ /* 0x000fc20000000000 */
[----:B------:R1:W-:Y:S03]  /*b3b0*/  STL [R1+0x204], R198 ;  /* 0x000204c601007387 */ /* 0x0003e60000100800 */
[----:B------:R-:W-:-:S01]  /*b3c0*/  FADD R12, R6, R0 ;  /* 0x00000000060c7221 */ /* 0x000fc20000000000 */
[----:B------:R-:W-:-:S04]  /*b3d0*/  FMNMX R0, R26, R16, !PT ;  /* 0x000000101a007209 */ /* 0x000fc80007800000 */
[----:B------:R-:W-:Y:S01]  /*b3e0*/  FMNMX R0, R27, R0, !PT ;  /* 0x000000001b007209 */ /* 0x000fe20007800000 */
[----:B-1----:R-:W4:Y:S03]  /*b3f0*/  LDL.LU R198, [R1+0xf0] ;  /* 0x0000f00001c67983 */ /* 0x002f260000300800 */
[----:B------:R-:W-:Y:S01]  /*b400*/  FMNMX R0, R30, R0, !PT ;  /* 0x000000001e007209 */ /* 0x000fe20007800000 */
[----:B------:R1:W-:Y:S03]  /*b410*/  STL [R1+0x200], R2 ;  /* 0x0002000201007387 */ /* 0x0003e60000100800 */
[----:B------:R-:W-:-:S04]  /*b420*/  FMNMX R0, R31, R0, !PT ;  /* 0x000000001f007209 */ /* 0x000fc80007800000 */
[----:B------:R-:W-:-:S04]  /*b430*/  FMNMX R0, R34, R0, !PT ;  /* 0x0000000022007209 */ /* 0x000fc80007800000 */
[----:B------:R-:W-:Y:S01]  /*b440*/  FMNMX R0, R35, R0, !PT ;  /* 0x0000000023007209 */ /* 0x000fe20007800000 */
[----:B-1----:R-:W4:Y:S03]  /*b450*/  LDL.LU R2, [R1+0xf4] ;  /* 0x0000f40001027983 */ /* 0x002f260000300800 */
[----:B------:R-:W-:Y:S01]  /*b460*/  FMNMX R0, R38, R0, !PT ;  /* 0x0000000026007209 */ /* 0x000fe20007800000 */
[----:B-----5:R-:W4:Y:S03]  /*b470*/  LDL.LU R152, [R1+0x100] ;  /* 0x0001000001987983 */ /* 0x020f260000300800 */
[----:B------:R-:W-:Y:S01]  /*b480*/  FMNMX R0, R39, R0, !PT ;  /* 0x0000000027007209 */ /* 0x000fe20007800000 */
[----:B------:R-:W4:Y:S03]  /*b490*/  LDL.LU R235, [R1+0x150] ;  /* 0x0001500001eb7983 */ /* 0x000f260000300800 */
        /* <DEDUP_REMOVED lines=89> */
[----:B------:R-:W-:Y:S01]  /*ba30*/  FMUL R6, R17, UR7 ;  /* 0x0000000711067c20 */ /* 0x000fe20008400000 */
[----:B------:R-:W4:Y:S02]  /*ba40*/  LDL.LU R192, [R1+0xc8] ;  /* 0x0000c80001c07983 */ /* 0x000f240000300800 */
[----:B------:R-:W-:-:S02]  /*ba50*/  FMNMX R0, R131, R0, !PT ;  /* 0x0000000083007209 */ /* 0x000fc40007800000 */
[----:B------:R-:W4:Y:S02]  /*ba60*/  LDL.LU R191, [R1+0xcc] ;  /* 0x0000cc0001bf7983 */ /* 0x000f240000300800 */
[----:B------:R-:W-:Y:S02]  /*ba70*/  FMNMX R0, R134, R0, !PT ;  /* 0x0000000086007209 */ /* 0x000fe40007800000 */
[----:B------:R-:W4:Y:S02]  /*ba80*/  LDL.LU R190, [R1+0xd8] ;  /* 0x0000d80001be7983 */ /* 0x000f240000300800 */
[----:B------:R-:W-:Y:S02]  /*ba90*/  FMNMX R0, R135, R0, !PT ;  /* 0x0000000087007209 */ /* 0x000fe40007800000 */
[----:B------:R-:W4:Y:S02]  /*baa0*/  LDL.LU R189, [R1+0xdc] ;  /* 0x0000dc0001bd7983 */ /* 0x000f240000300800 */
[----:B------:R-:W-:-:S02]  /*bab0*/  FMNMX R0, R138, R0, !PT ;  /* 0x000000008a007209 */ /* 0x000fc40007800000 */
[----:B------:R-:W4:Y:S02]  /*bac0*/  LDL.LU R188, [R1+0xe8] ;  /* 0x0000e80001bc7983 */ /* 0x000f240000300800 */
[----:B------:R-:W-:Y:S02]  /*bad0*/  FMNMX R0, R139, R0, !PT ;  /* 0x000000008b007209 */ /* 0x000fe40007800000 */
[----:B------:R-:W-:Y:S01]  /*bae0*/  FSETP.GEU.AND P3, PT, R6, -126, PT ;  /* 0xc2fc00000600780b */ /* 0x000fe20003f6e000 */
[----:B------:R-:W4:Y:S01]  /*baf0*/  LDL.LU R187, [R1+0xec] ;  /* 0x0000ec0001bb7983 */ /* 0x000f220000300800 */
[----:B------:R-:W-:-:S03]  /*bb00*/  FMNMX R0, R142, R0, !PT ;  /* 0x000000008e007209 */ /* 0x000fc60007800000 */
        /* <DEDUP_REMOVED lines=10> */
[----:B------:R-:W4:Y:S04]  /*bbb0*/  LDL.LU R181, [R1+0x11c] ;  /* 0x00011c0001b57983 */ /* 0x000f280000300800 */
[----:B------:R-:W1:Y:S04]  /*bbc0*/  SHFL.BFLY PT, R0, R5, 0x1, 0x1f ;  /* 0x0c201f0005007f89 */ /* 0x000e6800000e0000 */
[----:B------:R-:W4:Y:S04]  /*bbd0*/  LDL.LU R180, [R1+0x128] ;  /* 0x0001280001b47983 */ /* 0x000f280000300800 */
[----:B------:R-:W4:Y:S01]  /*bbe0*/  LDL.LU R179, [R1+0x12c] ;  /* 0x00012c0001b37983 */ /* 0x000f220000300800 */
[----:B------:R-:W-:-:S03]  /*bbf0*/  @!P3 FMUL R6, R6, 0.5 ;  /* 0x3f0000000606b820 */ /* 0x000fc60000400000 */
[----:B------:R-:W4:Y:S04]  /*bc00*/  LDL.LU R178, [R1+0x138] ;  /* 0x0001380001b27983 */ /* 0x000f280000300800 */
[----:B------:R-:W4:Y:S04]  /*bc10*/  LDL.LU R177, [R1+0x13c] ;  /* 0x00013c0001b17983 */ /* 0x000f280000300800 */
[----:B------:R-:W4:Y:S04]  /*bc20*/  LDL.LU R176, [R1+0x148] ;  /* 0x0001480001b07983 */ /* 0x000f280000300800 */
[----:B------:R-:W4:Y:S01]  /*bc30*/  LDL.LU R175, [R1+0x14c] ;  /* 0x00014c0001af7983 */ /* 0x000f220000300800 */
[----:B-1----:R-:W-:-:S03]  /*bc40*/  FMNMX R5, R5, R0, !PT ;  /* 0x0000000005057209 */ /* 0x002fc60007800000 */
[----:B------:R-:W4:Y:S04]  /*bc50*/  LDL.LU R174, [R1+0x158] ;  /* 0x0001580001ae7983 */ /* 0x000f280000300800 */
[----:B------:R-:W4:Y:S01]  /*bc60*/  LDL.LU R173, [R1+0x15c] ;  /* 0x00015c0001ad7983 */ /* 0x000f220000300800 */
[----:B------:R-:W1:Y:S03]  /*bc70*/  MUFU.EX2 R6, R6 ;  /* 0x0000000600067308 */ /* 0x000e660000000800 */
[----:B------:R-:W4:Y:S04]  /*bc80*/  LDL.LU R172, [R1+0x168] ;  /* 0x0001680001ac7983 */ /* 0x000f280000300800 */
[----:B------:R-:W4:Y:S04]  /*bc90*/  LDL.LU R171, [R1+0x16c] ;  /* 0x00016c0001ab7983 */ /* 0x000f280000300800 */
[----:B------:R-:W4:Y:S04]  /*bca0*/  LDL.LU R170, [R1+0x178] ;  /* 0x0001780001aa7983 */ /* 0x000f280000300800 */
[----:B------:R-:W3:Y:S04]  /*bcb0*/  SHFL.BFLY PT, R0, R5, 0x2, 0x1f ;  /* 0x0c401f0005007f89 */ /* 0x000ee800000e0000 */
[----:B------:R-:W4:Y:S04]  /*bcc0*/  LDL.LU R169, [R1+0x17c] ;  /* 0x00017c0001a97983 */ /* 0x000f280000300800 */
        /* <DEDUP_REMOVED lines=12> */
[----:B------:R-:W4:Y:S01]  /*bd90*/  LDL.LU R156, [R1+0x1e8] ;  /* 0x0001e800019c7983 */ /* 0x000f220000300800 */
[----:B------:R-:W-:-:S03]  /*bda0*/  FADD R11, R11, R8 ;  /* 0x000000080b0b7221 */ /* 0x000fc60000000000 */
[----:B------:R-:W4:Y:S01]  /*bdb0*/  LDL.LU R155, [R1+0x1ec] ;  /* 0x0001ec00019b7983 */ /* 0x000f220000300800 */
[----:B-1----:R-:W-:-:S03]  /*bdc0*/  @!P3 FMUL R6, R6, R6 ;  /* 0x000000060606b220 */ /* 0x002fc60000400000 */
[----:B------:R-:W4:Y:S01]  /*bdd0*/  LDL.LU R154, [R1+0x1f8] ;  /* 0x0001f800019a7983 */ /* 0x000f220000300800 */
[----:B------:R-:W-:-:S03]  /*bde0*/  FADD R8, R15, R13 ;  /* 0x0000000d0f087221 */ /* 0x000fc60000000000 */
[----:B------:R-:W4:Y:S01]  /*bdf0*/  LDL.LU R153, [R1+0x1fc] ;  /* 0x0001fc0001997983 */ /* 0x000f220000300800 */
[----:B------:R-:W-:-:S03]  /*be00*/  FADD R10, R10, R7 ;  /* 0x000000070a0a7221 */ /* 0x000fc60000000000 */
[----:B------:R-:W4:Y:S01]  /*be10*/  LDL.LU R32, [R1+0x144] ;  /* 0x0001440001207983 */ /* 0x000f220000300800 */
[----:B------:R-:W-:-:S03]  /*be20*/  FADD R7, R14, R12 ;  /* 0x0000000c0e077221 */ /* 0x000fc60000000000 */
[----:B------:R-:W4:Y:S01]  /*be30*/  LDL.LU R149, [R1+0x140] ;  /* 0x0001400001957983 */ /* 0x000f220000300800 */
[----:B--2---:R-:W-:-:S03]  /*be40*/  FMUL R197, R197, R6 ;  /* 0x00000006c5c57220 */ /* 0x004fc60000400000 */
[----:B------:R-:W2:Y:S01]  /*be50*/  LDL.LU R15, [R1+0x130] ;  /* 0x00013000010f7983 */ /* 0x000ea20000300800 */
[----:B------:R-:W-:-:S03]  /*be60*/  FADD R8, R11, R8 ;  /* 0x000000080b087221 */ /* 0x000fc60000000000 */
[----:B------:R-:W2:Y:S01]  /*be70*/  LDL.LU R13, [R1+0x134] ;  /* 0x00013400010d7983 */ /* 0x000ea20000300800 */
[----:B---3--:R-:W-:-:S03]  /*be80*/  FMNMX R5, R5, R0, !PT ;  /* 0x0000000005057209 */ /* 0x008fc60007800000 */
[----:B------:R-:W3:Y:S01]  /*be90*/  LDL.LU R17, [R1+0x124] ;  /* 0x0001240001117983 */ /* 0x000ee20000300800 */
[----:B------:R-:W-:-:S03]  /*bea0*/  FADD R0, R10, R7 ;  /* 0x000000070a007221 */ /* 0x000fc60000000000 */
[----:B------:R-:W2:Y:S04]  /*beb0*/  LDL.LU R14, [R1+0x114] ;  /* 0x00011400010e7983 */ /* 0x000ea80000300800 */
[----:B------:R-:W3:Y:S04]  /*bec0*/  LDL.LU R12, [R1+0x120] ;  /* 0x00012000010c7983 */ /* 0x000ee80000300800 */
[----:B------:R-:W2:Y:S04]  /*bed0*/  LDL.LU R11, [R1+0x110] ;  /* 0x00011000010b7983 */ /* 0x000ea80000300800 */
[----:B------:R-:W3:Y:S01]  /*bee0*/  LDL.LU R10, [R1+0x104] ;  /* 0x00010400010a7983 */ /* 0x000ee20000300800 */
[----:B------:R-:W-:Y:S01]  /*bef0*/  FSETP.NEU.AND P4, PT, R5, -INF , PT ;  /* 0xff8000000500780b */ /* 0x000fe20003f8d000 */
[----:B------:R-:W-:-:S02]  /*bf00*/  FADD R8, R8, R0 ;  /* 0x0000000008087221 */ /* 0x000fc40000000000 */
[----:B------:R1:W-:Y:S01]  /*bf10*/  STL [R1], R197 ;  /* 0x000000c501007387 */ /* 0x0003e20000100800 */
[----:B------:R-:W-:-:S05]  /*bf20*/  FSEL R7, R5, RZ, P4 ;  /* 0x000000ff05077208 */ /* 0x000fca0002000000 */
[----:B------:R-:W-:Y:S01]  /*bf30*/  FMUL R0, R7, UR7 ;  /* 0x0000000707007c20 */ /* 0x000fe20008400000 */
[----:B-1----:R-:W4:Y:S03]  /*bf40*/  LDL.LU R197, [R1+0x27c] ;  /* 0x00027c0001c57983 */ /* 0x002f260000300800 */
[----:B------:R-:W-:-:S01]  /*bf50*/  FFMA R26, R26, UR7, -R0 ;  /* 0x000000071a1a7c23 */ /* 0x000fc20008000800 */
[--C-:B------:R-:W-:Y:S01]  /*bf60*/  FFMA R30, R30, UR7, -R0.reuse ;  /* 0x000000071e1e7c23 */ /* 0x100fe20008000800 */
[----:B------:R-:W-:-:S01]  /*bf70*/  FFMA R27, R27, UR7, -R0 ;  /* 0x000000071b1b7c23 */ /* 0x000fc20008000800 */
[----:B------:R-:W-:Y:S02]  /*bf80*/  FFMA R31, R31, UR7, -R0 ;  /* 0x000000071f1f7c23 */ /* 0x000fe40008000800 */
[----:B------:R-:W-:Y:S01]  /*bf90*/  FSETP.GEU.AND P5, PT, R26, -126, PT ;  /* 0xc2fc00001a00780b */ /* 0x000fe20003fae000 */
[----:B----4-:R-:W-:Y:S01]  /*bfa0*/  FMUL R197, R197, R6 ;  /* 0x00000006c5c57220 */ /* 0x010fe20000400000 */
[----:B------:R-:W-:-:S02]  /*bfb0*/  FSETP.GEU.AND P3, PT, R30, -126, PT ;  /* 0xc2fc00001e00780b */ /* 0x000fc40003f6e000 */
[----:B------:R-:W-:Y:S02]  /*bfc0*/  FSETP.GEU.AND P6, PT, R27, -126, PT ;  /* 0xc2fc00001b00780b */ /* 0x000fe40003fce000 */
[----:B------:R1:W-:Y:S04]  /*bfd0*/  STL [R1+0x4], R197 ;  /* 0x000004c501007387 */ /* 0x0003e80000100800 */
[----:B-1----:R-:W4:Y:S02]  /*bfe0*/  LDL.LU R197, [R1+0x278] ;  /* 0x0002780001c57983 */ /* 0x002f240000300800 */
[----:B----4-:R-:W-:-:S05]  /*bff0*/  FMUL R197, R197, R6 ;  /* 0x00000006c5c57220 */ /* 0x010fca0000400000 */
        /* <DEDUP_REMOVED lines=70> */
[----:B-1----:R-:W4:Y:S01]  /*c460*/  LDL.LU R197, [R1+0x218] ;  /* 0x0002180001c57983 */ /* 0x002f220000300800 */
[----:B------:R-:W-:Y:S01]  /*c470*/  FSETP.GEU.AND P4, PT, R31, -126, PT ;  /* 0xc2fc00001f00780b */ /* 0x000fe20003f8e000 */
[----:B------:R-:W-:Y:S01]  /*c480*/  @!P5 FMUL R26, R26, 0.5 ;  /* 0x3f0000001a1ad820 */ /* 0x000fe20000400000 */
[----:B------:R-:W-:Y:S01]  /*c490*/  @!P3 FMUL R30, R30, 0.5 ;  /* 0x3f0000001e1eb820 */ /* 0x000fe20000400000 */
[----:B------:R-:W-:-:S04]  /*c4a0*/  @!P6 FMUL R27, R27, 0.5 ;  /* 0x3f0000001b1be820 */ /* 0x000fc80000400000 */
[----:B------:R-:W1:Y:S06]  /*c4b0*/  MUFU.EX2 R26, R26 ;  /* 0x0000001a001a7308 */ /* 0x000e6c0000000800 */
[----:B------:R-:W-:Y:S02]  /*c4c0*/  @!P4 FMUL R31, R31, 0.5 ;  /* 0x3f0000001f1fc820 */ /* 0x000fe40000400000 */
[----:B------:R-:W2:Y:S08]  /*c4d0*/  MUFU.EX2 R30, R30 ;  /* 0x0000001e001e7308 */ /* 0x000eb00000000800 */
[----:B------:R-:W3:Y:S08]  /*c4e0*/  MUFU.EX2 R27, R27 ;  /* 0x0000001b001b7308 */ /* 0x000ef00000000800 */
[----:B------:R-:W3:Y:S01]  /*c4f0*/  MUFU.EX2 R31, R31 ;  /* 0x0000001f001f7308 */ /* 0x000ee20000000800 */
[----:B------:R-:W-:-:S01]  /*c500*/  FFMA R34, R34, UR7, -R0 ;  /* 0x0000000722227c23 */ /* 0x000fc20008000800 */
[--C-:B------:R-:W-:Y:S01]  /*c510*/  FFMA R38, R38, UR7, -R0.reuse ;  /* 0x0000000726267c23 */ /* 0x100fe20008000800 */
[----:B-1----:R-:W-:Y:S01]  /*c520*/  @!P5 FMUL R26, R26, R26 ;  /* 0x0000001a1a1ad220 */ /* 0x002fe20000400000 */
[----:B--2---:R-:W-:Y:S01]  /*c530*/  @!P3 FMUL R30, R30, R30 ;  /* 0x0000001e1e1eb220 */ /* 0x004fe20000400000 */
[----:B------:R-:W-:-:S01]  /*c540*/  FFMA R35, R35, UR7, -R0 ;  /* 0x0000000723237c23 */ /* 0x000fc20008000800 */
[----:B------:R-:W-:Y:S01]  /*c550*/  FSETP.GEU.AND P5, PT, R34, -126, PT ;  /* 0xc2fc00002200780b */ /* 0x000fe20003fae000 */
[----:B------:R-:W-:-:S01]  /*c560*/  FFMA R39, R39, UR7, -R0 ;  /* 0x0000000727277c23 */ /* 0x000fc20008000800 */
[----:B------:R-:W-:Y:S01]  /*c570*/  FSETP.GEU.AND P3, PT, R38, -126, PT ;  /* 0xc2fc00002600780b */ /* 0x000fe20003f6e000 */
[----:B---3--:R-:W-:Y:S01]  /*c580*/  @!P6 FMUL R27, R27, R27 ;  /* 0x0000001b1b1be220 */ /* 0x008fe20000400000 */
[----:B------:R-:W-:Y:S01]  /*c590*/  FSETP.GEU.AND P6, PT, R35, -126, PT ;  /* 0xc2fc00002300780b */ /* 0x000fe20003fce000 */
[----:B------:R-:W-:Y:S01]  /*c5a0*/  @!P4 FMUL R31, R31, R31 ;  /* 0x0000001f1f1fc220 */ /* 0x000fe20000400000 */
[----:B------:R-:W-:-:S07]  /*c5b0*/  FSETP.GEU.AND P4, PT, R39, -126, PT ;  /* 0xc2fc00002700780b */ /* 0x000fce0003f8e000 */
[----:B------:R-:W-:Y:S02]  /*c5c0*/  @!P5 FMUL R34, R34, 0.5 ;  /* 0x3f0000002222d820 */ /* 0x000fe40000400000 */
[----:B------:R-:W-:Y:S02]  /*c5d0*/  @!P3 FMUL R38, R38, 0.5 ;  /* 0x3f0000002626b820 */ /* 0x000fe40000400000 */
[----:B------:R-:W-:Y:S02]  /*c5e0*/  @!P6 FMUL R35, R35, 0.5 ;  /* 0x3f0000002323e820 */ /* 0x000fe40000400000 */
[----:B------:R-:W1:Y:S01]  /*c5f0*/  MUFU.EX2 R34, R34 ;  /* 0x0000002200227308 */ /* 0x000e620000000800 */
[----:B------:R-:W-:-:S07]  /*c600*/  @!P4 FMUL R39, R39, 0.5 ;  /* 0x3f0000002727c820 */ /* 0x000fce0000400000 */
        /* <DEDUP_REMOVED lines=14> */
[----:B------:R-:W-:Y:S01]  /*c6f0*/  FSETP.GEU.AND P4, PT, R47, -126, PT ;  /* 0xc2fc00002f00780b */ /* 0x000fe20003f8e000 */
[----:B----4-:R-:W-:-:S05]  /*c700*/  FMUL R197, R197, R6 ;  /* 0x00000006c5c57220 */ /* 0x010fca0000400000 */
[----:B------:R1:W-:Y:S04]  /*c710*/  STL [R1+0xd0], R197 ;  /* 0x0000d0c501007387 */ /* 0x0003e80000100800 */
[----:B-1----:R-:W2:Y:S01]  /*c720*/  LDL.LU R197, [R1+0x214] ;  /* 0x0002140001c57983 */ /* 0x002ea20000300800 */
[----:B------:R-:W-:Y:S01]  /*c730*/  @!P5 FMUL R42, R42, 0.5 ;  /* 0x3f0000002a2ad820 */ /* 0x000fe20000400000 */
[----:B------:R-:W-:Y:S01]  /*c740*/  @!P3 FMUL R46, R46, 0.5 ;  /* 0x3f0000002e2eb820 */ /* 0x000fe20000400000 */
[----:B------:R-:W-:Y:S01]  /*c750*/  @!P6 FMUL R43, R43, 0.5 ;  /* 0x3f0000002b2be820 */ /* 0x000fe20000400000 */
[----:B------:R-:W-:-:S03]  /*c760*/  @!P4 FMUL R47, R47, 0.5 ;  /* 0x3f0000002f2fc820 */ /* 0x000fc60000400000 */
[----:B------:R-:W1:Y:S08]  /*c770*/  MUFU.EX2 R42, R42 ;  /* 0x0000002a002a7308 */ /* 0x000e700000000800 */
[----:B------:R-:W3:Y:S08]  /*c780*/  MUFU.EX2 R46, R46 ;  /* 0x0000002e002e7308 */ /* 0x000ef00000000800 */
[----:B------:R-:W4:Y:S08]  /*c790*/  MUFU.EX2 R43, R43 ;  /* 0x0000002b002b7308 */ /* 0x000f300000000800 */
[----:B------:R-:W4:Y:S01]  /*c7a0*/  MUFU.EX2 R47, R47 ;  /* 0x0000002f002f7308 */ /* 0x000f220000000800 */
[----:B------:R-:W-:-:S01]  /*c7b0*/  FFMA R50, R50, UR7, -R0 ;  /* 0x0000000732327c23 */ /* 0x000fc20008000800 */
[--C-:B------:R-:W-:Y:S01]  /*c7c0*/  FFMA R54, R54, UR7, -R0.reuse ;  /* 0x0000000736367c23 */ /* 0x100fe20008000800 */
[----:B-1----:R-:W-:Y:S01]  /*c7d0*/  @!P5 FMUL R42, R42, R42 ;  /* 0x0000002a2a2ad220 */ /* 0x002fe20000400000 */
[----:B---3--:R-:W-:Y:S01]  /*c7e0*/  @!P3 FMUL R46, R46, R46 ;  /* 0x0000002e2e2eb220 */ /* 0x008fe20000400000 */
[----:B------:R-:W-:-:S01]  /*c7f0*/  FFMA R51, R51, UR7, -R0 ;  /* 0x0000000733337c23 */ /* 0x000fc20008000800 */
[----:B------:R-:W-:Y:S01]  /*c800*/  FSETP.GEU.AND P5, PT, R50, -126, PT ;  /* 0xc2fc00003200780b */ /* 0x000fe20003fae000 */
[----:B------:R-:W-:-:S01]  /*c810*/  FFMA R55, R55, UR7, -R0 ;  /* 0x0000000737377c23 */ /* 0x000fc20008000800 */
[----:B------:R-:W-:Y:S01]  /*c820*/  FSETP.GEU.AND P3, PT, R54, -126, PT ;  /* 0xc2fc00003600780b */ /* 0x000fe20003f6e000 */
[----:B----4-:R-:W-:Y:S01]  /*c830*/  @!P6 FMUL R43, R43, R43 ;  /* 0x0000002b2b2be220 */ /* 0x010fe20000400000 */
        /* <DEDUP_REMOVED lines=72> */
[----:B------:R-:W-:Y:S01]  /*ccc0*/  FFMA R86, R86, UR7, -R0 ;  /* 0x0000000756567c23 */ /* 0x000fe20008000800 */
[----:B-1----:R-:W-:Y:S01]  /*ccd0*/  @!P5 FMUL R74, R74, R74 ;  /* 0x0000004a4a4ad220 */ /* 0x002fe20000400000 */
[----:B---3--:R-:W-:Y:S01]  /*cce0*/  @!P3 FMUL R78, R78, R78 ;  /* 0x0000004e4e4eb220 */ /* 0x008fe20000400000 */
[----:B--2---:R-:W-:-:S05]  /*ccf0*/  FMUL R197, R197, R6 ;  /* 0x00000006c5c57220 */ /* 0x004fca0000400000 */
[----:B------:R1:W-:Y:S04]  /*cd00*/  STL [R1+0xd4], R197 ;  /* 0x0000d4c501007387 */ /* 0x0003e80000100800 */
[----:B-1----:R-:W2:Y:S01]  /*cd10*/  LDL.LU R197, [R1+0x210] ;  /* 0x0002100001c57983 */ /* 0x002ea20000300800 */
[----:B------:R-:W-:Y:S01]  /*cd20*/  FSETP.GEU.AND P5, PT, R82, -126, PT ;  /* 0xc2fc00005200780b */ /* 0x000fe20003fae000 */
[--C-:B------:R-:W-:Y:S01]  /*cd30*/  FFMA R83, R83, UR7, -R0.reuse ;  /* 0x0000000753537c23 */ /* 0x100fe20008000800 */
[----:B------:R-:W-:Y:S01]  /*cd40*/  FSETP.GEU.AND P3, PT, R86, -126, PT ;  /* 0xc2fc00005600780b */ /* 0x000fe20003f6e000 */
[----:B------:R-:W-:Y:S01]  /*cd50*/  FFMA R90, R90, UR7, -R0 ;  /* 0x000000075a5a7c23 */ /* 0x000fe20008000800 */
[----:B----4-:R-:W-:Y:S01]  /*cd60*/  @!P6 FMUL R75, R75, R75 ;  /* 0x0000004b4b4be220 */ /* 0x010fe20000400000 */
[----:B------:R-:W-:Y:S01]  /*cd70*/  @!P4 FMUL R79, R79, R79 ;  /* 0x0000004f4f4fc220 */ /* 0x000fe20000400000 */
[----:B------:R-:W-:-:S02]  /*cd80*/  FSETP.GEU.AND P6, PT, R83, -126, PT ;  /* 0xc2fc00005300780b */ /* 0x000fc40003fce000 */
[----:B------:R-:W-:-:S05]  /*cd90*/  FSETP.GEU.AND P4, PT, R90, -126, PT ;  /* 0xc2fc00005a00780b */ /* 0x000fca0003f8e000 */
[----:B------:R-:W-:Y:S02]  /*cda0*/  @!P5 FMUL R82, R82, 0.5 ;  /* 0x3f0000005252d820 */ /* 0x000fe40000400000 */
[----:B------:R-:W-:-:S04]  /*cdb0*/  @!P3 FMUL R86, R86, 0.5 ;  /* 0x3f0000005656b820 */ /* 0x000fc80000400000 */
[----:B------:R-:W-:Y:S01]  /*cdc0*/  @!P6 FMUL R83, R83, 0.5 ;  /* 0x3f0000005353e820 */ /* 0x000fe20000400000 */
        /* <DEDUP_REMOVED lines=42> */
[----:B------:R-:W3:Y:S01]  /*d070*/  MUFU.EX2 R103, R103 ;  /* 0x0000006700677308 */ /* 0x000ee20000000800 */
[-C--:B------:R-:W-:Y:S01]  /*d080*/  FMUL R196, R196, R6.reuse ;  /* 0x00000006c4c47220 */ /* 0x080fe20000400000 */
[----:B------:R-:W-:-:S06]  /*d090*/  FMUL R199, R199, R6 ;  /* 0x00000006c7c77220 */ /* 0x000fcc0000400000 */
[----:B------:R-:W4:Y:S01]  /*d0a0*/  MUFU.EX2 R102, R102 ;  /* 0x0000006600667308 */ /* 0x000f220000000800 */
[----:B------:R-:W-:-:S07]  /*d0b0*/  FMUL R198, R198, R6 ;  /* 0x00000006c6c67220 */ /* 0x000fce0000400000 */
[----:B------:R-:W4:Y:S01]  /*d0c0*/  MUFU.EX2 R106, R106 ;  /* 0x0000006a006a7308 */ /* 0x000f220000000800 */
[----:B------:R3:W-:Y:S01]  /*d0d0*/  STL [R1+0xe0], R196 ;  /* 0x0000e0c401007387 */ /* 0x0007e20000100800 */
[----:B------:R-:W-:-:S01]  /*d0e0*/  FFMA R107, R107, UR7, -R0 ;  /* 0x000000076b6b7c23 */ /* 0x000fc20008000800 */
[----:B------:R-:W-:Y:S01]  /*d0f0*/  FFMA R122, R122, UR7, -R0 ;  /* 0x000000077a7a7c23 */ /* 0x000fe20008000800 */
[-C--:B------:R-:W-:Y:S01]  /*d100*/  FMUL R2, R2, R6.reuse ;  /* 0x0000000602027220 */ /* 0x080fe20000400000 */
[-C--:B------:R-:W-:Y:S01]  /*d110*/  FMUL R152, R152, R6.reuse ;  /* 0x0000000698987220 */ /* 0x080fe20000400000 */
[-C--:B------:R-:W-:Y:S01]  /*d120*/  FMUL R10, R10, R6.reuse ;  /* 0x000000060a0a7220 */ /* 0x080fe20000400000 */
[----:B-1----:R-:W-:Y:S01]  /*d130*/  @!P5 FMUL R99, R99, R99 ;  /* 0x000000636363d220 */ /* 0x002fe20000400000 */
[----:B---3--:R-:W-:Y:S01]  /*d140*/  @!P3 FMUL R103, R103, R103 ;  /* 0x000000676767b220 */ /* 0x008fe20000400000 */
[----:B------:R-:W3:Y:S01]  /*d150*/  LDL.LU R196, [R1+0x20c] ;  /* 0x00020c0001c47983 */ /* 0x000ee20000300800 */
[----:B------:R-:W-:-:S03]  /*d160*/  FMUL R11, R11, R6 ;  /* 0x000000060b0b7220 */ /* 0x000fc60000400000 */
[----:B------:R1:W-:Y:S01]  /*d170*/  STL [R1+0xe4], R199 ;  /* 0x0000e4c701007387 */ /* 0x0003e20000100800 */
[----:B------:R-:W-:-:S01]  /*d180*/  FFMA R110, R110, UR7, -R0 ;  /* 0x000000076e6e7c23 */ /* 0x000fc20008000800 */
[----:B------:R-:W-:Y:S01]  /*d190*/  FSETP.GEU.AND P5, PT, R107, -126, PT ;  /* 0xc2fc00006b00780b */ /* 0x000fe20003fae000 */
[----:B------:R-:W-:-:S01]  /*d1a0*/  FFMA R111, R111, UR7, -R0 ;  /* 0x000000076f6f7c23 */ /* 0x000fc20008000800 */
[----:B------:R-:W-:Y:S01]  /*d1b0*/  FSETP.GEU.AND P3, PT, R122, -126, PT ;  /* 0xc2fc00007a00780b */ /* 0x000fe20003f6e000 */
[-C--:B------:R-:W-:Y:S01]  /*d1c0*/  FMUL R14, R14, R6.reuse ;  /* 0x000000060e0e7220 */ /* 0x080fe20000400000 */
[-C--:B------:R-:W-:Y:S01]  /*d1d0*/  FMUL R12, R12, R6.reuse ;  /* 0x000000060c0c7220 */ /* 0x080fe20000400000 */
[----:B-1----:R-:W3:Y:S04]  /*d1e0*/  LDL.LU R199, [R1+0x208] ;  /* 0x0002080001c77983 */ /* 0x002ee80000300800 */
[----:B------:R1:W-:Y:S01]  /*d1f0*/  STL [R1+0xf0], R198 ;  /* 0x0000f0c601007387 */ /* 0x0003e20000100800 */
[-C--:B------:R-:W-:Y:S01]  /*d200*/  FMUL R17, R17, R6.reuse ;  /* 0x0000000611117220 */ /* 0x080fe20000400000 */
[----:B------:R-:W-:Y:S01]  /*d210*/  FMUL R15, R15, R6 ;  /* 0x000000060f0f7220 */ /* 0x000fe20000400000 */
[----:B----4-:R-:W-:Y:S01]  /*d220*/  @!P6 FMUL R102, R102, R102 ;  /* 0x000000666666e220 */ /* 0x010fe20000400000 */
[----:B------:R-:W-:Y:S01]  /*d230*/  @!P4 FMUL R106, R106, R106 ;  /* 0x0000006a6a6ac220 */ /* 0x000fe20000400000 */
[-C--:B------:R-:W-:Y:S01]  /*d240*/  FMUL R13, R13, R6.reuse ;  /* 0x000000060d0d7220 */ /* 0x080fe20000400000 */
[----:B-1----:R-:W4:Y:S04]  /*d250*/  LDL.LU R198, [R1+0x204] ;  /* 0x0002040001c67983 */ /* 0x002f280000300800 */
[----:B------:R1:W-:Y:S01]  /*d260*/  STL [R1+0xf4], R2 ;  /* 0x0000f40201007387 */ /* 0x0003e20000100800 */
[----:B------:R-:W-:Y:S01]  /*d270*/  FSETP.GEU.AND P6, PT, R110, -126, PT ;  /* 0xc2fc00006e00780b */ /* 0x000fe20003fce000 */
[-C--:B------:R-:W-:Y:S01]  /*d280*/  FMUL R149, R149, R6.reuse ;  /* 0x0000000695957220 */ /* 0x080fe20000400000 */
[----:B------:R-:W-:Y:S01]  /*d290*/  FSETP.GEU.AND P4, PT, R111, -126, PT ;  /* 0xc2fc00006f00780b */ /* 0x000fe20003f8e000 */
[-C--:B------:R-:W-:Y:S01]  /*d2a0*/  FMUL R32, R32, R6.reuse ;  /* 0x0000000620207220 */ /* 0x080fe20000400000 */
[----:B-1----:R1:W5:Y:S04]  /*d2b0*/  LDL.LU R2, [R1+0x200] ;  /* 0x0002000001027983 */ /* 0x0023680000300800 */
[----:B------:R-:W-:Y:S04]  /*d2c0*/  STL [R1+0x100], R152 ;  /* 0x0001009801007387 */ /* 0x000fe80000100800 */
[----:B------:R-:W-:Y:S01]  /*d2d0*/  STL [R1+0x104], R10 ;  /* 0x0001040a01007387 */ /* 0x000fe20000100800 */
[----:B------:R-:W-:-:S03]  /*d2e0*/  FMUL R235, R235, R6 ;  /* 0x00000006ebeb7220 */ /* 0x000fc60000400000 */
        /* <DEDUP_REMOVED lines=11> */
[----:B------:R-:W-:Y:S01]  /*d3a0*/  @!P5 FMUL R107, R107, 0.5 ;  /* 0x3f0000006b6bd820 */ /* 0x000fe20000400000 */
[----:B------:R-:W-:Y:S02]  /*d3b0*/  @!P3 FMUL R122, R122, 0.5 ;  /* 0x3f0000007a7ab820 */ /* 0x000fe40000400000 */
        /* <DEDUP_REMOVED lines=9> */
[-C--:B------:R-:W-:Y:S01]  /*d450*/  FMUL R225, R225, R6.reuse ;  /* 0x00000006e1e17220 */ /* 0x080fe20000400000 */
[----:B------:R-:W-:Y:S02]  /*d460*/  @!P6 FMUL R110, R110, 0.5 ;  /* 0x3f0000006e6ee820 */ /* 0x000fe40000400000 */
[----:B------:R-:W-:Y:S01]  /*d470*/  STL [R1+0x164], R232 ;  /* 0x000164e801007387 */ /* 0x000fe20000100800 */
[----:B------:R-:W-:Y:S01]  /*d480*/  @!P4 FMUL R111, R111, 0.5 ;  /* 0x3f0000006f6fc820 */ /* 0x000fe20000400000 */
[-C--:B------:R-:W-:Y:S02]  /*d490*/  FMUL R224, R224, R6.reuse ;  /* 0x00000006e0e07220 */ /* 0x080fe40000400000 */
[----:B------:R-:W-:Y:S01]  /*d4a0*/  STL [R1+0x170], R231 ;  /* 0x000170e701007387 */ /* 0x000fe20000100800 */
[----:B------:R-:W1:Y:S01]  /*d4b0*/  MUFU.EX2 R107, R107 ;  /* 0x0000006b006b7308 */ /* 0x000e620000000800 */
[----:B------:R-:W-:-:S02]  /*d4c0*/  FMUL R223, R223, R6 ;  /* 0x00000006dfdf7220 */ /* 0x000fc40000400000 */
[----:B------:R-:W-:Y:S01]  /*d4d0*/  STL [R1+0x174], R230 ;  /* 0x000174e601007387 */ /* 0x000fe20000100800 */
[----:B------:R-:W-:-:S03]  /*d4e0*/  FMUL R222, R222, R6 ;  /* 0x00000006dede7220 */ /* 0x000fc60000400000 */
[----:B------:R-:W-:Y:S01]  /*d4f0*/  STL [R1+0x180], R229 ;  /* 0x000180e501007387 */ /* 0x000fe20000100800 */
[----:B------:R-:W1:Y:S01]  /*d500*/  MUFU.EX2 R122, R122 ;  /* 0x0000007a007a7308 */ /* 0x000e620000000800 */
[-C--:B------:R-:W-:Y:S02]  /*d510*/  FMUL R221, R221, R6.reuse ;  /* 0x00000006dddd7220 */ /* 0x080fe40000400000 */
[----:B------:R-:W-:Y:S01]  /*d520*/  STL [R1+0x184], R228 ;  /* 0x000184e401007387 */ /* 0x000fe20000100800 */
[----:B------:R-:W-:-:S03]  /*d530*/  FMUL R220, R220, R6 ;  /* 0x00000006dcdc7220 */ /* 0x000fc60000400000 */
[----:B------:R-:W-:Y:S01]  /*d540*/  STL [R1+0x190], R227 ;  /* 0x000190e301007387 */ /* 0x000fe20000100800 */
[-C--:B------:R-:W-:Y:S01]  /*d550*/  FMUL R23, R23, R6.reuse ;  /* 0x0000000617177220 */ /* 0x080fe20000400000 */
[----:B------:R-:W2:Y:S02]  /*d560*/  MUFU.EX2 R110, R110 ;  /* 0x0000006e006e7308 */ /* 0x000ea40000000800 */
[----:B------:R-:W-:Y:S01]  /*d570*/  STL [R1+0x194], R226 ;  /* 0x000194e201007387 */ /* 0x000fe20000100800 */
[----:B------:R-:W-:-:S03]  /*d580*/  FMUL R22, R22, R6 ;  /* 0x0000000616167220 */ /* 0x000fc60000400000 */
[----:B------:R-:W-:Y:S02]  /*d590*/  STL [R1+0x1a0], R225 ;  /* 0x0001a0e101007387 */ /* 0x000fe40000100800 */
[----:B------:R-:W2:Y:S02]  /*d5a0*/  MUFU.EX2 R111, R111 ;  /* 0x0000006f006f7308 */ /* 0x000ea40000000800 */
[----:B------:R-:W-:Y:S01]  /*d5b0*/  STL [R1+0x1a4], R224 ;  /* 0x0001a4e001007387 */ /* 0x000fe20000100800 */
[----:B------:R-:W-:-:S03]  /*d5c0*/  FMUL R21, R21, R6 ;  /* 0x0000000615157220 */ /* 0x000fc60000400000 */
[----:B------:R-:W-:Y:S04]  /*d5d0*/  STL [R1+0x1b0], R223 ;  /* 0x0001b0df01007387 */ /* 0x000fe80000100800 */
[----:B------:R-:W-:Y:S04]  /*d5e0*/  STL [R1+0x1b4], R222 ;  /* 0x0001b4de01007387 */ /* 0x000fe80000100800 */
[----:B------:R-:W-:Y:S04]  /*d5f0*/  STL [R1+0x1c0], R221 ;  /* 0x0001c0dd01007387 */ /* 0x000fe80000100800 */
[----:B------:R1:W-:Y:S01]  /*d600*/  STL [R1+0x1c4], R220 ;  /* 0x0001c4dc01007387 */ /* 0x0003e20000100800 */
[----:B------:R-:W-:-:S03]  /*d610*/  FFMA R114, R114, UR7, -R0 ;  /* 0x0000000772727c23 */ /* 0x000fc60008000800 */
[----:B------:R3:W-:Y:S01]  /*d620*/  STL [R1+0x1d0], R23 ;  /* 0x0001d01701007387 */ /* 0x0007e20000100800 */
[----:B------:R-:W-:-:S03]  /*d630*/  FFMA R138, R138, UR7, -R0 ;  /* 0x000000078a8a7c23 */ /* 0x000fc60008000800 */
[----:B------:R-:W-:Y:S04]  /*d640*/  STL [R1+0x1d4], R22 ;  /* 0x0001d41601007387 */ /* 0x000fe80000100800 */
[----:B------:R3:W-:Y:S04]  /*d650*/  STL [R1+0x1e0], R21 ;  /* 0x0001e01501007387 */ /* 0x0007e80000100800 */
[----:B-1----:R-:W4:Y:S01]  /*d660*/  LDL.LU R220, [R1+0x8] ;  /* 0x0000080001dc7983 */ /* 0x002f220000300800 */
[----:B------:R-:W-:Y:S01]  /*d670*/  @!P5 FMUL R107, R107, R107 ;  /* 0x0000006b6b6bd220 */ /* 0x000fe20000400000 */
[----:B------:R-:W-:Y:S01]  /*d680*/  @!P3 FMUL R122, R122, R122 ;  /* 0x0000007a7a7ab220 */ /* 0x000fe20000400000 */
[----:B------:R-:W-:-:S01]  /*d690*/  FFMA R123, R123, UR7, -R0 ;  /* 0x000000077b7b7c23 */ /* 0x000fc20008000800 */
[----:B------:R-:W-:Y:S01]  /*d6a0*/  FFMA R139, R139, UR7, -R0 ;  /* 0x000000078b8b7c23 */ /* 0x000fe20008000800 */
[----:B------:R-:W-:-:S02]  /*d6b0*/  FSETP.GEU.AND P5, PT, R138, -126, PT ;  /* 0xc2fc00008a00780b */ /* 0x000fc40003fae000 */
[----:B------:R-:W-:Y:S01]  /*d6c0*/  FSETP.GEU.AND P3, PT, R114, -126, PT ;  /* 0xc2fc00007200780b */ /* 0x000fe20003f6e000 */
[----:B--2---:R-:W-:Y:S01]  /*d6d0*/  @!P6 FMUL R110, R110, R110 ;  /* 0x0000006e6e6ee220 */ /* 0x004fe20000400000 */
[----:B------:R-:W-:Y:S01]  /*d6e0*/  @!P4 FMUL R111, R111, R111 ;  /* 0x0000006f6f6fc220 */ /* 0x000fe20000400000 */
[----:B------:R-:W-:Y:S02]  /*d6f0*/  FSETP.GEU.AND P6, PT, R123, -126, PT ;  /* 0xc2fc00007b00780b */ /* 0x000fe40003fce000 */
[----:B------:R-:W-:-:S06]  /*d700*/  FSETP.GEU.AND P4, PT, R139, -126, PT ;  /* 0xc2fc00008b00780b */ /* 0x000fcc0003f8e000 */
[----:B------:R-:W-:Y:S02]  /*d710*/  @!P5 FMUL R138, R138, 0.5 ;  /* 0x3f0000008a8ad820 */ /* 0x000fe40000400000 */
[----:B------:R-:W-:-:S03]  /*d720*/  @!P3 FMUL R114, R114, 0.5 ;  /* 0x3f0000007272b820 */ /* 0x000fc60000400000 */
[----:B------:R-:W-:Y:S01]  /*d730*/  @!P6 FMUL R123, R123, 0.5 ;  /* 0x3f0000007b7be820 */ /* 0x000fe20000400000 */
[----:B------:R-:W1:Y:S01]  /*d740*/  MUFU.EX2 R138, R138 ;  /* 0x0000008a008a7308 */ /* 0x000e620000000800 */
[----:B------:R-:W-:-:S07]  /*d750*/  @!P4 FMUL R139, R139, 0.5 ;  /* 0x3f0000008b8bc820 */ /* 0x000fce0000400000 */
[----:B------:R-:W2:Y:S08]  /*d760*/  MUFU.EX2 R114, R114 ;  /* 0x0000007200727308 */ /* 0x000eb00000000800 */
[----:B------:R-:W2:Y:S08]  /*d770*/  MUFU.EX2 R123, R123 ;  /* 0x0000007b007b7308 */ /* 0x000eb00000000800 */
[----:B------:R-:W2:Y:S01]  /*d780*/  MUFU.EX2 R139, R139 ;  /* 0x0000008b008b7308 */ /* 0x000ea20000000800 */
[----:B------:R-:W-:-:S01]  /*d790*/  FFMA R126, R126, UR7, -R0 ;  /* 0x000000077e7e7c23 */ /* 0x000fc20008000800 */
[--C-:B------:R-:W-:Y:S01]  /*d7a0*/  FFMA R142, R142, UR7, -R0.reuse ;  /* 0x000000078e8e7c23 */ /* 0x100fe20008000800 */
[----:B-1----:R-:W-:Y:S01]  /*d7b0*/  @!P5 FMUL R138, R138, R138 ;  /* 0x0000008a8a8ad220 */ /* 0x002fe20000400000 */
[----:B--2---:R-:W-:Y:S01]  /*d7c0*/  @!P3 FMUL R114, R114, R114 ;  /* 0x000000727272b220 */ /* 0x004fe20000400000 */
[----:B------:R-:W-:-:S01]  /*d7d0*/  FFMA R115, R115, UR7, -R0 ;  /* 0x0000000773737c23 */ /* 0x000fc20008000800 */
[----:B------:R-:W-:Y:S01]  /*d7e0*/  FFMA R127, R127, UR7, -R0 ;  /* 0x000000077f7f7c23 */ /* 0x000fe20008000800 */
[----:B------:R-:W-:-:S02]  /*d7f0*/  FSETP.GEU.AND P5, PT, R126, -126, PT ;  /* 0xc2fc00007e00780b */ /* 0x000fc40003fae000 */
[----:B------:R-:W-:Y:S01]  /*d800*/  FSETP.GEU.AND P3, PT, R142, -126, PT ;  /* 0xc2fc00008e00780b */ /* 0x000fe20003f6e000 */
[----:B------:R-:W-:Y:S01]  /*d810*/  @!P6 FMUL R123, R123, R123 ;  /* 0x0000007b7b7be220 */ /* 0x000fe20000400000 */
        /* <DEDUP_REMOVED lines=24> */
[----:B------:R-:W-:Y:S01]  /*d9a0*/  @!P3 FMUL R130, R130, 0.5 ;  /* 0x3f0000008282b820 */ /* 0x000fe20000400000 */
[-C--:B------:R-:W-:Y:S01]  /*d9b0*/  FMUL R20, R20, R6.reuse ;  /* 0x0000000614147220 */ /* 0x080fe20000400000 */
[-C--:B------:R-:W-:Y:S01]  /*d9c0*/  FMUL R19, R19, R6.reuse ;  /* 0x0000000613137220 */ /* 0x080fe20000400000 */
[----:B------:R-:W-:Y:S01]  /*d9d0*/  FMUL R18, R18, R6 ;  /* 0x0000000612127220 */ /* 0x000fe20000400000 */
[----:B------:R-:W-:-:S01]  /*d9e0*/  FFMA R197, R6, R197, R8 ;  /* 0x000000c506c57223 */ /* 0x000fc20000000008 */
[----:B------:R-:W-:Y:S01]  /*d9f0*/  FADD R8, R26, R90 ;  /* 0x0000005a1a087221 */ /* 0x000fe20000000000 */
[----:B------:R-:W-:-:S01]  /*da00*/  FADD R6, R58, R122 ;  /* 0x0000007a3a067221 */ /* 0x000fc20000000000 */
[----:B------:R-:W-:Y:S01]  /*da10*/  @!P6 FMUL R143, R143, 0.5 ;  /* 0x3f0000008f8fe820 */ /* 0x000fe20000400000 */
[----:B------:R-:W1:Y:S01]  /*da20*/  MUFU.EX2 R118, R118 ;  /* 0x0000007600767308 */ /* 0x000e620000000800 */
[----:B------:R-:W-:Y:S01]  /*da30*/  @!P4 FMUL R131, R131, 0.5 ;  /* 0x3f0000008383c820 */ /* 0x000fe20000400000 */
[----:B------:R-:W-:Y:S01]  /*da40*/  FADD R32, -R7, R16 ;  /* 0x0000001007207221 */ /* 0x000fe20000000100 */
[----:B------:R-:W-:-:S01]  /*da50*/  FADD R8, R8, R6 ;  /* 0x0000000608087221 */ /* 0x000fc20000000000 */
[----:B------:R-:W-:Y:S01]  /*da60*/  FADD R6, R42, R106 ;  /* 0x0000006a2a067221 */ /* 0x000fe20000000000 */
[----:B------:R-:W-:-:S03]  /*da70*/  FADD R7, R74, R138 ;  /* 0x0000008a4a077221 */ /* 0x000fc60000000000 */
[----:B------:R-:W2:Y:S01]  /*da80*/  MUFU.EX2 R130, R130 ;  /* 0x0000008200827308 */ /* 0x000ea20000000800 */
[----:B------:R-:W-:-:S07]  /*da90*/  FADD R6, R6, R7 ;  /* 0x0000000706067221 */ /* 0x000fce0000000000 */
[----:B------:R-:W3:Y:S01]  /*daa0*/  MUFU.EX2 R143, R143 ;  /* 0x0000008f008f7308 */ /* 0x000ee20000000800 */
[----:B------:R-:W-:-:S01]  /*dab0*/  FADD R17, R8, R6 ;  /* 0x0000000608117221 */ /* 0x000fc20000000000 */
[----:B------:R-:W-:-:S06]  /*dac0*/  FADD R8, R27, R91 ;  /* 0x0000005b1b087221 */ /* 0x000fcc0000000000 */
[----:B------:R-:W3:Y:S01]  /*dad0*/  MUFU.EX2 R131, R131 ;  /* 0x0000008300837308 */ /* 0x000ee20000000800 */
[----:B------:R-:W-:-:S01]  /*dae0*/  FADD R6, R59, R123 ;  /* 0x0000007b3b067221 */ /* 0x000fc20000000000 */
[--C-:B------:R-:W-:Y:S01]  /*daf0*/  FFMA R146, R146, UR7, -R0.reuse ;  /* 0x0000000792927c23 */ /* 0x100fe20008000800 */
[----:B------:R-:W-:-:S01]  /*db00*/  FFMA R147, R147, UR7, -R0 ;  /* 0x0000000793937c23 */ /* 0x000fc20008000800 */
[----:B------:R-:W-:Y:S01]  /*db10*/  FADD R7, R75, R139 ;  /* 0x0000008b4b077221 */ /* 0x000fe20000000000 */
[----:B------:R-:W-:-:S01]  /*db20*/  FADD R8, R8, R6 ;  /* 0x0000000608087221 */ /* 0x000fc20000000000 */
[----:B------:R-:W-:Y:S01]  /*db30*/  FADD R6, R43, R107 ;  /* 0x0000006b2b067221 */ /* 0x000fe20000000000 */
[----:B-1----:R-:W-:Y:S01]  /*db40*/  @!P5 FMUL R118, R118, R118 ;  /* 0x000000767676d220 */ /* 0x002fe20000400000 */
[----:B--2---:R-:W-:Y:S01]  /*db50*/  @!P3 FMUL R130, R130, R130 ;  /* 0x000000828282b220 */ /* 0x004fe20000400000 */
[----:B------:R-:W-:-:S01]  /*db60*/  FFMA R134, R134, UR7, -R0 ;  /* 0x0000000786867c23 */ /* 0x000fc20008000800 */
[----:B------:R-:W-:Y:S01]  /*db70*/  FFMA R150, R150, UR7, -R0 ;  /* 0x0000000796967c23 */ /* 0x000fe20008000800 */
[----:B------:R-:W-:-:S02]  /*db80*/  FSETP.GEU.AND P5, PT, R146, -126, PT ;  /* 0xc2fc00009200780b */ /* 0x000fc40003fae000 */
[----:B------:R-:W-:Y:S01]  /*db90*/  FSETP.GEU.AND P3, PT, R147, -126, PT ;  /* 0xc2fc00009300780b */ /* 0x000fe20003f6e000 */
[----:B------:R-:W-:-:S01]  /*dba0*/  FADD R6, R6, R7 ;  /* 0x0000000706067221 */ /* 0x000fc20000000000 */
[----:B---3--:R-:W-:Y:S01]  /*dbb0*/  @!P6 FMUL R143, R143, R143 ;  /* 0x0000008f8f8fe220 */ /* 0x008fe20000400000 */
[----:B------:R-:W-:Y:S01]  /*dbc0*/  FSETP.GEU.AND P6, PT, R134, -126, PT ;  /* 0xc2fc00008600780b */ /* 0x000fe20003fce000 */
[----:B------:R-:W-:Y:S01]  /*dbd0*/  @!P4 FMUL R131, R131, R131 ;  /* 0x000000838383c220 */ /* 0x000fe20000400000 */
[----:B------:R-:W-:Y:S01]  /*dbe0*/  FSETP.GEU.AND P4, PT, R150, -126, PT ;  /* 0xc2fc00009600780b */ /* 0x000fe20003f8e000 */
[----:B------:R-:W-:Y:S01]  /*dbf0*/  FADD R16, R8, R6 ;  /* 0x0000000608107221 */ /* 0x000fe20000000000 */
[----:B------:R-:W-:-:S01]  /*dc00*/  FADD R8, R30, R94 ;  /* 0x0000005e1e087221 */ /* 0x000fc20000000000 */
[----:B------:R-:W-:Y:S01]  /*dc10*/  FADD R6, R62, R126 ;  /* 0x0000007e3e067221 */ /* 0x000fe20000000000 */
[----:B------:R-:W-:-:S03]  /*dc20*/  FADD R7, R78, R142 ;  /* 0x0000008e4e077221 */ /* 0x000fc60000000000 */
[----:B------:R-:W-:Y:S01]  /*dc30*/  FADD R8, R8, R6 ;  /* 0x0000000608087221 */ /* 0x000fe20000000000 */
[----:B------:R-:W-:-:S01]  /*dc40*/  FADD R6, R46, R110 ;  /* 0x0000006e2e067221 */ /* 0x000fc20000000000 */
[----:B------:R-:W-:Y:S01]  /*dc50*/  @!P5 FMUL R146, R146, 0.5 ;  /* 0x3f0000009292d820 */ /* 0x000fe20000400000 */
[----:B------:R-:W-:Y:S02]  /*dc60*/  @!P3 FMUL R147, R147, 0.5 ;  /* 0x3f0000009393b820 */ /* 0x000fe40000400000 */
[----:B------:R-:W-:Y:S01]  /*dc70*/  FADD R6, R6, R7 ;  /* 0x0000000706067221 */ /* 0x000fe20000000000 */
[----:B------:R-:W-:Y:S01]  /*dc80*/  @!P6 FMUL R134, R134, 0.5 ;  /* 0x3f0000008686e820 */ /* 0x000fe20000400000 */
[----:B------:R-:W-:Y:S01]  /*dc90*/  @!P4 FMUL R150, R150, 0.5 ;  /* 0x3f0000009696c820 */ /* 0x000fe20000400000 */
[----:B------:R-:W1:Y:S01]  /*dca0*/  MUFU.EX2 R146, R146 ;  /* 0x0000009200927308 */ /* 0x000e620000000800 */
[----:B------:R-:W-:-:S01]  /*dcb0*/  FADD R15, R8, R6 ;  /* 0x00000006080f7221 */ /* 0x000fc20000000000 */
[----:B------:R-:W-:Y:S01]  /*dcc0*/  FADD R8, R31, R95 ;  /* 0x0000005f1f087221 */ /* 0x000fe20000000000 */
[----:B------:R-:W-:-:S05]  /*dcd0*/  FADD R6, R63, R127 ;  /* 0x0000007f3f067221 */ /* 0x000fca0000000000 */
[----:B------:R-:W2:Y:S01]  /*dce0*/  MUFU.EX2 R147, R147 ;  /* 0x0000009300937308 */ /* 0x000ea20000000800 */
[----:B------:R-:W-:-:S01]  /*dcf0*/  FADD R8, R8, R6 ;  /* 0x0000000608087221 */ /* 0x000fc20000000000 */
[----:B------:R-:W-:Y:S01]  /*dd00*/  FADD R6, R47, R111 ;  /* 0x0000006f2f067221 */ /* 0x000fe20000000000 */
[----:B------:R-:W-:-:S05]  /*dd10*/  FADD R7, R79, R143 ;  /* 0x0000008f4f077221 */ /* 0x000fca0000000000 */
[----:B------:R-:W3:Y:S01]  /*dd20*/  MUFU.EX2 R134, R134 ;  /* 0x0000008600867308 */ /* 0x000ee20000000800 */
[----:B------:R-:W-:-:S07]  /*dd30*/  FADD R6, R6, R7 ;  /* 0x0000000706067221 */ /* 0x000fce0000000000 */
[----:B------:R-:W3:Y:S01]  /*dd40*/  MUFU.EX2 R150, R150 ;  /* 0x0000009600967308 */ /* 0x000ee20000000800 */
[----:B------:R-:W-:-:S01]  /*dd50*/  FFMA R135, R135, UR7, -R0 ;  /* 0x0000000787877c23 */ /* 0x000fc20008000800 */
[----:B------:R-:W-:Y:S01]  /*dd60*/  FADD R14, R8, R6 ;  /* 0x00000006080e7221 */ /* 0x000fe20000000000 */
[----:B------:R-:W-:-:S01]  /*dd70*/  FADD R8, R34, R98 ;  /* 0x0000006222087221 */ /* 0x000fc20000000000 */
[----:B------:R-:W-:Y:S01]  /*dd80*/  FADD R6, R66, R130 ;  /* 0x0000008242067221 */ /* 0x000fe20000000000 */
[----:B------:R-:W-:-:S01]  /*dd90*/  FFMA R87, R87, UR7, -R0 ;  /* 0x0000000757577c23 */ /* 0x000fc20008000800 */
[--C-:B------:R-:W-:Y:S01]  /*dda0*/  FFMA R119, R119, UR7, -R0.reuse ;  /* 0x0000000777777c23 */ /* 0x100fe20008000800 */
[----:B-1----:R-:W-:Y:S01]  /*ddb0*/  @!P5 FMUL R146, R146, R146 ;  /* 0x000000929292d220 */ /* 0x002fe20000400000 */
[----:B--2---:R-:W-:Y:S01]  /*ddc0*/  @!P3 FMUL R147, R147, R147 ;  /* 0x000000939393b220 */ /* 0x004fe20000400000 */
[----:B------:R-:W-:-:S01]  /*ddd0*/  FFMA R0, R151, UR7, -R0 ;  /* 0x0000000797007c23 */ /* 0x000fc20008000800 */
[----:B------:R-:W-:Y:S01]  /*dde0*/  FSETP.GEU.AND P3, PT, R135, -126, PT ;  /* 0xc2fc00008700780b */ /* 0x000fe20003f6e000 */
[----:B------:R-:W-:-:S01]  /*ddf0*/  FADD R8, R8, R6 ;  /* 0x0000000608087221 */ /* 0x000fc20000000000 */
[----:B------:R-:W-:Y:S01]  /*de00*/  FADD R6, R50, R114 ;  /* 0x0000007232067221 */ /* 0x000fe20000000000 */
[----:B------:R-:W-:-:S01]  /*de10*/  FADD R7, R82, R146 ;  /* 0x0000009252077221 */ /* 0x000fc20000000000 */
[----:B---3--:R-:W-:Y:S01]  /*de20*/  @!P6 FMUL R134, R134, R134 ;  /* 0x000000868686e220 */ /* 0x008fe20000400000 */
[----:B------:R-:W-:Y:S01]  /*de30*/  FSETP.GEU.AND P5, PT, R87, -126, PT ;  /* 0xc2fc00005700780b */ /* 0x000fe20003fae000 */
[----:B------:R-:W-:Y:S01]  /*de40*/  @!P4 FMUL R150, R150, R150 ;  /* 0x000000969696c220 */ /* 0x000fe20000400000 */
[----:B------:R-:W-:-:S02]  /*de50*/  FSETP.GEU.AND P6, PT, R119, -126, PT ;  /* 0xc2fc00007700780b */ /* 0x000fc40003fce000 */
[----:B------:R-:W-:Y:S01]  /*de60*/  FSETP.GEU.AND P4, PT, R0, -126, PT ;  /* 0xc2fc00000000780b */ /* 0x000fe20003f8e000 */
[----:B------:R-:W-:-:S03]  /*de70*/  FADD R6, R6, R7 ;  /* 0x0000000706067221 */ /* 0x000fc60000000000 */
[----:B------:R-:W-:Y:S01]  /*de80*/  @!P3 FMUL R135, R135, 0.5 ;  /* 0x3f0000008787b820 */ /* 0x000fe20000400000 */
[----:B------:R-:W-:-:S01]  /*de90*/  FADD R13, R8, R6 ;  /* 0x00000006080d7221 */ /* 0x000fc20000000000 */
[----:B------:R-:W-:Y:S01]  /*dea0*/  FADD R8, R35, R99 ;  /* 0x0000006323087221 */ /* 0x000fe20000000000 */
[----:B------:R-:W-:-:S01]  /*deb0*/  FADD R6, R67, R131 ;  /* 0x0000008343067221 */ /* 0x000fc20000000000 */
[----:B------:R-:W-:Y:S01]  /*dec0*/  FADD R7, R83, R147 ;  /* 0x0000009353077221 */ /* 0x000fe20000000000 */
[----:B------:R-:W-:Y:S02]  /*ded0*/  @!P5 FMUL R87, R87, 0.5 ;  /* 0x3f0000005757d820 */ /* 0x000fe40000400000 */
[----:B------:R-:W-:Y:S01]  /*dee0*/  FADD R8, R8, R6 ;  /* 0x0000000608087221 */ /* 0x000fe20000000000 */
[----:B------:R-:W-:-:S01]  /*def0*/  FADD R6, R51, R115 ;  /* 0x0000007333067221 */ /* 0x000fc20000000000 */
[----:B------:R-:W-:Y:S01]  /*df00*/  @!P6 FMUL R119, R119, 0.5 ;  /* 0x3f0000007777e820 */ /* 0x000fe20000400000 */
[----:B------:R-:W-:Y:S01]  /*df10*/  @!P4 FMUL R0, R0, 0.5 ;  /* 0x3f0000000000c820 */ /* 0x000fe20000400000 */
[----:B------:R-:W1:Y:S01]  /*df20*/  MUFU.EX2 R135, R135 ;  /* 0x0000008700877308 */ /* 0x000e620000000800 */
[----:B------:R-:W-:-:S04]  /*df30*/  FADD R6, R6, R7 ;  /* 0x0000000706067221 */ /* 0x000fc80000000000 */
[----:B------:R-:W-:Y:S01]  /*df40*/  FADD R12, R8, R6 ;  /* 0x00000006080c7221 */ /* 0x000fe20000000000 */
[----:B------:R-:W-:-:S02]  /*df50*/  FADD R8, R38, R102 ;  /* 0x0000006626087221 */ /* 0x000fc40000000000 */
[----:B------:R-:W2:Y:S01]  /*df60*/  MUFU.EX2 R87, R87 ;  /* 0x0000005700577308 */ /* 0x000ea20000000800 */
[----:B------:R-:W-:-:S07]  /*df70*/  FADD R6, R70, R134 ;  /* 0x0000008646067221 */ /* 0x000fce0000000000 */
[----:B------:R-:W3:Y:S01]  /*df80*/  MUFU.EX2 R119, R119 ;  /* 0x0000007700777308 */ /* 0x000ee20000000800 */
[----:B------:R-:W-:-:S07]  /*df90*/  FADD R8, R8, R6 ;  /* 0x0000000608087221 */ /* 0x000fce0000000000 */
[----:B------:R-:W3:Y:S01]  /*dfa0*/  MUFU.EX2 R0, R0 ;  /* 0x0000000000007308 */ /* 0x000ee20000000800 */
[----:B------:R-:W-:-:S01]  /*dfb0*/  FADD R6, R54, R118 ;  /* 0x0000007636067221 */ /* 0x000fc20000000000 */
[----:B------:R-:W-:Y:S01]  /*dfc0*/  FADD R7, R86, R150 ;  /* 0x0000009656077221 */ /* 0x000fe20000000000 */
[----:B-1----:R-:W-:-:S03]  /*dfd0*/  @!P3 FMUL R135, R135, R135 ;  /* 0x000000878787b220 */ /* 0x002fc60000400000 */
[----:B------:R-:W-:Y:S01]  /*dfe0*/  FADD R6, R6, R7 ;  /* 0x0000000706067221 */ /* 0x000fe20000000000 */
[----:B------:R-:W-:-:S01]  /*dff0*/  FADD R7, R71, R135 ;  /* 0x0000008747077221 */ /* 0x000fc20000000000 */
[----:B--2---:R-:W-:Y:S02]  /*e000*/  @!P5 FMUL R87, R87, R87 ;  /* 0x000000575757d220 */ /* 0x004fe40000400000 */
[----:B------:R-:W-:-:S01]  /*e010*/  FADD R11, R8, R6 ;  /* 0x00000006080b7221 */ /* 0x000fc20000000000 */
[----:B------:R-:W-:Y:S01]  /*e020*/  FADD R6, R39, R103 ;  /* 0x0000006727067221 */ /* 0x000fe20000000000 */
[----:B---3--:R-:W-:Y:S01]  /*e030*/  @!P6 FMUL R119, R119, R119 ;  /* 0x000000777777e220 */ /* 0x008fe20000400000 */
[----:B------:R-:W-:Y:S02]  /*e040*/  @!P4 FMUL R0, R0, R0 ;  /* 0x000000000000c220 */ /* 0x000fe40000400000 */
[----:B------:R-:W-:-:S01]  /*e050*/  FADD R6, R6, R7 ;  /* 0x0000000706067221 */ /* 0x000fc20000000000 */
[----:B------:R-:W-:Y:S01]  /*e060*/  FADD R8, R55, R119 ;  /* 0x0000007737087221 */ /* 0x000fe20000000000 */
[----:B------:R-:W-:-:S04]  /*e070*/  FADD R7, R87, R0 ;  /* 0x0000000057077221 */ /* 0x000fc80000000000 */
[----:B------:R-:W-:-:S04]  /*e080*/  FADD R7, R8, R7 ;  /* 0x0000000708077221 */ /* 0x000fc80000000000 */
[----:B------:R-:W-:Y:S01]  /*e090*/  FADD R10, R6, R7 ;  /* 0x00000007060a7221 */ /* 0x000fe20000000000 */
[----:B------:R-:W-:Y:S02]  /*e0a0*/  F2FP.SATFINITE.E4M3.F32.PACK_AB_MERGE_C R6, RZ, R28, RZ ;  /* 0x0000001cff06723e */ /* 0x000fe400048070ff */
[----:B------:R-:W-:Y:S02]  /*e0b0*/  F2FP.SATFINITE.E4M3.F32.PACK_AB_MERGE_C R7, RZ, R29, RZ ;  /* 0x0000001dff07723e */ /* 0x000fe400048070ff */
[----:B------:R-:W-:Y:S02]  /*e0c0*/  LOP3.LUT R6, R6, 0xff, RZ, 0xc0, !PT ;  /* 0x000000ff06067812 */ /* 0x000fe400078ec0ff */
[----:B------:R-:W-:Y:S02]  /*e0d0*/  LOP3.LUT R7, R7, 0xffff, RZ, 0xc0, !PT ;  /* 0x0000ffff07077812 */ /* 0x000fe400078ec0ff */
[----:B------:R-:W-:Y:S02]  /*e0e0*/  F2FP.SATFINITE.E4M3.F32.PACK_AB_MERGE_C R9, RZ, R9, RZ ;  /* 0x00000009ff09723e */ /* 0x000fe400048070ff */
[----:B------:R-:W-:-:S02]  /*e0f0*/  PRMT R149, R7, 0x7604, R6 ;  /* 0x0000760407957816 */ /* 0x000fc40000000006 */
[----:B------:R-:W-:Y:S02]  /*e100*/  F2FP.SATFINITE.E4M3.F32.PACK_AB_MERGE_C R8, RZ, R33, RZ ;  /* 0x00000021ff08723e */ /* 0x000fe400048070ff */
[----:B------:R-:W-:Y:S02]  /*e110*/  F2FP.SATFINITE.E4M3.F32.PACK_AB_MERGE_C R6, RZ, R36, RZ ;  /* 0x00000024ff06723e */ /* 0x000fe400048070ff */
[----:B------:R-:W-:Y:S02]  /*e120*/  F2FP.SATFINITE.E4M3.F32.PACK_AB_MERGE_C R7, RZ, R37, RZ ;  /* 0x00000025ff07723e */ /* 0x000fe400048070ff */
[----:B------:R-:W-:Y:S02]  /*e130*/  LOP3.LUT R9, R9, 0xff, RZ, 0xc0, !PT ;  /* 0x000000ff09097812 */ /* 0x000fe400078ec0ff */
[----:B------:R-:W-:Y:S02]  /*e140*/  LOP3.LUT R8, R8, 0xffff, RZ, 0xc0, !PT ;  /* 0x0000ffff08087812 */ /* 0x000fe400078ec0ff */
[----:B------:R-:W-:-:S02]  /*e150*/  LOP3.LUT R6, R6, 0xff, RZ, 0xc0, !PT ;  /* 0x000000ff06067812 */ /* 0x000fc400078ec0ff */
[----:B------:R-:W-:Y:S02]  /*e160*/  LOP3.LUT R7, R7, 0xffff, RZ, 0xc0, !PT ;  /* 0x0000ffff07077812 */ /* 0x000fe400078ec0ff */
[----:B------:R-:W-:Y:S02]  /*e170*/  PRMT R37, R8, 0x7604, R9 ;  /* 0x0000760408257816 */ /* 0x000fe40000000009 */
[----:B------:R-:W-:Y:S02]  /*e180*/  PRMT R36, R7, 0x7604, R6 ;  /* 0x0000760407247816 */ /* 0x000fe40000000006 */
[----:B------:R-:W-:Y:S02]  /*e190*/  F2FP.SATFINITE.E4M3.F32.PACK_AB_MERGE_C R9, RZ, R40, RZ ;  /* 0x00000028ff09723e */ /* 0x000fe400048070ff */
[----:B------:R-:W-:Y:S02]  /*e1a0*/  F2FP.SATFINITE.E4M3.F32.PACK_AB_MERGE_C R8, RZ, R41, RZ ;  /* 0x00000029ff08723e */ /* 0x000fe400048070ff */
[----:B------:R-:W-:-:S02]  /*e1b0*/  F2FP.SATFINITE.E4M3.F32.PACK_AB_MERGE_C R6, RZ, R44, RZ ;  /* 0x0000002cff06723e */ /* 0x000fc400048070ff */
[----:B------:R-:W-:Y:S02]  /*e1c0*/  F2FP.SATFINITE.E4M3.F32.PACK_AB_MERGE_C R7, RZ, R45, RZ ;  /* 0x0000002dff07723e */ /* 0x000fe400048070ff */
[----:B------:R-:W-:Y:S02]  /*e1d0*/  LOP3.LUT R9, R9, 0xff, RZ, 0xc0, !PT ;  /* 0x000000ff09097812 */ /* 0x000fe400078ec0ff */
[----:B------:R-:W-:Y:S02]  /*e1e0*/  LOP3.LUT R8, R8, 0xffff, RZ, 0xc0, !PT ;  /* 0x0000ffff08087812 */ /* 0x000fe400078ec0ff */
[----:B------:R-:W-:Y:S02]  /*e1f0*/  LOP3.LUT R6, R6, 0xff, RZ, 0xc0, !PT ;  /* 0x000000ff06067812 */ /* 0x000fe400078ec0ff */
[----:B------:R-:W-:Y:S02]  /*e200*/  LOP3.LUT R7, R7, 0xffff, RZ, 0xc0, !PT ;  /* 0x0000ffff07077812 */ /* 0x000fe400078ec0ff */
[----:B------:R-:W-:-:S02]  /*e210*/  PRMT R33, R8, 0x7604, R9 ;  /* 0x0000760408217816 */ /* 0x000fc40000000009 */
[----:B------:R-:W-:Y:S02]  /*e220*/  F2FP.SATFINITE.E4M3.F32.PACK_AB_MERGE_C R24, RZ, R24, RZ ;  /* 0x00000018ff18723e */ /* 0x000fe400048070ff */
[----:B------:R-:W-:Y:S02]  /*e230*/  F2FP.SATFINITE.E4M3.F32.PACK_AB_MERGE_C R25, RZ, R25, RZ ;  /* 0x00000019ff19723e */ /* 0x000fe400048070ff */
        /* <DEDUP_REMOVED lines=9> */
[----:B------:R-:W-:-:S02]  /*e2d0*/  LOP3.LUT R6, R6, 0xff, RZ, 0xc0, !PT ;  /* 0x000000ff06067812 */ /* 0x000fc400078ec0ff */
[----:B------:R-:W-:Y:S02]  /*e2e0*/  LOP3.LUT R7, R7, 0xffff, RZ, 0xc0, !PT ;  /* 0x0000ffff07077812 */ /* 0x000fe400078ec0ff */
[----:B------:R-:W-:Y:S02]  /*e2f0*/  PRMT R151, R25, 0x7604, R24 ;  /* 0x0000760419977816 */ /* 0x000fe40000000018 */
[----:B------:R-:W-:Y:S02]  /*e300*/  PRMT R28, R8, 0x7604, R9 ;  /* 0x00007604081c7816 */ /* 0x000fe40000000009 */
[----:B------:R-:W-:Y:S02]  /*e310*/  PRMT R25, R7, 0x7604, R6 ;  /* 0x0000760407197816 */ /* 0x000fe40000000006 */
[----:B------:R-:W-:Y:S02]  /*e320*/  F2FP.SATFINITE.E4M3.F32.PACK_AB_MERGE_C R9, RZ, R56, RZ ;  /* 0x00000038ff09723e */ /* 0x000fe400048070ff */
[----:B------:R-:W-:-:S02]  /*e330*/  F2FP.SATFINITE.E4M3.F32.PACK_AB_MERGE_C R8, RZ, R57, RZ ;  /* 0x00000039ff08723e */ /* 0x000fc400048070ff */
[----:B------:R-:W-:Y:S02]  /*e340*/  F2FP.SATFINITE.E4M3.F32.PACK_AB_MERGE_C R6, RZ, R60, RZ ;  /* 0x0000003cff06723e */ /* 0x000fe400048070ff */
[----:B------:R-:W-:Y:S02]  /*e350*/  F2FP.SATFINITE.E4M3.F32.PACK_AB_MERGE_C R7, RZ, R61, RZ ;  /* 0x0000003dff07723e */ /* 0x000fe400048070ff */
[----:B------:R-:W-:Y:S02]  /*e360*/  LOP3.LUT R9, R9, 0xff, RZ, 0xc0, !PT ;  /* 0x000000ff09097812 */ /* 0x000fe400078ec0ff */
[----:B------:R-:W-:Y:S02]  /*e370*/  LOP3.LUT R8, R8, 0xffff, RZ, 0xc0, !PT ;  /* 0x0000ffff08087812 */ /* 0x000fe400078ec0ff */
[----:B------:R-:W-:Y:S02]  /*e380*/  LOP3.LUT R6, R6, 0xff, RZ, 0xc0, !PT ;  /* 0x000000ff06067812 */ /* 0x000fe400078ec0ff */
[----:B------:R-:W-:-:S02]  /*e390*/  LOP3.LUT R7, R7, 0xffff, RZ, 0xc0, !PT ;  /* 0x0000ffff07077812 */ /* 0x000fc400078ec0ff */
[----:B------:R-:W-:Y:S02]  /*e3a0*/  F2FP.SATFINITE.E4M3.F32.PACK_AB_MERGE_C R55, RZ, R55, RZ ;  /* 0x00000037ff37723e */ /* 0x000fe400048070ff */
[----:B------:R-:W-:Y:S02]  /*e3b0*/  F2FP.SATFINITE.E4M3.F32.PACK_AB_MERGE_C R54, RZ, R54, RZ ;  /* 0x00000036ff36723e */ /* 0x000fe400048070ff */
[----:B------:R-:W-:Y:S02]  /*e3c0*/  PRMT R24, R8, 0x7604, R9 ;  /* 0x0000760408187816 */ /* 0x000fe40000000009 */
[----:B------:R-:W-:Y:S02]  /*e3d0*/  PRMT R23, R7, 0x7604, R6 ;  /* 0x0000760407177816 */ /* 0x000fe40000000006 */
[----:B------:R-:W-:Y:S02]  /*e3e0*/  F2FP.SATFINITE.E4M3.F32.PACK_AB_MERGE_C R9, RZ, R64, RZ ;  /* 0x00000040ff09723e */ /* 0x000fe400048070ff */
[----:B------:R-:W-:-:S02]  /*e3f0*/  F2FP.SATFINITE.E4M3.F32.PACK_AB_MERGE_C R8, RZ, R65, RZ ;  /* 0x00000041ff08723e */ /* 0x000fc400048070ff */
[----:B------:R-:W-:Y:S02]  /*e400*/  LOP3.LUT R55, R55, 0xffff, RZ, 0xc0, !PT ;  /* 0x0000ffff37377812 */ /* 0x000fe400078ec0ff */
[----:B------:R-:W-:Y:S02]  /*e410*/  F2FP.SATFINITE.E4M3.F32.PACK_AB_MERGE_C R6, RZ, R68, RZ ;  /* 0x00000044ff06723e */ /* 0x000fe400048070ff */
[----:B------:R-:W-:Y:S02]  /*e420*/  F2FP.SATFINITE.E4M3.F32.PACK_AB_MERGE_C R7, RZ, R69, RZ ;  /* 0x00000045ff07723e */ /* 0x000fe400048070ff */
[----:B------:R-:W-:Y:S02]  /*e430*/  SHF.L.U32 R54, R54, 0x10, RZ ;  /* 0x0000001036367819 */ /* 0x000fe400000006ff */
[----:B------:R-:W-:Y:S02]  /*e440*/  F2FP.SATFINITE.E4M3.F32.PACK_AB_MERGE_C R66, RZ, R66, RZ ;  /* 0x00000042ff42723e */ /* 0x000fe400048070ff */
[----:B------:R-:W-:Y:S01]  /*e450*/  F2FP.SATFINITE.E4M3.F32.PACK_AB_MERGE_C R67, RZ, R67, RZ ;  /* 0x00000043ff43723e */ /* 0x000fe200048070ff */
[----:B------:R-:W-:-:S01]  /*e460*/  FADD R12, R16, R12 ;  /* 0x0000000c100c7221 */ /* 0x000fc20000000000 */
[----:B------:R-:W-:Y:S01]  /*e470*/  F2FP.SATFINITE.E4M3.F32.PACK_AB_MERGE_C R70, RZ, R70, RZ ;  /* 0x00000046ff46723e */ /* 0x000fe200048070ff */
[----:B------:R-:W-:Y:S01]  /*e480*/  IMAD.SHL.U32 R16, R55, 0x1000000, RZ ;  /* 0x0100000037107824 */ /* 0x000fe200078e00ff */
[----:B------:R-:W-:-:S02]  /*e490*/  LOP3.LUT R9, R9, 0xff, RZ, 0xc0, !PT ;  /* 0x000000ff09097812 */ /* 0x000fc400078ec0ff */
[----:B------:R-:W-:Y:S01]  /*e4a0*/  LOP3.LUT R8, R8, 0xffff, RZ, 0xc0, !PT ;  /* 0x0000ffff08087812 */ /* 0x000fe200078ec0ff */
[----:B------:R-:W-:Y:S01]  /*e4b0*/  FMUL R32, R32, UR7 ;  /* 0x0000000720207c20 */ /* 0x000fe20008400000 */
[----:B------:R-:W-:Y:S02]  /*e4c0*/  LOP3.LUT R6, R6, 0xff, RZ, 0xc0, !PT ;  /* 0x000000ff06067812 */ /* 0x000fe400078ec0ff */
[----:B------:R-:W-:Y:S01]  /*e4d0*/  LOP3.LUT R7, R7, 0xffff, RZ, 0xc0, !PT ;  /* 0x0000ffff07077812 */ /* 0x000fe200078ec0ff */
[----:B------:R-:W-:Y:S01]  /*e4e0*/  IMAD.U32 R66, R66, 0x10000, RZ ;  /* 0x0001000042427824 */ /* 0x000fe200078e00ff */
[----:B------:R-:W-:Y:S02]  /*e4f0*/  F2FP.SATFINITE.E4M3.F32.PACK_AB_MERGE_C R80, RZ, R80, RZ ;  /* 0x00000050ff50723e */ /* 0x000fe400048070ff */
[----:B------:R-:W-:Y:S02]  /*e500*/  F2FP.SATFINITE.E4M3.F32.PACK_AB_MERGE_C R81, RZ, R81, RZ ;  /* 0x00000051ff51723e */ /* 0x000fe400048070ff */
[----:B------:R-:W-:-:S02]  /*e510*/  LOP3.LUT R25, R25, 0xff0000, R54, 0xf8, !PT ;  /* 0x00ff000019197812 */ /* 0x000fc400078ef836 */
[----:B------:R-:W-:Y:S01]  /*e520*/  LOP3.LUT R67, R67, 0xffff, RZ, 0xc0, !PT ;  /* 0x0000ffff43437812 */ /* 0x000fe200078ec0ff */
[----:B------:R1:W-:Y:S01]  /*e530*/  STL [R1+0x1e4], R20 ;  /* 0x0001e41401007387 */ /* 0x0003e20000100800 */
[----:B------:R-:W-:Y:S01]  /*e540*/  F2FP.SATFINITE.E4M3.F32.PACK_AB_MERGE_C R84, RZ, R84, RZ ;  /* 0x00000054ff54723e */ /* 0x000fe200048070ff */
[----:B------:R-:W-:Y:S01]  /*e550*/  IMAD.U32 R41, R70, 0x10000, RZ ;  /* 0x0001000046297824 */ /* 0x000fe200078e00ff */
[----:B------:R-:W-:Y:S02]  /*e560*/  F2FP.SATFINITE.E4M3.F32.PACK_AB_MERGE_C R85, RZ, R85, RZ ;  /* 0x00000055ff55723e */ /* 0x000fe400048070ff */
[----:B------:R-:W-:Y:S02]  /*e570*/  PRMT R21, R8, 0x7604, R9 ;  /* 0x0000760408157816 */ /* 0x000fe40000000009 */
[----:B------:R-:W-:Y:S02]  /*e580*/  F2FP.SATFINITE.E4M3.F32.PACK_AB_MERGE_C R82, RZ, R82, RZ ;  /* 0x00000052ff52723e */ /* 0x000fe400048070ff */
[----:B------:R-:W-:-:S02]  /*e590*/  F2FP.SATFINITE.E4M3.F32.PACK_AB_MERGE_C R83, RZ, R83, RZ ;  /* 0x00000053ff53723e */ /* 0x000fc400048070ff */
[----:B-1----:R-:W-:Y:S02]  /*e5a0*/  PRMT R20, R7, 0x7604, R6 ;  /* 0x0000760407147816 */ /* 0x002fe40000000006 */
[----:B------:R-:W-:Y:S02]  /*e5b0*/  F2FP.SATFINITE.E4M3.F32.PACK_AB_MERGE_C R86, RZ, R86, RZ ;  /* 0x00000056ff56723e */ /* 0x000fe400048070ff */
[----:B------:R-:W-:Y:S02]  /*e5c0*/  F2FP.SATFINITE.E4M3.F32.PACK_AB_MERGE_C R87, RZ, R87, RZ ;  /* 0x00000057ff57723e */ /* 0x000fe400048070ff */
[----:B------:R-:W-:Y:S02]  /*e5d0*/  LOP3.LUT R80, R80, 0xff, RZ, 0xc0, !PT ;  /* 0x000000ff50507812 */ /* 0x000fe400078ec0ff */
[----:B------:R-:W-:Y:S02]  /*e5e0*/  LOP3.LUT R7, R81, 0xffff, RZ, 0xc0, !PT ;  /* 0x0000ffff51077812 */ /* 0x000fe400078ec0ff */
[----:B------:R-:W-:Y:S01]  /*e5f0*/  LOP3.LUT R25, R25, R16, RZ, 0xfc, !PT ;  /* 0x0000001019197212 */ /* 0x000fe200078efcff */
[----:B------:R-:W-:Y:S01]  /*e600*/  IMAD.SHL.U32 R16, R67, 0x1000000, RZ ;  /* 0x0100000043107824 */ /* 0x000fe200078e00ff */
[----:B------:R-:W-:-:S02]  /*e610*/  LOP3.LUT R84, R84, 0xff, RZ, 0xc0, !PT ;  /* 0x000000ff54547812 */ /* 0x000fc400078ec0ff */
[----:B------:R-:W-:Y:S02]  /*e620*/  LOP3.LUT R6, R85, 0xffff, RZ, 0xc0, !PT ;  /* 0x0000ffff55067812 */ /* 0x000fe400078ec0ff */
[----:B------:R-:W-:Y:S01]  /*e630*/  FSETP.GEU.AND P3, PT, R32, -126, PT ;  /* 0xc2fc00002000780b */ /* 0x000fe20003f6e000 */
[----:B------:R-:W-:Y:S01]  /*e640*/  IMAD.U32 R82, R82, 0x10000, RZ ;  /* 0x0001000052527824 */ /* 0x000fe200078e00ff */
[----:B------:R-:W-:Y:S02]  /*e650*/  LOP3.LUT R21, R21, 0xff0000, R66, 0xf8, !PT ;  /* 0x00ff000015157812 */ /* 0x000fe400078ef842 */
[----:B------:R-:W-:Y:S02]  /*e660*/  LOP3.LUT R83, R83, 0xffff, RZ, 0xc0, !PT ;  /* 0x0000ffff53537812 */ /* 0x000fe400078ec0ff */
[----:B------:R-:W-:Y:S01]  /*e670*/  LOP3.LUT R20, R20, 0xff0000, R41, 0xf8, !PT ;  /* 0x00ff000014147812 */ /* 0x000fe200078ef829 */
[----:B------:R-:W-:Y:S01]  /*e680*/  IMAD.U32 R41, R86, 0x10000, RZ ;  /* 0x0001000056297824 */ /* 0x000fe200078e00ff */
[----:B------:R-:W-:-:S02]  /*e690*/  LOP3.LUT R87, R87, 0xffff, RZ, 0xc0, !PT ;  /* 0x0000ffff57577812 */ /* 0x000fc400078ec0ff */
[----:B------:R-:W-:Y:S02]  /*e6a0*/  PRMT R7, R7, 0x7604, R80 ;  /* 0x0000760407077816 */ /* 0x000fe40000000050 */
[----:B------:R-:W-:Y:S02]  /*e6b0*/  PRMT R6, R6, 0x7604, R84 ;  /* 0x0000760406067816 */ /* 0x000fe40000000054 */
[----:B------:R-:W-:Y:S02]  /*e6c0*/  F2FP.SATFINITE.E4M3.F32.PACK_AB_MERGE_C R38, RZ, R38, RZ ;  /* 0x00000026ff26723e */ /* 0x000fe400048070ff */
[----:B------:R-:W-:Y:S01]  /*e6d0*/  LOP3.LUT R21, R21, R16, RZ, 0xfc, !PT ;  /* 0x0000001015157212 */ /* 0x000fe200078efcff */
[----:B------:R-:W-:Y:S01]  /*e6e0*/  IMAD.SHL.U32 R16, R83, 0x1000000, RZ ;  /* 0x0100000053107824 */ /* 0x000fe200078e00ff */
[----:B------:R-:W-:Y:S01]  /*e6f0*/  F2FP.SATFINITE.E4M3.F32.PACK_AB_MERGE_C R31, RZ, R31, RZ ;  /* 0x0000001fff1f723e */ /* 0x000fe200048070ff */
[----:B------:R-:W-:Y:S01]  /*e700*/  IMAD.SHL.U32 R87, R87, 0x1000000, RZ ;  /* 0x0100000057577824 */ /* 0x000fe200078e00ff */
[----:B------:R-:W-:-:S02]  /*e710*/  F2FP.SATFINITE.E4M3.F32.PACK_AB_MERGE_C R34, RZ, R34, RZ ;  /* 0x00000022ff22723e */ /* 0x000fc400048070ff */
[----:B------:R-:W-:Y:S01]  /*e720*/  LOP3.LUT R7, R7, 0xff0000, R82, 0xf8, !PT ;  /* 0x00ff000007077812 */ /* 0x000fe200078ef852 */
[----:B------:R-:W-:Y:S01]  /*e730*/  FADD R13, R17, R13 ;  /* 0x0000000d110d7221 */ /* 0x000fe20000000000 */
[----:B------:R-:W-:Y:S01]  /*e740*/  LOP3.LUT R6, R6, 0xff0000, R41, 0xf8, !PT ;  /* 0x00ff000006067812 */ /* 0x000fe200078ef829 */
[----:B------:R-:W-:Y:S01]  /*e750*/  FADD R11, R15, R11 ;  /* 0x0000000b0f0b7221 */ /* 0x000fe20000000000 */
[----:B------:R-:W-:Y:S01]  /*e760*/  IMAD.U32 R17, R38, 0x10000, RZ ;  /* 0x0001000026117824 */ /* 0x000fe200078e00ff */
[----:B------:R-:W-:Y:S01]  /*e770*/  LOP3.LUT R31, R31, 0xffff, RZ, 0xc0, !PT ;  /* 0x0000ffff1f1f7812 */ /* 0x000fe200078ec0ff */
[----:B------:R-:W-:Y:S01]  /*e780*/  IMAD.U32 R34, R34, 0x10000, RZ ;  /* 0x0001000022227824 */ /* 0x000fe200078e00ff */
[----:B------:R-:W-:Y:S01]  /*e790*/  LOP3.LUT R7, R7, R16, RZ, 0xfc, !PT ;  /* 0x0000001007077212 */ /* 0x000fe200078efcff */
[----:B------:R-:W-:Y:S01]  /*e7a0*/  @!P3 FMUL R32, R32, 0.5 ;  /* 0x3f0000002020b820 */ /* 0x000fe20000400000 */
[----:B------:R-:W-:Y:S01]  /*e7b0*/  LOP3.LUT R6, R6, R87, RZ, 0xfc, !PT ;  /* 0x0000005706067212 */ /* 0x000fe200078efcff */
[----:B------:R-:W-:-:S01]  /*e7c0*/  FADD R11, R13, R11 ;  /* 0x0000000b0d0b7221 */ /* 0x000fc20000000000 */
[----:B------:R-:W-:Y:S01]  /*e7d0*/  F2FP.SATFINITE.E4M3.F32.PACK_AB_MERGE_C R50, RZ, R50, RZ ;  /* 0x00000032ff32723e */ /* 0x000fe200048070ff */
[----:B------:R-:W-:Y:S01]  /*e7e0*/  IMAD.SHL.U32 R13, R31, 0x1000000, RZ ;  /* 0x010000001f0d7824 */ /* 0x000fe200078e00ff */
[----:B------:R-:W-:-:S02]  /*e7f0*/  LOP3.LUT R17, R36, 0xff0000, R17, 0xf8, !PT ;  /* 0x00ff000024117812 */ /* 0x000fc400078ef811 */
[----:B------:R-:W-:Y:S02]  /*e800*/  F2FP.SATFINITE.E4M3.F32.PACK_AB_MERGE_C R39, RZ, R39, RZ ;  /* 0x00000027ff27723e */ /* 0x000fe400048070ff */
[----:B------:R-:W-:Y:S02]  /*e810*/  SEL R36, R6, R7, P1 ;  /* 0x0000000706247207 */ /* 0x000fe40000800000 */
[----:B------:R-:W-:Y:S02]  /*e820*/  SEL R31, R7, R6, P1 ;  /* 0x00000006071f7207 */ /* 0x000fe40000800000 */
[----:B------:R-:W-:Y:S01]  /*e830*/  LOP3.LUT R34, R37, 0xff0000, R34, 0xf8, !PT ;  /* 0x00ff000025227812 */ /* 0x000fe200078ef822 */
[----:B------:R-:W1:Y:S01]  /*e840*/  MUFU.EX2 R7, R32 ;  /* 0x0000002000077308 */ /* 0x000e620000000800 */
[----:B------:R-:W-:Y:S01]  /*e850*/  IMAD.U32 R37, R50, 0x10000, RZ ;  /* 0x0001000032257824 */ /* 0x000fe200078e00ff */
[----:B------:R-:W-:Y:S02]  /*e860*/  F2FP.SATFINITE.E4M3.F32.PACK_AB_MERGE_C R42, RZ, R42, RZ ;  /* 0x0000002aff2a723e */ /* 0x000fe400048070ff */
[----:B------:R-:W-:-:S02]  /*e870*/  F2FP.SATFINITE.E4M3.F32.PACK_AB_MERGE_C R58, RZ, R58, RZ ;  /* 0x0000003aff3a723e */ /* 0x000fc400048070ff */
[----:B------:R-:W-:Y:S02]  /*e880*/  LOP3.LUT R39, R39, 0xffff, RZ, 0xc0, !PT ;  /* 0x0000ffff27277812 */ /* 0x000fe400078ec0ff */
[----:B------:R-:W-:Y:S02]  /*e890*/  F2FP.SATFINITE.E4M3.F32.PACK_AB_MERGE_C R43, RZ, R43, RZ ;  /* 0x0000002bff2b723e */ /* 0x000fe400048070ff */
[----:B------:R-:W-:Y:S02]  /*e8a0*/  F2FP.SATFINITE.E4M3.F32.PACK_AB_MERGE_C R46, RZ, R46, RZ ;  /* 0x0000002eff2e723e */ /* 0x000fe400048070ff */
[----:B------:R-:W-:Y:S01]  /*e8b0*/  F2FP.SATFINITE.E4M3.F32.PACK_AB_MERGE_C R47, RZ, R47, RZ ;  /* 0x0000002fff2f723e */ /* 0x000fe200048070ff */
[----:B------:R-:W-:Y:S01]  /*e8c0*/  FADD R15, R14, R10 ;  /* 0x0000000a0e0f7221 */ /* 0x000fe20000000000 */
[----:B------:R-:W-:Y:S01]  /*e8d0*/  F2FP.SATFINITE.E4M3.F32.PACK_AB_MERGE_C R76, RZ, R76, RZ ;  /* 0x0000004cff4c723e */ /* 0x000fe200048070ff */
[----:B------:R-:W-:Y:S01]  /*e8e0*/  IMAD.U32 R42, R42, 0x10000, RZ ;  /* 0x000100002a2a7824 */ /* 0x000fe200078e00ff */
[----:B------:R-:W-:-:S02]  /*e8f0*/  F2FP.SATFINITE.E4M3.F32.PACK_AB_MERGE_C R77, RZ, R77, RZ ;  /* 0x0000004dff4d723e */ /* 0x000fc400048070ff */
[----:B------:R-:W-:Y:S01]  /*e900*/  LOP3.LUT R28, R28, 0xff0000, R37, 0xf8, !PT ;  /* 0x00ff00001c1c7812 */ /* 0x000fe200078ef825 */
[----:B------:R-:W-:Y:S01]  /*e910*/  IMAD.U32 R37, R58, 0x10000, RZ ;  /* 0x000100003a257824 */ /* 0x000fe200078e00ff */
[----:B------:R-:W-:Y:S02]  /*e920*/  SHF.L.U32 R10, R39, 0x18, RZ ;  /* 0x00000018270a7819 */ /* 0x000fe400000006ff */
[----:B------:R-:W-:Y:S01]  /*e930*/  LOP3.LUT R43, R43, 0xffff, RZ, 0xc0, !PT ;  /* 0x0000ffff2b2b7812 */ /* 0x000fe200078ec0ff */
[----:B------:R-:W2:Y:S01]  /*e940*/  S2R R152, SR_TID.X ;  /* 0x0000000000987919 */ /* 0x000ea20000002100 */
[----:B------:R-:W-:Y:S01]  /*e950*/  LOP3.LUT R47, R47, 0xffff, RZ, 0xc0, !PT ;  /* 0x0000ffff2f2f7812 */ /* 0x000fe200078ec0ff */
[----:B------:R-:W-:Y:S01]  /*e960*/  IMAD.U32 R46, R46, 0x10000, RZ ;  /* 0x000100002e2e7824 */ /* 0x000fe200078e00ff */
[----:B------:R-:W-:Y:S02]  /*e970*/  F2FP.SATFINITE.E4M3.F32.PACK_AB_MERGE_C R78, RZ, R78, RZ ;  /* 0x0000004eff4e723e */ /* 0x000fe400048070ff */
[----:B------:R-:W-:-:S02]  /*e980*/  F2FP.SATFINITE.E4M3.F32.PACK_AB_MERGE_C R62, RZ, R62, RZ ;  /* 0x0000003eff3e723e */ /* 0x000fc400048070ff */
[----:B------:R-:W-:Y:S02]  /*e990*/  F2FP.SATFINITE.E4M3.F32.PACK_AB_MERGE_C R63, RZ, R63, RZ ;  /* 0x0000003fff3f723e */ /* 0x000fe400048070ff */
[----:B------:R-:W-:Y:S02]  /*e9a0*/  LOP3.LUT R76, R76, 0xff, RZ, 0xc0, !PT ;  /* 0x000000ff4c4c7812 */ /* 0x000fe400078ec0ff */
[----:B------:R-:W-:Y:S02]  /*e9b0*/  LOP3.LUT R8, R77, 0xffff, RZ, 0xc0, !PT ;  /* 0x0000ffff4d087812 */ /* 0x000fe400078ec0ff */
[----:B------:R-:W-:Y:S01]  /*e9c0*/  LOP3.LUT R17, R17, R10, RZ, 0xfc, !PT ;  /* 0x0000000a11117212 */ /* 0x000fe200078efcff */
[----:B------:R-:W-:Y:S01]  /*e9d0*/  IMAD.SHL.U32 R10, R43, 0x1000000, RZ ;  /* 0x010000002b0a7824 */ /* 0x000fe200078e00ff */
[----:B------:R-:W-:Y:S01]  /*e9e0*/  F2FP.SATFINITE.E4M3.F32.PACK_AB_MERGE_C R92, RZ, R92, RZ ;  /* 0x0000005cff5c723e */ /* 0x000fe200048070ff */
[----:B------:R-:W-:Y:S01]  /*e9f0*/  IMAD.SHL.U32 R14, R47, 0x1000000, RZ ;  /* 0x010000002f0e7824 */ /* 0x000fe200078e00ff */
[----:B------:R-:W-:-:S02]  /*ea00*/  F2FP.SATFINITE.E4M3.F32.PACK_AB_MERGE_C R93, RZ, R93, RZ ;  /* 0x0000005dff5d723e */ /* 0x000fc400048070ff */
[----:B------:R-:W-:Y:S02]  /*ea10*/  LOP3.LUT R33, R33, 0xff0000, R42, 0xf8, !PT ;  /* 0x00ff000021217812 */ /* 0x000fe400078ef82a */
[----:B------:R-:W-:Y:S01]  /*ea20*/  LOP3.LUT R24, R24, 0xff0000, R37, 0xf8, !PT ;  /* 0x00ff000018187812 */ /* 0x000fe200078ef825 */
[----:B------:R-:W-:Y:S01]  /*ea30*/  IMAD.U32 R37, R78, 0x10000, RZ ;  /* 0x000100004e257824 */ /* 0x000fe200078e00ff */
[----:B------:R-:W-:Y:S01]  /*ea40*/  F2FP.SATFINITE.E4M3.F32.PACK_AB_MERGE_C R72, RZ, R72, RZ ;  /* 0x00000048ff48723e */ /* 0x000fe200048070ff */
[----:B------:R-:W-:Y:S01]  /*ea50*/  STL [R1+0x1f0], R19 ;  /* 0x0001f01301007387 */ /* 0x000fe20000100800 */
[----:B------:R-:W-:Y:S01]  /*ea60*/  F2FP.SATFINITE.E4M3.F32.PACK_AB_MERGE_C R73, RZ, R73, RZ ;  /* 0x00000049ff49723e */ /* 0x000fe200048070ff */
[----:B------:R-:W-:Y:S01]  /*ea70*/  IMAD.U32 R62, R62, 0x10000, RZ ;  /* 0x000100003e3e7824 */ /* 0x000fe200078e00ff */
[----:B------:R-:W-:Y:S02]  /*ea80*/  LOP3.LUT R29, R29, 0xff0000, R46, 0xf8, !PT ;  /* 0x00ff00001d1d7812 */ /* 0x000fe400078ef82e */
[----:B------:R-:W-:Y:S01]  /*ea90*/  LOP3.LUT R63, R63, 0xffff, RZ, 0xc0, !PT ;  /* 0x0000ffff3f3f7812 */ /* 0x000fe200078ec0ff */
[----:B------:R3:W-:Y:S01]  /*eaa0*/  STL [R1+0x1f4], R18 ;  /* 0x0001f41201007387 */ /* 0x0007e20000100800 */
[----:B------:R-:W-:-:S02]  /*eab0*/  PRMT R8, R8, 0x7604, R76 ;  /* 0x0000760408087816 */ /* 0x000fc4000000004c */
[----:B------:R-:W-:Y:S02]  /*eac0*/  F2FP.SATFINITE.E4M3.F32.PACK_AB_MERGE_C R100, RZ, R100, RZ ;  /* 0x00000064ff64723e */ /* 0x000fe400048070ff */
[----:B------:R-:W-:Y:S02]  /*ead0*/  F2FP.SATFINITE.E4M3.F32.PACK_AB_MERGE_C R101, RZ, R101, RZ ;  /* 0x00000065ff65723e */ /* 0x000fe400048070ff */
[----:B------:R-:W-:Y:S02]  /*eae0*/  F2FP.SATFINITE.E4M3.F32.PACK_AB_MERGE_C R94, RZ, R94, RZ ;  /* 0x0000005eff5e723e */ /* 0x000fe400048070ff */
[----:B------:R-:W-:Y:S02]  /*eaf0*/  F2FP.SATFINITE.E4M3.F32.PACK_AB_MERGE_C R74, RZ, R74, RZ ;  /* 0x0000004aff4a723e */ /* 0x000fe400048070ff */
[----:B------:R-:W-:Y:S01]  /*eb00*/  F2FP.SATFINITE.E4M3.F32.PACK_AB_MERGE_C R75, RZ, R75, RZ ;  /* 0x0000004bff4b723e */ /* 0x000fe200048070ff */
[----:B-1----:R-:W-:Y:S01]  /*eb10*/  @!P3 FMUL R7, R7, R7 ;  /* 0x000000070707b220 */ /* 0x002fe20000400000 */
[----:B------:R-:W-:-:S02]  /*eb20*/  LOP3.LUT R92, R92, 0xff, RZ, 0xc0, !PT ;  /* 0x000000ff5c5c7812 */ /* 0x000fc400078ec0ff */
[----:B---3--:R-:W-:Y:S02]  /*eb30*/  LOP3.LUT R18, R93, 0xffff, RZ, 0xc0, !PT ;  /* 0x0000ffff5d127812 */ /* 0x008fe400078ec0ff */
[----:B------:R-:W-:Y:S02]  /*eb40*/  F2FP.SATFINITE.E4M3.F32.PACK_AB_MERGE_C R102, RZ, R102, RZ ;  /* 0x00000066ff66723e */ /* 0x000fe400048070ff */
[----:B------:R-:W-:Y:S02]  /*eb50*/  LOP3.LUT R33, R33, R10, RZ, 0xfc, !PT ;  /* 0x0000000a21217212 */ /* 0x000fe400078efcff */
[----:B------:R-:W-:Y:S02]  /*eb60*/  LOP3.LUT R72, R72, 0xff, RZ, 0xc0, !PT ;  /* 0x000000ff48487812 */ /* 0x000fe400078ec0ff */
[----:B------:R-:W-:Y:S02]  /*eb70*/  LOP3.LUT R9, R73, 0xffff, RZ, 0xc0, !PT ;  /* 0x0000ffff49097812 */ /* 0x000fe400078ec0ff */
[----:B------:R-:W-:Y:S01]  /*eb80*/  LOP3.LUT R10, R29, R14, RZ, 0xfc, !PT ;  /* 0x0000000e1d0a7212 */ /* 0x000fe200078efcff */
[----:B------:R-:W-:Y:S01]  /*eb90*/  IMAD.SHL.U32 R14, R63, 0x1000000, RZ ;  /* 0x010000003f0e7824 */ /* 0x000fe200078e00ff */
[----:B------:R-:W-:-:S02]  /*eba0*/  F2FP.SATFINITE.E4M3.F32.PACK_AB_MERGE_C R96, RZ, R96, RZ ;  /* 0x00000060ff60723e */ /* 0x000fc400048070ff */
[----:B------:R-:W-:Y:S02]  /*ebb0*/  F2FP.SATFINITE.E4M3.F32.PACK_AB_MERGE_C R97, RZ, R97, RZ ;  /* 0x00000061ff61723e */ /* 0x000fe400048070ff */
[----:B------:R-:W-:Y:S02]  /*ebc0*/  LOP3.LUT R100, R100, 0xff, RZ, 0xc0, !PT ;  /* 0x000000ff64647812 */ /* 0x000fe400078ec0ff */
[----:B------:R-:W-:Y:S02]  /*ebd0*/  LOP3.LUT R101, R101, 0xffff, RZ, 0xc0, !PT ;  /* 0x0000ffff65657812 */ /* 0x000fe400078ec0ff */
[----:B------:R-:W-:Y:S02]  /*ebe0*/  F2FP.SATFINITE.E4M3.F32.PACK_AB_MERGE_C R104, RZ, R104, RZ ;  /* 0x00000068ff68723e */ /* 0x000fe400048070ff */
[----:B------:R-:W-:Y:S02]  /*ebf0*/  F2FP.SATFINITE.E4M3.F32.PACK_AB_MERGE_C R105, RZ, R105, RZ ;  /* 0x00000069ff69723e */ /* 0x000fe400048070ff */
[----:B------:R-:W-:Y:S01]  /*ec00*/  LOP3.LUT R8, R8, 0xff0000, R37, 0xf8, !PT ;  /* 0x00ff000008087812 */ /* 0x000fe200078ef825 */
[----:B------:R-:W-:Y:S01]  /*ec10*/  IMAD.U32 R37, R94, 0x10000, RZ ;  /* 0x000100005e257824 */ /* 0x000fe200078e00ff */
[----:B------:R-:W-:Y:S01]  /*ec20*/  F2FP.SATFINITE.E4M3.F32.PACK_AB_MERGE_C R88, RZ, R88, RZ ;  /* 0x00000058ff58723e */ /* 0x000fe200048070ff */
[----:B------:R-:W-:Y:S01]  /*ec30*/  IMAD.U32 R74, R74, 0x10000, RZ ;  /* 0x000100004a4a7824 */ /* 0x000fe200078e00ff */
[----:B------:R-:W-:-:S02]  /*ec40*/  F2FP.SATFINITE.E4M3.F32.PACK_AB_MERGE_C R89, RZ, R89, RZ ;  /* 0x00000059ff59723e */ /* 0x000fc400048070ff */
[----:B------:R-:W-:Y:S02]  /*ec50*/  F2FP.SATFINITE.E4M3.F32.PACK_AB_MERGE_C R26, RZ, R26, RZ ;  /* 0x0000001aff1a723e */ /* 0x000fe400048070ff */
[----:B------:R-:W-:Y:S02]  /*ec60*/  LOP3.LUT R23, R23, 0xff0000, R62, 0xf8, !PT ;  /* 0x00ff000017177812 */ /* 0x000fe400078ef83e */
[----:B------:R-:W-:Y:S02]  /*ec70*/  F2FP.SATFINITE.E4M3.F32.PACK_AB_MERGE_C R27, RZ, R27, RZ ;  /* 0x0000001bff1b723e */ /* 0x000fe400048070ff */
[----:B------:R-:W-:Y:S01]  /*ec80*/  LOP3.LUT R75, R75, 0xffff, RZ, 0xc0, !PT ;  /* 0x0000ffff4b4b7812 */ /* 0x000fe200078ec0ff */
[----:B------:R-:W-:Y:S01]  /*ec90*/  IMAD.U32 R45, R102, 0x10000, RZ ;  /* 0x00010000662d7824 */ /* 0x000fe200078e00ff */
[----:B------:R-:W-:Y:S01]  /*eca0*/  PRMT R18, R18, 0x7604, R92 ;  /* 0x0000760412127816 */ /* 0x000fe2000000005c */
[----:B----4-:R-:W-:Y:S01]  /*ecb0*/  FMUL R220, R220, R7 ;  /* 0x00000007dcdc7220 */ /* 0x010fe20000400000 */
[----:B------:R-:W-:-:S02]  /*ecc0*/  F2FP.SATFINITE.E4M3.F32.PACK_AB_MERGE_C R112, RZ, R112, RZ ;  /* 0x00000070ff70723e */ /* 0x000fc400048070ff */
[----:B------:R-:W-:Y:S02]  /*ecd0*/  F2FP.SATFINITE.E4M3.F32.PACK_AB_MERGE_C R113, RZ, R113, RZ ;  /* 0x00000071ff71723e */ /* 0x000fe400048070ff */
[----:B------:R-:W-:Y:S02]  /*ece0*/  F2FP.SATFINITE.E4M3.F32.PACK_AB_MERGE_C R98, RZ, R98, RZ ;  /* 0x00000062ff62723e */ /* 0x000fe400048070ff */
[----:B------:R-:W-:Y:S01]  /*ecf0*/  F2FP.SATFINITE.E4M3.F32.PACK_AB_MERGE_C R106, RZ, R106, RZ ;  /* 0x0000006aff6a723e */ /* 0x000fe200048070ff */
[----:B------:R-:W-:Y:S01]  /*ed00*/  FMUL R219, R219, R7 ;  /* 0x00000007dbdb7220 */ /* 0x000fe20000400000 */
[----:B------:R-:W-:Y:S02]  /*ed10*/  PRMT R9, R9, 0x7604, R72 ;  /* 0x0000760409097816 */ /* 0x000fe40000000048 */
[----:B------:R-:W-:Y:S02]  /*ed20*/  F2FP.SATFINITE.E4M3.F32.PACK_AB_MERGE_C R30, RZ, R30, RZ ;  /* 0x0000001eff1e723e */ /* 0x000fe400048070ff */
[----:B------:R-:W-:-:S02]  /*ed30*/  F2FP.SATFINITE.E4M3.F32.PACK_AB_MERGE_C R90, RZ, R90, RZ ;  /* 0x0000005aff5a723e */ /* 0x000fc400048070ff */
[----:B------:R-:W-:Y:S01]  /*ed40*/  F2FP.SATFINITE.E4M3.F32.PACK_AB_MERGE_C R91, RZ, R91, RZ ;  /* 0x0000005bff5b723e */ /* 0x000fe200048070ff */
[----:B------:R-:W-:Y:S01]  /*ed50*/  FMUL R218, R218, R7 ;  /* 0x00000007dada7220 */ /* 0x000fe20000400000 */
[----:B------:R-:W-:Y:S02]  /*ed60*/  LOP3.LUT R96, R96, 0xff, RZ, 0xc0, !PT ;  /* 0x000000ff60607812 */ /* 0x000fe400078ec0ff */
[----:B------:R-:W-:Y:S02]  /*ed70*/  LOP3.LUT R22, R97, 0xffff, RZ, 0xc0, !PT ;  /* 0x0000ffff61167812 */ /* 0x000fe400078ec0ff */
[----:B------:R-:W-:Y:S02]  /*ed80*/  PRMT R100, R101, 0x7604, R100 ;  /* 0x0000760465647816 */ /* 0x000fe40000000064 */
[----:B------:R-:W-:Y:S02]  /*ed90*/  LOP3.LUT R104, R104, 0xff, RZ, 0xc0, !PT ;  /* 0x000000ff68687812 */ /* 0x000fe400078ec0ff */
[----:B------:R-:W-:-:S02]  /*eda0*/  LOP3.LUT R105, R105, 0xffff, RZ, 0xc0, !PT ;  /* 0x0000ffff69697812 */ /* 0x000fc400078ec0ff */
[----:B------:R-:W-:Y:S01]  /*edb0*/  F2FP.SATFINITE.E4M3.F32.PACK_AB_MERGE_C R114, RZ, R114, RZ ;  /* 0x00000072ff72723e */ /* 0x000fe200048070ff */
[----:B------:R-:W-:Y:S01]  /*edc0*/  IMAD.U32 R26, R26, 0x10000, RZ ;  /* 0x000100001a1a7824 */ /* 0x000fe200078e00ff */
[----:B------:R-:W-:Y:S01]  /*edd0*/  LOP3.LUT R88, R88, 0xff, RZ, 0xc0, !PT ;  /* 0x000000ff58587812 */ /* 0x000fe200078ec0ff */
[----:B------:R-:W-:Y:S01]  /*ede0*/  FMUL R217, R217, R7 ;  /* 0x00000007d9d97220 */ /* 0x000fe20000400000 */
[----:B------:R-:W-:Y:S02]  /*edf0*/  LOP3.LUT R19, R89, 0xffff, RZ, 0xc0, !PT ;  /* 0x0000ffff59137812 */ /* 0x000fe400078ec0ff */
[----:B------:R-:W-:Y:S02]  /*ee00*/  F2FP.SATFINITE.E4M3.F32.PACK_AB_MERGE_C R108, RZ, R108, RZ ;  /* 0x0000006cff6c723e */ /* 0x000fe400048070ff */
[----:B------:R-:W-:Y:S02]  /*ee10*/  F2FP.SATFINITE.E4M3.F32.PACK_AB_MERGE_C R109, RZ, R109, RZ ;  /* 0x0000006dff6d723e */ /* 0x000fe400048070ff */
[----:B------:R-:W-:-:S02]  /*ee20*/  LOP3.LUT R27, R27, 0xffff, RZ, 0xc0, !PT ;  /* 0x0000ffff1b1b7812 */ /* 0x000fc400078ec0ff */
[----:B------:R-:W-:Y:S01]  /*ee30*/  LOP3.LUT R23, R23, R14, RZ, 0xfc, !PT ;  /* 0x0000000e17177212 */ /* 0x000fe200078efcff */
[----:B------:R-:W-:Y:S01]  /*ee40*/  IMAD.SHL.U32 R14, R75, 0x1000000, RZ ;  /* 0x010000004b0e7824 */ /* 0x000fe200078e00ff */
[----:B------:R-:W-:Y:S02]  /*ee50*/  F2FP.SATFINITE.E4M3.F32.PACK_AB_MERGE_C R95, RZ, R95, RZ ;  /* 0x0000005fff5f723e */ /* 0x000fe400048070ff */
[----:B------:R-:W-:Y:S02]  /*ee60*/  F2FP.SATFINITE.E4M3.F32.PACK_AB_MERGE_C R99, RZ, R99, RZ ;  /* 0x00000063ff63723e */ /* 0x000fe400048070ff */
[----:B------:R-:W-:Y:S01]  /*ee70*/  F2FP.SATFINITE.E4M3.F32.PACK_AB_MERGE_C R103, RZ, R103, RZ ;  /* 0x00000067ff67723e */ /* 0x000fe200048070ff */
[----:B------:R-:W-:Y:S01]  /*ee80*/  IMAD.U32 R41, R98, 0x10000, RZ ;  /* 0x0001000062297824 */ /* 0x000fe200078e00ff */
[----:B------:R-:W-:Y:S01]  /*ee90*/  LOP3.LUT R112, R112, 0xff, RZ, 0xc0, !PT ;  /* 0x000000ff70707812 */ /* 0x000fe200078ec0ff */
[----:B------:R-:W-:Y:S01]  /*eea0*/  FMUL R216, R216, R7 ;  /* 0x00000007d8d87220 */ /* 0x000fe20000400000 */
[----:B------:R-:W-:-:S02]  /*eeb0*/  LOP3.LUT R113, R113, 0xffff, RZ, 0xc0, !PT ;  /* 0x0000ffff71717812 */ /* 0x000fc400078ec0ff */
[----:B------:R-:W-:Y:S02]  /*eec0*/  F2FP.SATFINITE.E4M3.F32.PACK_AB_MERGE_C R120, RZ, R120, RZ ;  /* 0x00000078ff78723e */ /* 0x000fe400048070ff */
[----:B------:R-:W-:Y:S02]  /*eed0*/  F2FP.SATFINITE.E4M3.F32.PACK_AB_MERGE_C R121, RZ, R121, RZ ;  /* 0x00000079ff79723e */ /* 0x000fe400048070ff */
[----:B------:R-:W-:Y:S01]  /*eee0*/  LOP3.LUT R18, R18, 0xff0000, R37, 0xf8, !PT ;  /* 0x00ff000012127812 */ /* 0x000fe200078ef825 */
[----:B------:R-:W-:Y:S01]  /*eef0*/  IMAD.U32 R37, R106, 0x10000, RZ ;  /* 0x000100006a257824 */ /* 0x000fe200078e00ff */
[----:B------:R-:W-:Y:S01]  /*ef00*/  LOP3.LUT R9, R9, 0xff0000, R74, 0xf8, !PT ;  /* 0x00ff000009097812 */ /* 0x000fe200078ef84a */
[----:B------:R-:W-:Y:S01]  /*ef10*/  IMAD.U32 R30, R30, 0x10000, RZ ;  /* 0x000100001e1e7824 */ /* 0x000fe200078e00ff */
[----:B------:R-:W-:Y:S01]  /*ef20*/  F2FP.SATFINITE.E4M3.F32.PACK_AB_MERGE_C R51, RZ, R51, RZ ;  /* 0x00000033ff33723e */ /* 0x000fe200048070ff */
[----:B------:R-:W-:Y:S01]  /*ef30*/  IMAD.U32 R90, R90, 0x10000, RZ ;  /* 0x000100005a5a7824 */ /* 0x000fe200078e00ff */
[----:B------:R-:W-:Y:S01]  /*ef40*/  LOP3.LUT R91, R91, 0xffff, RZ, 0xc0, !PT ;  /* 0x0000ffff5b5b7812 */ /* 0x000fe200078ec0ff */
[----:B------:R-:W-:Y:S01]  /*ef50*/  STL [R1+0x8], R220 ;  /* 0x000008dc01007387 */ /* 0x000fe20000100800 */
[----:B------:R-:W-:Y:S01]  /*ef60*/  F2FP.SATFINITE.E4M3.F32.PACK_AB_MERGE_C R107, RZ, R107, RZ ;  /* 0x0000006bff6b723e */ /* 0x000fe200048070ff */
[----:B------:R-:W-:Y:S01]  /*ef70*/  FMUL R215, R215, R7 ;  /* 0x00000007d7d77220 */ /* 0x000fe20000400000 */
[----:B------:R-:W-:Y:S01]  /*ef80*/  F2FP.SATFINITE.E4M3.F32.PACK_AB_MERGE_C R111, RZ, R111, RZ ;  /* 0x0000006fff6f723e */ /* 0x000fe200048070ff */
[----:B------:R-:W-:Y:S01]  /*ef90*/  STL [R1+0xc], R219 ;  /* 0x00000cdb01007387 */ /* 0x000fe20000100800 */
[----:B------:R-:W-:Y:S01]  /*efa0*/  PRMT R22, R22, 0x7604, R96 ;  /* 0x0000760416167816 */ /* 0x000fe20000000060 */
[----:B------:R-:W-:Y:S01]  /*efb0*/  FMUL R214, R214, R7 ;  /* 0x00000007d6d67220 */ /* 0x000fe20000400000 */
[----:B------:R-:W-:-:S02]  /*efc0*/  PRMT R104, R105, 0x7604, R104 ;  /* 0x0000760469687816 */ /* 0x000fc40000000068 */
[----:B------:R-:W-:Y:S02]  /*efd0*/  F2FP.SATFINITE.E4M3.F32.PACK_AB_MERGE_C R128, RZ, R128, RZ ;  /* 0x00000080ff80723e */ /* 0x000fe400048070ff */
[----:B------:R-:W-:Y:S02]  /*efe0*/  F2FP.SATFINITE.E4M3.F32.PACK_AB_MERGE_C R129, RZ, R129, RZ ;  /* 0x00000081ff81723e */ /* 0x000fe400048070ff */
[----:B------:R-:W-:Y:S01]  /*eff0*/  LOP3.LUT R100, R100, 0xff0000, R45, 0xf8, !PT ;  /* 0x00ff000064647812 */ /* 0x000fe200078ef82d */
[----:B------:R-:W-:Y:S01]  /*f000*/  IMAD.U32 R45, R114, 0x10000, RZ ;  /* 0x00010000722d7824 */ /* 0x000fe200078e00ff */
[----:B------:R-:W-:Y:S01]  /*f010*/  F2FP.SATFINITE.E4M3.F32.PACK_AB_MERGE_C R122, RZ, R122, RZ ;  /* 0x0000007aff7a723e */ /* 0x000fe200048070ff */
[----:B------:R-:W-:Y:S01]  /*f020*/  IMAD.SHL.U32 R27, R27, 0x1000000, RZ ;  /* 0x010000001b1b7824 */ /* 0x000fe200078e00ff */
[----:B------:R-:W-:Y:S01]  /*f030*/  PRMT R19, R19, 0x7604, R88 ;  /* 0x0000760413137816 */ /* 0x000fe20000000058 */
[----:B------:R-:W-:Y:S01]  /*f040*/  STL [R1+0x18], R218 ;  /* 0x000018da01007387 */ /* 0x000fe20000100800 */
[----:B------:R-:W-:Y:S01]  /*f050*/  LOP3.LUT R108, R108, 0xff, RZ, 0xc0, !PT ;  /* 0x000000ff6c6c7812 */ /* 0x000fe200078ec0ff */
[----:B------:R-:W-:Y:S01]  /*f060*/  FMUL R213, R213, R7 ;  /* 0x00000007d5d57220 */ /* 0x000fe20000400000 */
[----:B------:R-:W-:-:S02]  /*f070*/  LOP3.LUT R109, R109, 0xffff, RZ, 0xc0, !PT ;  /* 0x0000ffff6d6d7812 */ /* 0x000fc400078ec0ff */
[----:B------:R-:W-:Y:S02]  /*f080*/  F2FP.SATFINITE.E4M3.F32.PACK_AB_MERGE_C R110, RZ, R110, RZ ;  /* 0x0000006eff6e723e */ /* 0x000fe400048070ff */
[----:B------:R-:W-:Y:S02]  /*f090*/  LOP3.LUT R95, R95, 0xffff, RZ, 0xc0, !PT ;  /* 0x0000ffff5f5f7812 */ /* 0x000fe400078ec0ff */
[----:B------:R-:W-:Y:S02]  /*f0a0*/  LOP3.LUT R99, R99, 0xffff, RZ, 0xc0, !PT ;  /* 0x0000ffff63637812 */ /* 0x000fe400078ec0ff */
[----:B------:R-:W-:Y:S01]  /*f0b0*/  LOP3.LUT R103, R103, 0xffff, RZ, 0xc0, !PT ;  /* 0x0000ffff67677812 */ /* 0x000fe200078ec0ff */
[----:B------:R-:W-:Y:S01]  /*f0c0*/  STL [R1+0x1c], R217 ;  /* 0x00001cd901007387 */ /* 0x000fe20000100800 */
[----:B------:R-:W-:Y:S01]  /*f0d0*/  PRMT R112, R113, 0x7604, R112 ;  /* 0x0000760471707816 */ /* 0x000fe20000000070 */
[----:B------:R-:W-:Y:S01]  /*f0e0*/  FMUL R212, R212, R7 ;  /* 0x00000007d4d47220 */ /* 0x000fe20000400000 */
[----:B------:R-:W-:-:S02]  /*f0f0*/  LOP3.LUT R120, R120, 0xff, RZ, 0xc0, !PT ;  /* 0x000000ff78787812 */ /* 0x000fc400078ec0ff */
[----:B------:R-:W-:Y:S02]  /*f100*/  LOP3.LUT R121, R121, 0xffff, RZ, 0xc0, !PT ;  /* 0x0000ffff79797812 */ /* 0x000fe400078ec0ff */
[----:B------:R-:W-:Y:S01]  /*f110*/  F2FP.SATFINITE.E4M3.F32.PACK_AB_MERGE_C R130, RZ, R130, RZ ;  /* 0x00000082ff82723e */ /* 0x000fe200048070ff */
[----:B------:R-:W-:Y:S01]  /*f120*/  STL [R1+0x28], R216 ;  /* 0x000028d801007387 */ /* 0x000fe20000100800 */
[----:B------:R-:W-:Y:S01]  /*f130*/  LOP3.LUT R26, R151, 0xff0000, R26, 0xf8, !PT ;  /* 0x00ff0000971a7812 */ /* 0x000fe200078ef81a */
[----:B------:R-:W-:Y:S01]  /*f140*/  FMUL R211, R211, R7 ;  /* 0x00000007d3d37220 */ /* 0x000fe20000400000 */
[----:B------:R-:W-:Y:S02]  /*f150*/  LOP3.LUT R51, R51, 0xffff, RZ, 0xc0, !PT ;  /* 0x0000ffff33337812 */ /* 0x000fe400078ec0ff */
[----:B------:R-:W-:Y:S01]  /*f160*/  LOP3.LUT R9, R9, R14, RZ, 0xfc, !PT ;  /* 0x0000000e09097212 */ /* 0x000fe200078efcff */
[----:B------:R-:W-:Y:S01]  /*f170*/  IMAD.SHL.U32 R14, R91, 0x1000000, RZ ;  /* 0x010000005b0e7824 */ /* 0x000fe200078e00ff */
[----:B------:R-:W-:-:S02]  /*f180*/  LOP3.LUT R107, R107, 0xffff, RZ, 0xc0, !PT ;  /* 0x0000ffff6b6b7812 */ /* 0x000fc400078ec0ff */
[----:B------:R-:W-:Y:S01]  /*f190*/  LOP3.LUT R111, R111, 0xffff, RZ, 0xc0, !PT ;  /* 0x0000ffff6f6f7812 */ /* 0x000fe200078ec0ff */
[----:B------:R-:W-:Y:S01]  /*f1a0*/  FADD R12, R12, R15 ;  /* 0x0000000f0c0c7221 */ /* 0x000fe20000000000 */
[----:B------:R-:W-:Y:S01]  /*f1b0*/  LOP3.LUT R128, R128, 0xff, RZ, 0xc0, !PT ;  /* 0x000000ff80807812 */ /* 0x000fe200078ec0ff */
[----:B------:R-:W-:Y:S01]  /*f1c0*/  STL [R1+0x2c], R215 ;  /* 0x00002cd701007387 */ /* 0x000fe20000100800 */
[----:B------:R-:W-:Y:S01]  /*f1d0*/  LOP3.LUT R129, R129, 0xffff, RZ, 0xc0, !PT ;  /* 0x0000ffff81817812 */ /* 0x000fe200078ec0ff */
[----:B------:R-:W-:Y:S01]  /*f1e0*/  FMUL R210, R210, R7 ;  /* 0x00000007d2d27220 */ /* 0x000fe20000400000 */
[----:B------:R-:W-:Y:S02]  /*f1f0*/  F2FP.SATFINITE.E4M3.F32.PACK_AB_MERGE_C R136, RZ, R136, RZ ;  /* 0x00000088ff88723e */ /* 0x000fe400048070ff */
[----:B------:R-:W-:Y:S02]  /*f200*/  F2FP.SATFINITE.E4M3.F32.PACK_AB_MERGE_C R137, RZ, R137, RZ ;  /* 0x00000089ff89723e */ /* 0x000fe400048070ff */
[----:B------:R-:W-:-:S02]  /*f210*/  LOP3.LUT R22, R22, 0xff0000, R41, 0xf8, !PT ;  /* 0x00ff000016167812 */ /* 0x000fc400078ef829 */
[----:B------:R-:W-:Y:S01]  /*f220*/  LOP3.LUT R104, R104, 0xff0000, R37, 0xf8, !PT ;  /* 0x00ff000068687812 */ /* 0x000fe200078ef825 */
[----:B------:R-:W-:Y:S01]  /*f230*/  IMAD.U32 R37, R122, 0x10000, RZ ;  /* 0x000100007a257824 */ /* 0x000fe200078e00ff */
[----:B------:R-:W-:Y:S01]  /*f240*/  PRMT R108, R109, 0x7604, R108 ;  /* 0x000076046d6c7816 */ /* 0x000fe2000000006c */
[----:B------:R-:W-:Y:S01]  /*f250*/  IMAD.SHL.U32 R99, R99, 0x1000000, RZ ;  /* 0x0100000063637824 */ /* 0x000fe200078e00ff */
[----:B------:R-:W-:Y:S01]  /*f260*/  LOP3.LUT R30, R149, 0xff0000, R30, 0xf8, !PT ;  /* 0x00ff0000951e7812 */ /* 0x000fe200078ef81e */
[----:B------:R-:W-:Y:S01]  /*f270*/  IMAD.SHL.U32 R15, R103, 0x1000000, RZ ;  /* 0x01000000670f7824 */ /* 0x000fe200078e00ff */
[----:B------:R-:W-:Y:S01]  /*f280*/  LOP3.LUT R19, R19, 0xff0000, R90, 0xf8, !PT ;  /* 0x00ff000013137812 */ /* 0x000fe200078ef85a */
[----:B------:R-:W-:Y:S01]  /*f290*/  STL [R1+0x38], R214 ;  /* 0x000038d601007387 */ /* 0x000fe20000100800 */
[----:B------:R-:W-:Y:S01]  /*f2a0*/  SHF.L.U32 R41, R110, 0x10, RZ ;  /* 0x000000106e297819 */ /* 0x000fe200000006ff */
[-C--:B------:R-:W-:Y:S01]  /*f2b0*/  FMUL R209, R209, R7.reuse ;  /* 0x00000007d1d17220 */ /* 0x080fe20000400000 */
[----:B------:R-:W-:Y:S01]  /*f2c0*/  SHF.L.U32 R95, R95, 0x18, RZ ;  /* 0x000000185f5f7819 */ /* 0x000fe200000006ff */
[----:B------:R-:W-:Y:S01]  /*f2d0*/  STL [R1+0x3c], R213 ;  /* 0x00003cd501007387 */ /* 0x000fe20000100800 */
[----:B------:R-:W-:Y:S01]  /*f2e0*/  PRMT R120, R121, 0x7604, R120 ;  /* 0x0000760479787816 */ /* 0x000fe20000000078 */
[----:B------:R-:W-:Y:S01]  /*f2f0*/  FMUL R208, R208, R7 ;  /* 0x00000007d0d07220 */ /* 0x000fe20000400000 */
[----:B------:R-:W-:-:S02]  /*f300*/  F2FP.SATFINITE.E4M3.F32.PACK_AB_MERGE_C R144, RZ, R144, RZ ;  /* 0x00000090ff90723e */ /* 0x000fc400048070ff */
[----:B------:R-:W-:Y:S02]  /*f310*/  F2FP.SATFINITE.E4M3.F32.PACK_AB_MERGE_C R145, RZ, R145, RZ ;  /* 0x00000091ff91723e */ /* 0x000fe400048070ff */
[----:B------:R-:W-:Y:S02]  /*f320*/  F2FP.SATFINITE.E4M3.F32.PACK_AB_MERGE_C R148, RZ, R148, RZ ;  /* 0x00000094ff94723e */ /* 0x000fe400048070ff */
[----:B------:R-:W-:Y:S02]  /*f330*/  F2FP.SATFINITE.E4M3.F32.PACK_AB_MERGE_C R3, RZ, R3, RZ ;  /* 0x00000003ff03723e */ /* 0x000fe400048070ff */
[----:B------:R-:W-:Y:S01]  /*f340*/  LOP3.LUT R112, R112, 0xff0000, R45, 0xf8, !PT ;  /* 0x00ff000070707812 */ /* 0x000fe200078ef82d */
[----:B------:R-:W-:Y:S01]  /*f350*/  IMAD.U32 R45, R130, 0x10000, RZ ;  /* 0x00010000822d7824 */ /* 0x000fe200078e00ff */
[----:B------:R-:W-:Y:S01]  /*f360*/  F2FP.SATFINITE.E4M3.F32.PACK_AB_MERGE_C R138, RZ, R138, RZ ;  /* 0x0000008aff8a723e */ /* 0x000fe200048070ff */
[----:B------:R-:W-:Y:S01]  /*f370*/  IMAD.SHL.U32 R51, R51, 0x1000000, RZ ;  /* 0x0100000033337824 */ /* 0x000fe200078e00ff */
[----:B------:R-:W-:Y:S01]  /*f380*/  LOP3.LUT R26, R26, R27, RZ, 0xfc, !PT ;  /* 0x0000001b1a1a7212 */ /* 0x000fe200078efcff */
[----:B------:R-:W-:Y:S01]  /*f390*/  IMAD.SHL.U32 R107, R107, 0x1000000, RZ ;  /* 0x010000006b6b7824 */ /* 0x000fe200078e00ff */
[----:B------:R-:W-:Y:S01]  /*f3a0*/  PRMT R128, R129, 0x7604, R128 ;  /* 0x0000760481807816 */ /* 0x000fe20000000080 */
[----:B------:R-:W-:Y:S01]  /*f3b0*/  IMAD.SHL.U32 R27, R111, 0x1000000, RZ ;  /* 0x010000006f1b7824 */ /* 0x000fe200078e00ff */
[----:B------:R-:W-:Y:S01]  /*f3c0*/  LOP3.LUT R136, R136, 0xff, RZ, 0xc0, !PT ;  /* 0x000000ff88887812 */ /* 0x000fe200078ec0ff */
[----:B------:R-:W-:Y:S01]  /*f3d0*/  STL [R1+0x48], R212 ;  /* 0x000048d401007387 */ /* 0x000fe20000100800 */
[----:B------:R-:W-:Y:S01]  /*f3e0*/  LOP3.LUT R137, R137, 0xffff, RZ, 0xc0, !PT ;  /* 0x0000ffff89897812 */ /* 0x000fe200078ec0ff */
[-C--:B------:R-:W-:Y:S01]  /*f3f0*/  FMUL R207, R207, R7.reuse ;  /* 0x00000007cfcf7220 */ /* 0x080fe20000400000 */
[----:B------:R-:W-:Y:S01]  /*f400*/  F2FP.SATFINITE.E4M3.F32.PACK_AB_MERGE_C R146, RZ, R146, RZ ;  /* 0x00000092ff92723e */ /* 0x000fe200048070ff */
[----:B------:R-:W-:Y:S01]  /*f410*/  STL [R1+0x4c], R211 ;  /* 0x00004cd301007387 */ /* 0x000fe20000100800 */
[----:B------:R-:W-:Y:S01]  /*f420*/  F2FP.SATFINITE.E4M3.F32.PACK_AB_MERGE_C R150, RZ, R150, RZ ;  /* 0x00000096ff96723e */ /* 0x000fe200048070ff */
[----:B------:R-:W-:Y:S01]  /*f430*/  FMUL R206, R206, R7 ;  /* 0x00000007cece7220 */ /* 0x000fe20000400000 */
[----:B------:R-:W-:-:S02]  /*f440*/  F2FP.SATFINITE.E4M3.F32.PACK_AB_MERGE_C R35, RZ, R35, RZ ;  /* 0x00000023ff23723e */ /* 0x000fc400048070ff */
[----:B------:R-:W-:Y:S01]  /*f450*/  F2FP.SATFINITE.E4M3.F32.PACK_AB_MERGE_C R147, RZ, R147, RZ ;  /* 0x00000093ff93723e */ /* 0x000fe200048070ff */
[----:B------:R-:W-:Y:S01]  /*f460*/  STL [R1+0x58], R210 ;  /* 0x000058d201007387 */ /* 0x000fe20000100800 */
[----:B------:R-:W-:Y:S01]  /*f470*/  LOP3.LUT R108, R108, 0xff0000, R41, 0xf8, !PT ;  /* 0x00ff00006c6c7812 */ /* 0x000fe200078ef829 */
[----:B------:R-:W-:Y:S01]  /*f480*/  FMUL R205, R205, R7 ;  /* 0x00000007cdcd7220 */ /* 0x000fe20000400000 */
[----:B------:R-:W-:Y:S02]  /*f490*/  LOP3.LUT R13, R30, R13, RZ, 0xfc, !PT ;  /* 0x0000000d1e0d7212 */ /* 0x000fe400078efcff */
[----:B------:R-:W-:Y:S02]  /*f4a0*/  LOP3.LUT R19, R19, R14, RZ, 0xfc, !PT ;  /* 0x0000000e13137212 */ /* 0x000fe400078efcff */
[----:B------:R-:W-:Y:S01]  /*f4b0*/  LOP3.LUT R18, R18, R95, RZ, 0xfc, !PT ;  /* 0x0000005f12127212 */ /* 0x000fe200078efcff */
[----:B------:R-:W-:Y:S01]  /*f4c0*/  STL [R1+0x5c], R209 ;  /* 0x00005cd101007387 */ /* 0x000fe20000100800 */
[----:B------:R-:W-:Y:S01]  /*f4d0*/  LOP3.LUT R144, R144, 0xff, RZ, 0xc0, !PT ;  /* 0x000000ff90907812 */ /* 0x000fe200078ec0ff */
[----:B------:R-:W-:Y:S01]  /*f4e0*/  FMUL R204, R204, R7 ;  /* 0x00000007cccc7220 */ /* 0x000fe20000400000 */
[----:B------:R-:W-:-:S02]  /*f4f0*/  LOP3.LUT R145, R145, 0xffff, RZ, 0xc0, !PT ;  /* 0x0000ffff91917812 */ /* 0x000fc400078ec0ff */
[----:B------:R-:W-:Y:S02]  /*f500*/  LOP3.LUT R148, R148, 0xff, RZ, 0xc0, !PT ;  /* 0x000000ff94947812 */ /* 0x000fe400078ec0ff */
[----:B------:R-:W-:Y:S02]  /*f510*/  LOP3.LUT R3, R3, 0xffff, RZ, 0xc0, !PT ;  /* 0x0000ffff03037812 */ /* 0x000fe400078ec0ff */
[----:B------:R-:W-:Y:S01]  /*f520*/  LOP3.LUT R120, R120, 0xff0000, R37, 0xf8, !PT ;  /* 0x00ff000078787812 */ /* 0x000fe200078ef825 */
[----:B------:R-:W-:Y:S01]  /*f530*/  IMAD.U32 R37, R138, 0x10000, RZ ;  /* 0x000100008a257824 */ /* 0x000fe200078e00ff */
[----:B------:R-:W-:Y:S01]  /*f540*/  F2FP.SATFINITE.E4M3.F32.PACK_AB_MERGE_C R0, RZ, R0, RZ ;  /* 0x00000000ff00723e */ /* 0x000fe200048070ff */
[----:B------:R-:W-:Y:S01]  /*f550*/  STL [R1+0x68], R208 ;  /* 0x000068d001007387 */ /* 0x000fe20000100800 */
[----:B------:R-:W-:Y:S01]  /*f560*/  LOP3.LUT R22, R22, R99, RZ, 0xfc, !PT ;  /* 0x0000006316167212 */ /* 0x000fe200078efcff */
[----:B------:R-:W-:Y:S01]  /*f570*/  FMUL R203, R203, R7 ;  /* 0x00000007cbcb7220 */ /* 0x000fe20000400000 */
[----:B------:R-:W-:Y:S01]  /*f580*/  LOP3.LUT R15, R100, R15, RZ, 0xfc, !PT ;  /* 0x0000000f640f7212 */ /* 0x000fe200078efcff */
[----:B------:R-:W-:Y:S01]  /*f590*/  IMAD.U32 R150, R150, 0x10000, RZ ;  /* 0x0001000096967824 */ /* 0x000fe200078e00ff */
[----:B------:R-:W-:Y:S01]  /*f5a0*/  PRMT R136, R137, 0x7604, R136 ;  /* 0x0000760489887816 */ /* 0x000fe20000000088 */
[----:B------:R-:W-:Y:S01]  /*f5b0*/  STL [R1+0x6c], R207 ;  /* 0x00006ccf01007387 */ /* 0x000fe20000100800 */
[----:B------:R-:W-:Y:S01]  /*f5c0*/  LOP3.LUT R128, R128, 0xff0000, R45, 0xf8, !PT ;  /* 0x00ff000080807812 */ /* 0x000fe200078ef82d */
[----:B------:R-:W-:Y:S01]  /*f5d0*/  IMAD.U32 R45, R146, 0x10000, RZ ;  /* 0x00010000922d7824 */ /* 0x000fe200078e00ff */
[----:B------:R-:W-:Y:S01]  /*f5e0*/  LOP3.LUT R35, R35, 0xffff, RZ, 0xc0, !PT ;  /* 0x0000ffff23237812 */ /* 0x000fe200078ec0ff */
[----:B------:R-:W-:Y:S01]  /*f5f0*/  FMUL R202, R202, R7 ;  /* 0x00000007caca7220 */ /* 0x000fe20000400000 */
[----:B------:R-:W-:Y:S01]  /*f600*/  LOP3.LUT R147, R147, 0xffff, RZ, 0xc0, !PT ;  /* 0x0000ffff93937812 */ /* 0x000fe200078ec0ff */
[----:B--2---:R-:W-:Y:S01]  /*f610*/  IMAD.SHL.U32 R152, R152, 0x4, RZ ;  /* 0x0000000498987824 */ /* 0x004fe200078e00ff */
[----:B------:R-:W-:Y:S01]  /*f620*/  LOP3.LUT R28, R28, R51, RZ, 0xfc, !PT ;  /* 0x000000331c1c7212 */ /* 0x000fe200078efcff */
[----:B------:R-:W-:Y:S01]  /*f630*/  STL [R1+0x78], R206 ;  /* 0x000078ce01007387 */ /* 0x000fe20000100800 */
[----:B------:R-:W-:Y:S01]  /*f640*/  LOP3.LUT R104, R104, R107, RZ, 0xfc, !PT ;  /* 0x0000006b68687212 */ /* 0x000fe200078efcff */
[----:B------:R-:W-:Y:S01]  /*f650*/  FMUL R201, R201, R7 ;  /* 0x00000007c9c97220 */ /* 0x000fe20000400000 */
[----:B------:R-:W-:-:S02]  /*f660*/  LOP3.LUT R27, R108, R27, RZ, 0xfc, !PT ;  /* 0x0000001b6c1b7212 */ /* 0x000fc400078efcff */
[----:B------:R-:W-:Y:S02]  /*f670*/  SEL R14, R13, R26, P1 ;  /* 0x0000001a0d0e7207 */ /* 0x000fe40000800000 */
[----:B------:R-:W-:Y:S01]  /*f680*/  SEL R38, R18, R19, P1 ;  /* 0x0000001312267207 */ /* 0x000fe20000800000 */
[----:B------:R-:W-:Y:S01]  /*f690*/  STL [R1+0x7c], R205 ;  /* 0x00007ccd01007387 */ /* 0x000fe20000100800 */
[----:B------:R-:W-:Y:S01]  /*f6a0*/  PRMT R144, R145, 0x7604, R144 ;  /* 0x0000760491907816 */ /* 0x000fe20000000090 */
[----:B------:R-:W-:Y:S01]  /*f6b0*/  FMUL R200, R200, R7 ;  /* 0x00000007c8c87220 */ /* 0x000fe20000400000 */
[----:B------:R-:W-:Y:S02]  /*f6c0*/  PRMT R3, R3, 0x7604, R148 ;  /* 0x0000760403037816 */ /* 0x000fe40000000094 */
[----:B------:R-:W-:Y:S02]  /*f6d0*/  LOP3.LUT R0, R0, 0xffff, RZ, 0xc0, !PT ;  /* 0x0000ffff00007812 */ /* 0x000fe400078ec0ff */
[----:B------:R-:W-:-:S02]  /*f6e0*/  SEL R13, R26, R13, P1 ;  /* 0x0000000d1a0d7207 */ /* 0x000fc40000800000 */
[----:B------:R-:W-:Y:S01]  /*f6f0*/  SEL R19, R19, R18, P1 ;  /* 0x0000001213137207 */ /* 0x000fe20000800000 */
[----:B------:R-:W-:-:S01]  /*f700*/  FADD R12, R11, R12 ;  /* 0x0000000c0b0c7221 */ /* 0x000fc20000000000 */
[----:B------:R-:W-:Y:S01]  /*f710*/  SEL R26, R10, R33, P1 ;  /* 0x000000210a1a7207 */ /* 0x000fe20000800000 */
[----:B------:R-:W-:Y:S01]  /*f720*/  STL [R1+0x88], R204 ;  /* 0x000088cc01007387 */ /* 0x000fe20000100800 */
[----:B------:R-:W-:Y:S01]  /*f730*/  SEL R18, R15, R22, P1 ;  /* 0x000000160f127207 */ /* 0x000fe20000800000 */
[----:B------:R-:W-:Y:S01]  /*f740*/  FMUL R195, R195, R7 ;  /* 0x00000007c3c37220 */ /* 0x000fe20000400000 */
[----:B------:R-:W-:Y:S01]  /*f750*/  LOP3.LUT R136, R136, 0xff0000, R37, 0xf8, !PT ;  /* 0x00ff000088887812 */ /* 0x000fe200078ef825 */
[----:B------:R-:W-:Y:S01]  /*f760*/  IMAD.SHL.U32 R35, R35, 0x1000000, RZ ;  /* 0x0100000023237824 */ /* 0x000fe200078e00ff */
[----:B------:R-:W-:Y:S01]  /*f770*/  SEL R33, R33, R10, P1 ;  /* 0x0000000a21217207 */ /* 0x000fe20000800000 */
[----:B------:R-:W-:Y:S01]  /*f780*/  IMAD.SHL.U32 R147, R147, 0x1000000, RZ ;  /* 0x0100000093937824 */ /* 0x000fe200078e00ff */
[----:B------:R-:W-:Y:S01]  /*f790*/  SEL R15, R22, R15, P1 ;  /* 0x0000000f160f7207 */ /* 0x000fe20000800000 */
[----:B------:R-:W-:Y:S01]  /*f7a0*/  STL [R1+0x8c], R203 ;  /* 0x00008ccb01007387 */ /* 0x000fe20000100800 */
[----:B------:R-:W-:Y:S01]  /*f7b0*/  SEL R10, R25, R28, P1 ;  /* 0x0000001c190a7207 */ /* 0x000fe20000800000 */
[----:B------:R-:W-:Y:S01]  /*f7c0*/  FMUL R194, R194, R7 ;  /* 0x00000007c2c27220 */ /* 0x000fe20000400000 */
[----:B------:R-:W-:Y:S01]  /*f7d0*/  SEL R11, R28, R25, P1 ;  /* 0x000000191c0b7207 */ /* 0x000fe20000800000 */
[----:B------:R-:W-:Y:S01]  /*f7e0*/  IMAD.MOV.U32 R25, RZ, RZ, 0x3021 ;  /* 0x00003021ff197424 */ /* 0x000fe200078e00ff */
[----:B------:R-:W-:Y:S01]  /*f7f0*/  SEL R22, R27, R104, P1 ;  /* 0x000000681b167207 */ /* 0x000fe20000800000 */
[----:B------:R-:W-:Y:S01]  /*f800*/  STL [R1+0x98], R202 ;  /* 0x000098ca01007387 */ /* 0x000fe20000100800 */
[----:B------:R-:W-:Y:S01]  /*f810*/  SEL R37, R104, R27, P1 ;  /* 0x0000001b68257207 */ /* 0x000fe20000800000 */
[----:B------:R-:W-:Y:S01]  /*f820*/  IMAD.MOV.U32 R27, RZ, RZ, 0x2130 ;  /* 0x00002130ff1b7424 */ /* 0x000fe200078e00ff */
[----:B------:R-:W-:Y:S01]  /*f830*/  LOP3.LUT R144, R144, 0xff0000, R45, 0xf8, !PT ;  /* 0x00ff000090907812 */ /* 0x000fe200078ef82d */
[-C--:B------:R-:W-:Y:S01]  /*f840*/  FMUL R193, R193, R7.reuse ;  /* 0x00000007c1c17220 */ /* 0x080fe20000400000 */
[----:B------:R-:W-:Y:S01]  /*f850*/  LOP3.LUT R3, R3, 0xff0000, R150, 0xf8, !PT ;  /* 0x00ff000003037812 */ /* 0x000fe200078ef896 */
[----:B------:R-:W-:Y:S01]  /*f860*/  STL [R1+0x9c], R201 ;  /* 0x00009cc901007387 */ /* 0x000fe20000100800 */
[----:B------:R-:W-:Y:S01]  /*f870*/  SHF.L.U32 R0, R0, 0x18, RZ ;  /* 0x0000001800007819 */ /* 0x000fe200000006ff */
[-C--:B------:R-:W-:Y:S01]  /*f880*/  FMUL R192, R192, R7.reuse ;  /* 0x00000007c0c07220 */ /* 0x080fe20000400000 */
[----:B------:R-:W-:Y:S01]  /*f890*/  LOP3.LUT R152, R152, 0xc, RZ, 0xc0, !PT ;  /* 0x0000000c98987812 */ /* 0x000fe200078ec0ff */
[----:B------:R-:W-:Y:S01]  /*f8a0*/  STL [R1+0xa8], R200 ;  /* 0x0000a8c801007387 */ /* 0x000fe20000100800 */
[-C--:B------:R-:W-:Y:S01]  /*f8b0*/  FMUL R191, R191, R7.reuse ;  /* 0x00000007bfbf7220 */ /* 0x080fe20000400000 */
[----:B------:R-:W-:Y:S01]  /*f8c0*/  FMUL R190, R190, R7 ;  /* 0x00000007bebe7220 */ /* 0x000fe20000400000 */
[----:B------:R-:W-:Y:S01]  /*f8d0*/  F2FP.SATFINITE.E4M3.F32.PACK_AB_MERGE_C R116, RZ, R116, RZ ;  /* 0x00000074ff74723e */ /* 0x000fe200048070ff */
[----:B------:R-:W-:Y:S01]  /*f8e0*/  STL [R1+0xac], R195 ;  /* 0x0000acc301007387 */ /* 0x000fe20000100800 */
[----:B------:R-:W-:Y:S01]  /*f8f0*/  F2FP.SATFINITE.E4M3.F32.PACK_AB_MERGE_C R117, RZ, R117, RZ ;  /* 0x00000075ff75723e */ /* 0x000fe200048070ff */
[----:B------:R-:W-:Y:S01]  /*f900*/  FMUL R189, R189, R7 ;  /* 0x00000007bdbd7220 */ /* 0x000fe20000400000 */
[----:B------:R-:W-:Y:S01]  /*f910*/  LOP3.LUT R34, R34, R35, RZ, 0xfc, !PT ;  /* 0x0000002322227212 */ /* 0x000fe200078efcff */
[----:B------:R-:W-:Y:S01]  /*f920*/  STL [R1+0xb8], R194 ;  /* 0x0000b8c201007387 */ /* 0x000fe20000100800 */
[----:B------:R-:W-:Y:S01]  /*f930*/  LOP3.LUT R144, R144, R147, RZ, 0xfc, !PT ;  /* 0x0000009390907212 */ /* 0x000fe200078efcff */
[-C--:B------:R-:W-:Y:S01]  /*f940*/  FMUL R188, R188, R7.reuse ;  /* 0x00000007bcbc7220 */ /* 0x080fe20000400000 */
[----:B------:R-:W-:Y:S01]  /*f950*/  LOP3.LUT R3, R3, R0, RZ, 0xfc, !PT ;  /* 0x0000000003037212 */ /* 0x000fe200078efcff */
[----:B------:R-:W-:Y:S01]  /*f960*/  STL [R1+0xbc], R193 ;  /* 0x0000bcc101007387 */ /* 0x000fe20000100800 */
[-C--:B------:R-:W-:Y:S01]  /*f970*/  SHF.R.U32.HI R25, RZ, R152.reuse, R25 ;  /* 0x00000098ff197219 */ /* 0x080fe20000011619 */
[-C--:B------:R-:W-:Y:S01]  /*f980*/  FMUL R187, R187, R7.reuse ;  /* 0x00000007bbbb7220 */ /* 0x080fe20000400000 */
[----:B------:R-:W-:Y:S01]  /*f990*/  SHF.R.U32.HI R27, RZ, R152, R27 ;  /* 0x00000098ff1b7219 */ /* 0x000fe2000001161b */
[----:B------:R-:W-:Y:S01]  /*f9a0*/  STL [R1+0xc8], R192 ;  /* 0x0000c8c001007387 */ /* 0x000fe20000100800 */
[----:B------:R-:W-:Y:S01]  /*f9b0*/  F2FP.SATFINITE.E4M3.F32.PACK_AB_MERGE_C R124, RZ, R124, RZ ;  /* 0x0000007cff7c723e */ /* 0x000fe200048070ff */
[----:B------:R-:W-:Y:S01]  /*f9c0*/  FMUL R186, R186, R7 ;  /* 0x00000007baba7220 */ /* 0x000fe20000400000 */
[----:B------:R-:W-:Y:S01]  /*f9d0*/  F2FP.SATFINITE.E4M3.F32.PACK_AB_MERGE_C R125, RZ, R125, RZ ;  /* 0x0000007dff7d723e */ /* 0x000fe200048070ff */
[----:B------:R-:W-:Y:S01]  /*f9e0*/  STL [R1+0xcc], R191 ;  /* 0x0000ccbf01007387 */ /* 0x000fe20000100800 */
[----:B------:R-:W-:Y:S01]  /*f9f0*/  F2FP.SATFINITE.E4M3.F32.PACK_AB_MERGE_C R118, RZ, R118, RZ ;  /* 0x00000076ff76723e */ /* 0x000fe200048070ff */
[-C--:B------:R-:W-:Y:S01]  /*fa00*/  FMUL R185, R185, R7.reuse ;  /* 0x00000007b9b97220 */ /* 0x080fe20000400000 */
[----:B------:R-:W-:Y:S01]  /*fa10*/  LOP3.LUT R116, R116, 0xff, RZ, 0xc0, !PT ;  /* 0x000000ff74747812 */ /* 0x000fe200078ec0ff */
[----:B------:R-:W-:Y:S01]  /*fa20*/  STL [R1+0xd8], R190 ;  /* 0x0000d8be01007387 */ /* 0x000fe20000100800 */
[----:B------:R-:W-:Y:S01]  /*fa30*/  LOP3.LUT R117, R117, 0xffff, RZ, 0xc0, !PT ;  /* 0x0000ffff75757812 */ /* 0x000fe200078ec0ff */
[----:B------:R-:W-:Y:S01]  /*fa40*/  FMUL R184, R184, R7 ;  /* 0x00000007b8b87220 */ /* 0x000fe20000400000 */
[----:B------:R-:W-:Y:S01]  /*fa50*/  F2FP.SATFINITE.E4M3.F32.PACK_AB_MERGE_C R126, RZ, R126, RZ ;  /* 0x0000007eff7e723e */ /* 0x000fe200048070ff */
[----:B------:R-:W-:Y:S01]  /*fa60*/  STL [R1+0xdc], R189 ;  /* 0x0000dcbd01007387 */ /* 0x000fe20000100800 */
[----:B------:R-:W-:-:S02]  /*fa70*/  SEL R16, R17, R34, P1 ;  /* 0x0000002211107207 */ /* 0x000fc40000800000 */
[----:B------:R-:W-:Y:S02]  /*fa80*/  SEL R48, R3, R144, P1 ;  /* 0x0000009003307207 */ /* 0x000fe40000800000 */
[----:B------:R-:W-:Y:S01]  /*fa90*/  SEL R43, R144, R3, P1 ;  /* 0x00000003902b7207 */ /* 0x000fe20000800000 */
[----:B------:R-:W-:Y:S01]  /*faa0*/  STL [R1+0xe8], R188 ;  /* 0x0000e8bc01007387 */ /* 0x000fe20000100800 */
[----:B------:R-:W-:Y:S01]  /*fab0*/  SEL R17, R34, R17, P1 ;  /* 0x0000001122117207 */ /* 0x000fe20000800000 */
[----:B------:R-:W-:Y:S01]  /*fac0*/  FMUL R183, R183, R7 ;  /* 0x00000007b7b77220 */ /* 0x000fe20000400000 */
[----:B------:R-:W-:Y:S02]  /*fad0*/  LOP3.LUT R3, R25, 0xf, RZ, 0xc0, !PT ;  /* 0x0000000f19037812 */ /* 0x000fe400078ec0ff */
[----:B------:R-:W-:Y:S01]  /*fae0*/  LOP3.LUT R0, R27, 0xf, RZ, 0xc0, !PT ;  /* 0x0000000f1b007812 */ /* 0x000fe200078ec0ff */
[----:B------:R-:W-:Y:S01]  /*faf0*/  IMAD.U32 R49, R118, 0x10000, RZ ;  /* 0x0001000076317824 */ /* 0x000fe200078e00ff */
[----:B------:R-:W-:Y:S01]  /*fb00*/  F2FP.SATFINITE.E4M3.F32.PACK_AB_MERGE_C R132, RZ, R132, RZ ;  /* 0x00000084ff84723e */ /* 0x000fe200048070ff */
[----:B------:R-:W-:Y:S01]  /*fb10*/  STL [R1+0xec], R187 ;  /* 0x0000ecbb01007387 */ /* 0x000fe20000100800 */
[----:B------:R-:W-:Y:S01]  /*fb20*/  F2FP.SATFINITE.E4M3.F32.PACK_AB_MERGE_C R133, RZ, R133, RZ ;  /* 0x00000085ff85723e */ /* 0x000fe200048070ff */
[----:B------:R-:W-:Y:S01]  /*fb30*/  FMUL R182, R182, R7 ;  /* 0x00000007b6b67220 */ /* 0x000fe20000400000 */
[----:B------:R-:W-:-:S02]  /*fb40*/  LOP3.LUT R124, R124, 0xff, RZ, 0xc0, !PT ;  /* 0x000000ff7c7c7812 */ /* 0x000fc400078ec0ff */
[----:B------:R-:W-:Y:S02]  /*fb50*/  LOP3.LUT R125, R125, 0xffff, RZ, 0xc0, !PT ;  /* 0x0000ffff7d7d7812 */ /* 0x000fe400078ec0ff */
[----:B------:R-:W-:Y:S02]  /*fb60*/  F2FP.SATFINITE.E4M3.F32.PACK_AB_MERGE_C R123, RZ, R123, RZ ;  /* 0x0000007bff7b723e */ /* 0x000fe400048070ff */
[----:B------:R-:W-:Y:S01]  /*fb70*/  F2FP.SATFINITE.E4M3.F32.PACK_AB_MERGE_C R127, RZ, R127, RZ ;  /* 0x0000007fff7f723e */ /* 0x000fe200048070ff */
[----:B------:R-:W-:Y:S01]  /*fb80*/  STL [R1+0xf8], R186 ;  /* 0x0000f8ba01007387 */ /* 0x000fe20000100800 */
[----:B------:R-:W-:Y:S01]  /*fb90*/  PRMT R116, R117, 0x7604, R116 ;  /* 0x0000760475747816 */ /* 0x000fe20000000074 */
[----:B------:R-:W-:Y:S01]  /*fba0*/  FMUL R181, R181, R7 ;  /* 0x00000007b5b57220 */ /* 0x000fe20000400000 */
[----:B------:R-:W-:Y:S01]  /*fbb0*/  F2FP.SATFINITE.E4M3.F32.PACK_AB_MERGE_C R140, RZ, R140, RZ ;  /* 0x0000008cff8c723e */ /* 0x000fe200048070ff */
[----:B------:R-:W-:Y:S01]  /*fbc0*/  IMAD.U32 R41, R126, 0x10000, RZ ;  /* 0x000100007e297824 */ /* 0x000fe200078e00ff */
[----:B------:R-:W-:Y:S01]  /*fbd0*/  F2FP.SATFINITE.E4M3.F32.PACK_AB_MERGE_C R141, RZ, R141, RZ ;  /* 0x0000008dff8d723e */ /* 0x000fe200048070ff */
[----:B------:R-:W-:Y:S01]  /*fbe0*/  STL [R1+0xfc], R185 ;  /* 0x0000fcb901007387 */ /* 0x000fe20000100800 */
[----:B------:R-:W-:Y:S01]  /*fbf0*/  F2FP.SATFINITE.E4M3.F32.PACK_AB_MERGE_C R134, RZ, R134, RZ ;  /* 0x00000086ff86723e */ /* 0x000fe200048070ff */
[----:B------:R-:W-:Y:S01]  /*fc00*/  FMUL R180, R180, R7 ;  /* 0x00000007b4b47220 */ /* 0x000fe20000400000 */
[----:B------:R-:W-:-:S02]  /*fc10*/  F2FP.SATFINITE.E4M3.F32.PACK_AB_MERGE_C R71, RZ, R71, RZ ;  /* 0x00000047ff47723e */ /* 0x000fc400048070ff */
[----:B------:R-:W-:Y:S02]  /*fc20*/  F2FP.SATFINITE.E4M3.F32.PACK_AB_MERGE_C R131, RZ, R131, RZ ;  /* 0x00000083ff83723e */ /* 0x000fe400048070ff */
[----:B------:R-:W-:Y:S01]  /*fc30*/  F2FP.SATFINITE.E4M3.F32.PACK_AB_MERGE_C R135, RZ, R135, RZ ;  /* 0x00000087ff87723e */ /* 0x000fe200048070ff */
[----:B------:R-:W-:Y:S01]  /*fc40*/  STL [R1+0x108], R184 ;  /* 0x000108b801007387 */ /* 0x000fe20000100800 */
[----:B------:R-:W-:Y:S01]  /*fc50*/  LOP3.LUT R132, R132, 0xff, RZ, 0xc0, !PT ;  /* 0x000000ff84847812 */ /* 0x000fe200078ec0ff */
[-C--:B------:R-:W-:Y:S01]  /*fc60*/  FMUL R179, R179, R7.reuse ;  /* 0x00000007b3b37220 */ /* 0x080fe20000400000 */
[----:B------:R-:W-:Y:S01]  /*fc70*/  LOP3.LUT R133, R133, 0xffff, RZ, 0xc0, !PT ;  /* 0x0000ffff85857812 */ /* 0x000fe200078ec0ff */
[----:B------:R-:W-:Y:S01]  /*fc80*/  SHFL.IDX PT, R29, R26, R3, 0x1c1f ;  /* 0x001c1f031a1d7589 */ /* 0x000fe200000e0000 */
[----:B------:R-:W-:Y:S01]  /*fc90*/  PRMT R124, R125, 0x7604, R124 ;  /* 0x000076047d7c7816 */ /* 0x000fe2000000007c */
[----:B------:R-:W-:Y:S01]  /*fca0*/  FMUL R178, R178, R7 ;  /* 0x00000007b2b27220 */ /* 0x000fe20000400000 */
[----:B------:R-:W-:Y:S01]  /*fcb0*/  F2FP.SATFINITE.E4M3.F32.PACK_AB_MERGE_C R142, RZ, R142, RZ ;  /* 0x0000008eff8e723e */ /* 0x000fe200048070ff */
[----:B------:R-:W1:Y:S01]  /*fcc0*/  SHFL.IDX PT, R6, R33, R0, 0x1c1f ;  /* 0x001c1f0021067589 */ /* 0x000e6200000e0000 */
[----:B------:R-:W-:-:S02]  /*fcd0*/  F2FP.SATFINITE.E4M3.F32.PACK_AB_MERGE_C R79, RZ, R79, RZ ;  /* 0x0000004fff4f723e */ /* 0x000fc400048070ff */
[----:B------:R-:W-:Y:S01]  /*fce0*/  LOP3.LUT R123, R123, 0xffff, RZ, 0xc0, !PT ;  /* 0x0000ffff7b7b7812 */ /* 0x000fe200078ec0ff */
[----:B------:R-:W-:Y:S01]  /*fcf0*/  STL [R1+0x10c], R183 ;  /* 0x00010cb701007387 */ /* 0x000fe20000100800 */
[----:B------:R-:W-:Y:S02]  /*fd00*/  LOP3.LUT R127, R127, 0xffff, RZ, 0xc0, !PT ;  /* 0x0000ffff7f7f7812 */ /* 0x000fe400078ec0ff */
[----:B------:R-:W-:Y:S01]  /*fd10*/  F2FP.SATFINITE.E4M3.F32.PACK_AB_MERGE_C R139, RZ, R139, RZ ;  /* 0x0000008bff8b723e */ /* 0x000fe200048070ff */
[----:B------:R-:W-:Y:S01]  /*fd20*/  SHFL.IDX PT, R14, R14, R3, 0x1c1f ;  /* 0x001c1f030e0e7589 */ /* 0x000fe200000e0000 */
[----:B------:R-:W-:Y:S01]  /*fd30*/  F2FP.SATFINITE.E4M3.F32.PACK_AB_MERGE_C R143, RZ, R143, RZ ;  /* 0x0000008fff8f723e */ /* 0x000fe200048070ff */
[-C--:B------:R-:W-:Y:S01]  /*fd40*/  FMUL R177, R177, R7.reuse ;  /* 0x00000007b1b17220 */ /* 0x080fe20000400000 */
[----:B------:R-:W-:Y:S01]  /*fd50*/  LOP3.LUT R140, R140, 0xff, RZ, 0xc0, !PT ;  /* 0x000000ff8c8c7812 */ /* 0x000fe200078ec0ff */
[----:B------:R-:W2:Y:S01]  /*fd60*/  SHFL.IDX PT, R13, R13, R0, 0x1c1f ;  /* 0x001c1f000d0d7589 */ /* 0x000ea200000e0000 */
[----:B------:R-:W-:Y:S01]  /*fd70*/  LOP3.LUT R141, R141, 0xffff, RZ, 0xc0, !PT ;  /* 0x0000ffff8d8d7812 */ /* 0x000fe200078ec0ff */
[----:B------:R-:W-:Y:S01]  /*fd80*/  FMUL R176, R176, R7 ;  /* 0x00000007b0b07220 */ /* 0x000fe20000400000 */
[----:B------:R-:W-:Y:S01]  /*fd90*/  LOP3.LUT R116, R116, 0xff0000, R49, 0xf8, !PT ;  /* 0x00ff000074747812 */ /* 0x000fe200078ef831 */
[----:B------:R-:W-:Y:S01]  /*fda0*/  SHFL.IDX PT, R16, R16, R3, 0x1c1f ;  /* 0x001c1f0310107589 */ /* 0x000fe200000e0000 */
[----:B------:R-:W-:Y:S01]  /*fdb0*/  F2FP.SATFINITE.E4M3.F32.PACK_AB_MERGE_C R59, RZ, R59, RZ ;  /* 0x0000003bff3b723e */ /* 0x000fe200048070ff */
[----:B------:R-:W-:Y:S01]  /*fdc0*/  IMAD.U32 R49, R134, 0x10000, RZ ;  /* 0x0001000086317824 */ /* 0x000fe200078e00ff */
[----:B------:R-:W-:Y:S01]  /*fdd0*/  LOP3.LUT R71, R71, 0xffff, RZ, 0xc0, !PT ;  /* 0x0000ffff47477812 */ /* 0x000fe200078ec0ff */
[----:B------:R-:W3:Y:S01]  /*fde0*/  SHFL.IDX PT, R17, R17, R0, 0x1c1f ;  /* 0x001c1f0011117589 */ /* 0x000ee200000e0000 */
[----:B------:R-:W-:-:S02]  /*fdf0*/  F2FP.SATFINITE.E4M3.F32.PACK_AB_MERGE_C R115, RZ, R115, RZ ;  /* 0x00000073ff73723e */ /* 0x000fc400048070ff */
[----:B------:R-:W-:Y:S01]  /*fe00*/  F2FP.SATFINITE.E4M3.F32.PACK_AB_MERGE_C R119, RZ, R119, RZ ;  /* 0x00000077ff77723e */ /* 0x000fe200048070ff */
[----:B------:R-:W-:Y:S01]  /*fe10*/  STL [R1+0x118], R182 ;  /* 0x000118b601007387 */ /* 0x000fe20000100800 */
[----:B------:R-:W-:Y:S02]  /*fe20*/  LOP3.LUT R131, R131, 0xffff, RZ, 0xc0, !PT ;  /* 0x0000ffff83837812 */ /* 0x000fe400078ec0ff */
[----:B------:R-:W-:Y:S01]  /*fe30*/  LOP3.LUT R135, R135, 0xffff, RZ, 0xc0, !PT ;  /* 0x0000ffff87877812 */ /* 0x000fe200078ec0ff */
[----:B------:R-:W-:Y:S01]  /*fe40*/  STL [R1+0x11c], R181 ;  /* 0x00011cb501007387 */ /* 0x000fe20000100800 */
[----:B------:R-:W-:Y:S01]  /*fe50*/  PRMT R132, R133, 0x7604, R132 ;  /* 0x0000760485847816 */ /* 0x000fe20000000084 */
[-C--:B------:R-:W-:Y:S01]  /*fe60*/  FMUL R175, R175, R7.reuse ;  /* 0x00000007afaf7220 */ /* 0x080fe20000400000 */
[----:B------:R-:W-:Y:S01]  /*fe70*/  LOP3.LUT R124, R124, 0xff0000, R41, 0xf8, !PT ;  /* 0x00ff00007c7c7812 */ /* 0x000fe200078ef829 */
[----:B------:R-:W-:Y:S01]  /*fe80*/  STL [R1+0x128], R180 ;  /* 0x000128b401007387 */ /* 0x000fe20000100800 */
[----:B------:R-:W-:Y:S01]  /*fe90*/  LOP3.LUT R79, R79, 0xffff, RZ, 0xc0, !PT ;  /* 0x0000ffff4f4f7812 */ /* 0x000fe200078ec0ff */
[----:B------:R-:W-:Y:S01]  /*fea0*/  IMAD.U32 R41, R142, 0x10000, RZ ;  /* 0x000100008e297824 */ /* 0x000fe200078e00ff */
[----:B------:R-:W-:Y:S01]  /*feb0*/  LOP3.LUT R139, R139, 0xffff, RZ, 0xc0, !PT ;  /* 0x0000ffff8b8b7812 */ /* 0x000fe200078ec0ff */
[----:B------:R-:W-:Y:S01]  /*fec0*/  IMAD.SHL.U32 R123, R123, 0x1000000, RZ ;  /* 0x010000007b7b7824 */ /* 0x000fe200078e00ff */
[----:B------:R-:W-:Y:S01]  /*fed0*/  LOP3.LUT R143, R143, 0xffff, RZ, 0xc0, !PT ;  /* 0x0000ffff8f8f7812 */ /* 0x000fe200078ec0ff */
[----:B------:R-:W-:Y:S01]  /*fee0*/  IMAD.SHL.U32 R127, R127, 0x1000000, RZ ;  /* 0x010000007f7f7824 */ /* 0x000fe200078e00ff */
[----:B------:R-:W-:Y:S01]  /*fef0*/  STL [R1+0x12c], R179 ;  /* 0x00012cb301007387 */ /* 0x000fe20000100800 */
[-C--:B------:R-:W-:Y:S01]  /*ff00*/  FMUL R174, R174, R7.reuse ;  /* 0x00000007aeae7220 */ /* 0x080fe20000400000 */
[----:B------:R-:W-:Y:S01]  /*ff10*/  PRMT R140, R141, 0x7604, R140 ;  /* 0x000076048d8c7816 */ /* 0x000fe2000000008c */
[----:B------:R-:W-:Y:S01]  /*ff20*/  FMUL R173, R173, R7 ;  /* 0x00000007adad7220 */ /* 0x000fe20000400000 */
[----:B------:R-:W-:Y:S01]  /*ff30*/  LOP3.LUT R59, R59, 0xffff, RZ, 0xc0, !PT ;  /* 0x0000ffff3b3b7812 */ /* 0x000fe200078ec0ff */
[----:B------:R-:W-:Y:S01]  /*ff40*/  STL [R1+0x138], R178 ;  /* 0x000138b201007387 */ /* 0x000fe20000100800 */
[----:B------:R-:W-:Y:S01]  /*ff50*/  LOP3.LUT R115, R115, 0xffff, RZ, 0xc0, !PT ;  /* 0x0000ffff73737812 */ /* 0x000fe200078ec0ff */
[----:B------:R-:W-:Y:S01]  /*ff60*/  IMAD.SHL.U32 R71, R71, 0x1000000, RZ ;  /* 0x0100000047477824 */ /* 0x000fe200078e00ff */
[----:B------:R-:W-:Y:S01]  /*ff70*/  LOP3.LUT R119, R119, 0xffff, RZ, 0xc0, !PT ;  /* 0x0000ffff77777812 */ /* 0x000fe200078ec0ff */
[----:B------:R-:W-:Y:S01]  /*ff80*/  IMAD.SHL.U32 R131, R131, 0x1000000, RZ ;  /* 0x0100000083837824 */ /* 0x000fe200078e00ff */
[----:B------:R-:W-:Y:S01]  /*ff90*/  STL [R1+0x13c], R177 ;  /* 0x00013cb101007387 */ /* 0x000fe20000100800 */
[----:B------:R-:W-:-:S02]  /*ffa0*/  IMAD.SHL.U32 R135, R135, 0x1000000, RZ ;  /* 0x0100000087877824 */ /* 0x000fc400078e00ff */
[-C--:B------:R-:W-:Y:S01]  /*ffb0*/  FMUL R172, R172, R7.reuse ;  /* 0x00000007acac7220 */ /* 0x080fe20000400000 */
[----:B------:R-:W-:Y:S01]  /*ffc0*/  LOP3.LUT R132, R132, 0xff0000, R49, 0xf8, !PT ;  /* 0x00ff000084847812 */ /* 0x000fe200078ef831 */
[----:B------:R-:W-:Y:S01]  /*ffd0*/  STL [R1+0x148], R176 ;  /* 0x000148b001007387 */ /* 0x000fe20000100800 */
[-C--:B------:R-:W-:Y:S01]  /*ffe0*/  FMUL R171, R171, R7.reuse ;  /* 0x00000007abab7220 */ /* 0x080fe20000400000 */
[----:B------:R-:W-:Y:S02]  /*fff0*/  IMAD.SHL.U32 R79, R79, 0x1000000, RZ ;  /* 0x010000004f4f7824 */ /* 0x000fe400078e00ff */
[-C--:B------:R-:W-:Y:S01]  /*10000*/  FMUL R170, R170, R7.reuse ;  /* 0x00000007aaaa7220 */ /* 0x080fe20000400000 */
[----:B------:R-:W-:Y:S01]  /*10010*/  IMAD.SHL.U32 R139, R139, 0x1000000, RZ ;  /* 0x010000008b8b7824 */ /* 0x000fe200078e00ff */
[----:B------:R-:W-:Y:S01]  /*10020*/  STL [R1+0x14c], R175 ;  /* 0x00014caf01007387 */ /* 0x000fe20000100800 */
[----:B------:R-:W-:Y:S01]  /*10030*/  IMAD.SHL.U32 R143, R143, 0x1000000, RZ ;  /* 0x010000008f8f7824 */ /* 0x000fe200078e00ff */
[----:B------:R-:W-:Y:S01]  /*10040*/  LOP3.LUT R140, R140, 0xff0000, R41, 0xf8, !PT ;  /* 0x00ff00008c8c7812 */ /* 0x000fe200078ef829 */
[----:B------:R-:W-:Y:S01]  /*10050*/  FMUL R169, R169, R7 ;  /* 0x00000007a9a97220 */ /* 0x000fe20000400000 */
[----:B------:R-:W-:Y:S01]  /*10060*/  LOP3.LUT R120, R120, R123, RZ, 0xfc, !PT ;  /* 0x0000007b78787212 */ /* 0x000fe200078efcff */
[----:B------:R-:W-:Y:S01]  /*10070*/  STL [R1+0x158], R174 ;  /* 0x000158ae01007387 */ /* 0x000fe20000100800 */
[----:B------:R-:W-:Y:S01]  /*10080*/  LOP3.LUT R127, R124, R127, RZ, 0xfc, !PT ;  /* 0x0000007f7c7f7212 */ /* 0x000fe200078efcff */
[----:B------:R-:W-:-:S02]  /*10090*/  IMAD.SHL.U32 R59, R59, 0x1000000, RZ ;  /* 0x010000003b3b7824 */ /* 0x000fc400078e00ff */
[----:B------:R-:W-:Y:S01]  /*100a0*/  FMUL R168, R168, R7 ;  /* 0x00000007a8a87220 */ /* 0x000fe20000400000 */
[----:B------:R-:W-:Y:S01]  /*100b0*/  IMAD.SHL.U32 R115, R115, 0x1000000, RZ ;  /* 0x0100000073737824 */ /* 0x000fe200078e00ff */
[----:B------:R-:W-:Y:S01]  /*100c0*/  STL [R1+0x15c], R173 ;  /* 0x00015cad01007387 */ /* 0x000fe20000100800 */
[----:B------:R-:W-:Y:S01]  /*100d0*/  IMAD.SHL.U32 R119, R119, 0x1000000, RZ ;  /* 0x0100000077777824 */ /* 0x000fe200078e00ff */
[----:B------:R-:W-:Y:S01]  /*100e0*/  LOP3.LUT R20, R20, R71, RZ, 0xfc, !PT ;  /* 0x0000004714147212 */ /* 0x000fe200078efcff */
[----:B------:R-:W-:Y:S01]  /*100f0*/  FMUL R167, R167, R7 ;  /* 0x00000007a7a77220 */ /* 0x000fe20000400000 */
[----:B------:R-:W-:Y:S01]  /*10100*/  LOP3.LUT R128, R128, R131, RZ, 0xfc, !PT ;  /* 0x0000008380807212 */ /* 0x000fe200078efcff */
[----:B------:R-:W-:Y:S01]  /*10110*/  STL [R1+0x168], R172 ;  /* 0x000168ac01007387 */ /* 0x000fe20000100800 */
        /* <DEDUP_REMOVED lines=8> */
[----:B------:R-:W-:Y:S01]  /*101a0*/  SEL R42, R127, R120, P1 ;  /* 0x000000787f2a7207 */ /* 0x000fe20000800000 */
[----:B------:R-:W-:Y:S01]  /*101b0*/  FMUL R164, R164, R7 ;  /* 0x00000007a4a47220 */ /* 0x000fe20000400000 */
[----:B------:R-:W-:Y:S01]  /*101c0*/  SEL R127, R120, R127, P1 ;  /* 0x0000007f787f7207 */ /* 0x000fe20000800000 */
[----:B------:R-:W-:Y:S01]  /*101d0*/  STL [R1+0x17c], R169 ;  /* 0x00017ca901007387 */ /* 0x000fe20000100800 */
[----:B------:R-:W-:Y:S01]  /*101e0*/  LOP3.LUT R24, R24, R59, RZ, 0xfc, !PT ;  /* 0x0000003b18187212 */ /* 0x000fe200078efcff */
[----:B------:R-:W-:Y:S01]  /*101f0*/  FMUL R163, R163, R7 ;  /* 0x00000007a3a37220 */ /* 0x000fe20000400000 */
[----:B------:R-:W-:Y:S01]  /*10200*/  LOP3.LUT R112, R112, R115, RZ, 0xfc, !PT ;  /* 0x0000007370707212 */ /* 0x000fe200078efcff */
[----:B------:R-:W-:Y:S01]  /*10210*/  STL [R1+0x188], R168 ;  /* 0x000188a801007387 */ /* 0x000fe20000100800 */
[----:B------:R-:W-:Y:S01]  /*10220*/  LOP3.LUT R119, R116, R119, RZ, 0xfc, !PT ;  /* 0x0000007774777212 */ /* 0x000fe200078efcff */
[----:B------:R-:W-:Y:S01]  /*10230*/  FMUL R162, R162, R7 ;  /* 0x00000007a2a27220 */ /* 0x000fe20000400000 */
[----:B------:R-:W-:Y:S01]  /*10240*/  SEL R34, R20, R21, P1 ;  /* 0x0000001514227207 */ /* 0x000fe20000800000 */
[----:B------:R-:W-:Y:S01]  /*10250*/  STL [R1+0x18c], R167 ;  /* 0x00018ca701007387 */ /* 0x000fe20000100800 */
[----:B------:R-:W-:Y:S01]  /*10260*/  SEL R44, R135, R128, P1 ;  /* 0x00000080872c7207 */ /* 0x000fe20000800000 */
        /* <DEDUP_REMOVED lines=10> */
[----:B------:R-:W-:Y:S01]  /*10310*/  IMAD.U32 R8, RZ, RZ, UR46 ;  /* 0x0000002eff087e24 */ /* 0x000fe2000f8e00ff */
[----:B------:R-:W-:Y:S01]  /*10320*/  SEL R143, R136, R143, P1 ;  /* 0x0000008f888f7207 */ /* 0x000fe20000800000 */
[----:B------:R-:W-:Y:S01]  /*10330*/  STL [R1+0x1a8], R164 ;  /* 0x0001a8a401007387 */ /* 0x000fe20000100800 */
[----:B------:R-:W-:Y:S01]  /*10340*/  SEL R30, R23, R24, P1 ;  /* 0x00000018171e7207 */ /* 0x000fe20000800000 */
[----:B------:R-:W-:Y:S01]  /*10350*/  FMUL R158, R158, R7 ;  /* 0x000000079e9e7220 */ /* 0x000fe20000400000 */
[----:B------:R-:W-:Y:S01]  /*10360*/  SEL R40, R119, R112, P1 ;  /* 0x0000007077287207 */ /* 0x000fe20000800000 */
[----:B------:R-:W-:Y:S01]  /*10370*/  SHFL.IDX PT, R49, R42, R3, 0x1c1f ;  /* 0x001c1f032a317589 */ /* 0x000fe200000e0000 */
[----:B------:R-:W-:Y:S01]  /*10380*/  SEL R23, R24, R23, P1 ;  /* 0x0000001718177207 */ /* 0x000fe20000800000 */
[----:B------:R-:W-:Y:S01]  /*10390*/  FMUL R157, R157, R7 ;  /* 0x000000079d9d7220 */ /* 0x000fe20000400000 */
[----:B------:R-:W-:Y:S01]  /*103a0*/  SEL R119, R112, R119, P1 ;  /* 0x0000007770777207 */ /* 0x000fe20000800000 */
[----:B------:R-:W4:Y:S01]  /*103b0*/  SHFL.IDX PT, R50, R127, R0, 0x1c1f ;  /* 0x001c1f007f327589 */ /* 0x000f2200000e0000 */
[----:B------:R-:W-:-:S03]  /*103c0*/  FMUL R156, R156, R7 ;  /* 0x000000079c9c7220 */ /* 0x000fc60000400000 */
[----:B------:R-:W-:Y:S01]  /*103d0*/  STL [R1+0x1ac], R163 ;  /* 0x0001aca301007387 */ /* 0x000fe20000100800 */
[-C--:B------:R-:W-:Y:S01]  /*103e0*/  FMUL R155, R155, R7.reuse ;  /* 0x000000079b9b7220 */ /* 0x080fe20000400000 */
[-C--:B------:R-:W-:Y:S02]  /*103f0*/  FMUL R154, R154, R7.reuse ;  /* 0x000000079a9a7220 */ /* 0x080fe40000400000 */
[----:B------:R-:W-:Y:S01]  /*10400*/  STL [R1+0x1b8], R162 ;  /* 0x0001b8a201007387 */ /* 0x000fe20000100800 */
[----:B------:R-:W-:Y:S01]  /*10410*/  FMUL R153, R153, R7 ;  /* 0x0000000799997220 */ /* 0x000fe20000400000 */
[----:B------:R-:W-:Y:S02]  /*10420*/  FFMA R196, R7, R196, R12 ;  /* 0x000000c407c47223 */ /* 0x000fe4000000000c */
[----:B------:R-:W-:Y:S01]  /*10430*/  SHFL.IDX PT, R51, R44, R3, 0x1c1f ;  /* 0x001c1f032c337589 */ /* 0x000fe200000e0000 */
[----:B-1----:R-:W-:-:S03]  /*10440*/  PRMT R28, R29, R199, R6 ;  /* 0x000000c71d1c7216 */ /* 0x002fc60000000006 */
[----:B------:R-:W1:Y:S01]  /*10450*/  SHFL.IDX PT, R52, R135, R0, 0x1c1f ;  /* 0x001c1f0087347589 */ /* 0x000e6200000e0000 */
[----:B--2---:R-:W-:-:S03]  /*10460*/  PRMT R24, R14, R199, R13 ;  /* 0x000000c70e187216 */ /* 0x004fc6000000000d */
[----:B------:R-:W-:Y:S01]  /*10470*/  STL [R1+0x1bc], R161 ;  /* 0x0001bca101007387 */ /* 0x000fe20000100800 */
[-C--:B------:R-:W-:Y:S02]  /*10480*/  PRMT R25, R14, R198.reuse, R13 ;  /* 0x000000c60e197216 */ /* 0x080fe4000000000d */
[----:B------:R-:W-:Y:S01]  /*10490*/  SHF.L.U32 R7, R8, 0x1f, RZ ;  /* 0x0000001f08077819 */ /* 0x000fe200000006ff */
[----:B------:R-:W-:Y:S01]  /*104a0*/  STL [R1+0x1c8], R160 ;  /* 0x0001c8a001007387 */ /* 0x000fe20000100800 */
[C-C-:B---3--:R-:W-:Y:S02]  /*104b0*/  PRMT R26, R16.reuse, R199, R17.reuse ;  /* 0x000000c7101a7216 */ /* 0x148fe40000000011 */
[-C--:B------:R-:W-:Y:S01]  /*104c0*/  PRMT R27, R16, R198.reuse, R17 ;  /* 0x000000c6101b7216 */ /* 0x080fe20000000011 */
[----:B------:R-:W-:Y:S01]  /*104d0*/  SHFL.IDX PT, R53, R46, R3, 0x1c1f ;  /* 0x001c1f032e357589 */ /* 0x000fe200000e0000 */
[----:B------:R-:W-:-:S03]  /*104e0*/  PRMT R29, R29, R198, R6 ;  /* 0x000000c61d1d7216 */ /* 0x000fc60000000006 */
[----:B------:R-:W2:Y:S04]  /*104f0*/  SHFL.IDX PT, R54, R143, R0, 0x1c1f ;  /* 0x001c1f008f367589 */ /* 0x000ea800000e0000 */
[----:B------:R-:W-:Y:S04]  /*10500*/  STL [R1+0x1cc], R159 ;  /* 0x0001cc9f01007387 */ /* 0x000fe80000100800 */
[----:B------:R-:W-:Y:S04]  /*10510*/  STL [R1+0x1d8], R158 ;  /* 0x0001d89e01007387 */ /* 0x000fe80000100800 */
[----:B------:R-:W-:Y:S04]  /*10520*/  SHFL.IDX PT, R33, R30, R3, 0x1c1f ;  /* 0x001c1f031e217589 */ /* 0x000fe800000e0000 */
[----:B------:R-:W3:Y:S04]  /*10530*/  SHFL.IDX PT, R6, R23, R0, 0x1c1f ;  /* 0x001c1f0017067589 */ /* 0x000ee800000e0000 */
        /* <DEDUP_REMOVED lines=10> */
[----:B------:R4:W-:Y:S04]  /*105e0*/  SHFL.IDX PT, R55, R48, R3, 0x1c1f ;  /* 0x001c1f0330377589 */ /* 0x0009e800000e0000 */
[----:B------:R-:W3:Y:S04]  /*105f0*/  SHFL.IDX PT, R56, R43, R0, 0x1c1f ;  /* 0x001c1f002b387589 */ /* 0x000ee800000e0000 */
[----:B------:R-:W-:Y:S04]  /*10600*/  STL [R1+0x1dc], R157 ;  /* 0x0001dc9d01007387 */ /* 0x000fe80000100800 */
[----:B------:R-:W-:Y:S04]  /*10610*/  SHFL.IDX PT, R10, R10, R3, 0x1c1f ;  /* 0x001c1f030a0a7589 */ /* 0x000fe800000e0000 */
[----:B------:R-:W3:Y:S04]  /*10620*/  SHFL.IDX PT, R11, R11, R0, 0x1c1f ;  /* 0x001c1f000b0b7589 */ /* 0x000ee800000e0000 */
[----:B------:R-:W-:Y:S04]  /*10630*/  SHFL.IDX PT, R20, R20, R3, 0x1c1f ;  /* 0x001c1f0314147589 */ /* 0x000fe800000e0000 */
[----:B------:R-:W3:Y:S04]  /*10640*/  SHFL.IDX PT, R9, R9, R0, 0x1c1f ;  /* 0x001c1f0009097589 */ /* 0x000ee800000e0000 */
[----:B------:R-:W-:Y:S04]  /*10650*/  SHFL.IDX PT, R18, R18, R3, 0x1c1f ;  /* 0x001c1f0312127589 */ /* 0x000fe800000e0000 */
[----:B------:R-:W3:Y:S04]  /*10660*/  SHFL.IDX PT, R15, R15, R0, 0x1c1f ;  /* 0x001c1f000f0f7589 */ /* 0x000ee800000e0000 */
[----:B------:R1:W-:Y:S04]  /*10670*/  STL [R1+0x1e8], R156 ;  /* 0x0001e89c01007387 */ /* 0x0003e80000100800 */
[----:B------:R1:W-:Y:S04]  /*10680*/  STL [R1+0x1ec], R155 ;  /* 0x0001ec9b01007387 */ /* 0x0003e80000100800 */
[----:B------:R1:W-:Y:S04]  /*10690*/  STL [R1+0x1f8], R154 ;  /* 0x0001f89a01007387 */ /* 0x0003e80000100800 */
[----:B------:R2:W-:Y:S01]  /*106a0*/  STL [R1+0x1fc], R153 ;  /* 0x0001fc9901007387 */ /* 0x0005e20000100800 */
[----:B------:R-:W-:Y:S01]  /*106b0*/  ULEA UR6, UR5, UR37, 0x3 ;  /* 0x0000002505067291 */ /* 0x000fe2000f8e183f */
[----:B----4-:R-:W-:-:S02]  /*106c0*/  PRMT R48, R49, R199, R50 ;  /* 0x000000c731307216 */ /* 0x010fc40000000032 */
[-C--:B------:R-:W-:Y:S02]  /*106d0*/  PRMT R49, R49, R198.reuse, R50 ;  /* 0x000000c631317216 */ /* 0x080fe40000000032 */
[CCC-:B-1----:R-:W-:Y:S02]  /*106e0*/  PRMT R50, R51.reuse, R199.reuse, R52.reuse ;  /* 0x000000c733327216 */ /* 0x1c2fe40000000034 */
[-C--:B------:R-:W-:Y:S02]  /*106f0*/  PRMT R51, R51, R198.reuse, R52 ;  /* 0x000000c633337216 */ /* 0x080fe40000000034 */
[----:B------:R1:W4:Y:S01]  /*10700*/  SYNCS.PHASECHK.TRANS64.TRYWAIT P3, [UR6+0x58000], R7 ;  /* 0x05800007ff0075a7 */ /* 0x0003220008060146 */
[CCC-:B--2---:R-:W-:Y:S02]  /*10710*/  PRMT R52, R53.reuse, R199.reuse, R54.reuse ;  /* 0x000000c735347216 */ /* 0x1c4fe40000000036 */
[----:B------:R-:W-:Y:S02]  /*10720*/  PRMT R53, R53, R198, R54 ;  /* 0x000000c635357216 */ /* 0x000fe40000000036 */
[----:B---3--:R-:W-:-:S02]  /*10730*/  PRMT R32, R33, R199, R6 ;  /* 0x000000c721207216 */ /* 0x008fc40000000006 */
[-C--:B------:R-:W-:Y:S02]  /*10740*/  PRMT R34, R35, R199.reuse, R8 ;  /* 0x000000c723227216 */ /* 0x080fe40000000008 */
[-C--:B------:R-:W-:Y:S02]  /*10750*/  PRMT R38, R39, R199.reuse, R12 ;  /* 0x000000c727267216 */ /* 0x080fe4000000000c */
[-C--:B------:R-:W-:Y:S02]  /*10760*/  PRMT R40, R41, R199.reuse, R14 ;  /* 0x000000c729287216 */ /* 0x080fe4000000000e */
[-C--:B------:R-:W-:Y:S02]  /*10770*/  PRMT R44, R22, R199.reuse, R45 ;  /* 0x000000c7162c7216 */ /* 0x080fe4000000002d */
[-C--:B------:R-:W-:Y:S02]  /*10780*/  PRMT R46, R47, R199.reuse, R16 ;  /* 0x000000c72f2e7216 */ /* 0x080fe40000000010 */
[----:B------:R-:W-:-:S02]  /*10790*/  PRMT R54, R55, R199, R56 ;  /* 0x000000c737367216 */ /* 0x000fc40000000038 */
[CCC-:B------:R-:W-:Y:S02]  /*107a0*/  PRMT R30, R10.reuse, R199.reuse, R11.reuse ;  /* 0x000000c70a1e7216 */ /* 0x1c0fe4000000000b */
[-C--:B------:R-:W-:Y:S02]  /*107b0*/  PRMT R31, R10, R198.reuse, R11 ;  /* 0x000000c60a1f7216 */ /* 0x080fe4000000000b */
[-C--:B------:R-:W-:Y:S02]  /*107c0*/  PRMT R33, R33, R198.reuse, R6 ;  /* 0x000000c621217216 */ /* 0x080fe40000000006 */
[-C--:B------:R-:W-:Y:S02]  /*107d0*/  PRMT R35, R35, R198.reuse, R8 ;  /* 0x000000c623237216 */ /* 0x080fe40000000008 */
[C-C-:B------:R-:W-:Y:S02]  /*107e0*/  PRMT R36, R20.reuse, R199, R9.reuse ;  /* 0x000000c714247216 */ /* 0x140fe40000000009 */
[----:B------:R-:W-:-:S02]  /*107f0*/  PRMT R37, R20, R198, R9 ;  /* 0x000000c614257216 */ /* 0x000fc40000000009 */
[-C--:B------:R-:W-:Y:S02]  /*10800*/  PRMT R39, R39, R198.reuse, R12 ;  /* 0x000000c627277216 */ /* 0x080fe4000000000c */
[-C--:B------:R-:W-:Y:S02]  /*10810*/  PRMT R41, R41, R198.reuse, R14 ;  /* 0x000000c629297216 */ /* 0x080fe4000000000e */
[C-C-:B------:R-:W-:Y:S02]  /*10820*/  PRMT R42, R18.reuse, R199, R15.reuse ;  /* 0x000000c7122a7216 */ /* 0x140fe4000000000f */
[-C--:B------:R-:W-:Y:S02]  /*10830*/  PRMT R43, R18, R198.reuse, R15 ;  /* 0x000000c6122b7216 */ /* 0x080fe4000000000f */
[-C--:B------:R-:W-:Y:S02]  /*10840*/  PRMT R45, R22, R198.reuse, R45 ;  /* 0x000000c6162d7216 */ /* 0x080fe4000000002d */
[----:B------:R-:W-:-:S02]  /*10850*/  PRMT R47, R47, R198, R16 ;  /* 0x000000c62f2f7216 */ /* 0x000fc40000000010 */
[----:B------:R-:W-:Y:S01]  /*10860*/  PRMT R55, R55, R198, R56 ;  /* 0x000000c637377216 */ /* 0x000fe20000000038 */
[----:B-1--4-:R-:W-:Y:S06]  /*10870*/  @!P0 BRA `(.L_x_27) ;  /* 0x0000000000048947 */ /* 0x012fec0003800000 */
[----:B------:R-:W-:Y:S01]  /*10880*/  BPT.TRAP 0x1 ;  /* 0x000000040000795c */ /* 0x000fe20000300000 */
.L_x_27:
[----:B------:R-:W-:Y:S05]  /*10890*/  @P3 BRA `(.L_x_28) ;  /* 0x0000000000083947 */ /* 0x000fea0003800000 */
[----:B------:R-:W1:Y:S02]  /*108a0*/  SYNCS.PHASECHK.TRANS64.TRYWAIT P3, [UR6+0x58000], R7 ;  /* 0x05800007ff0075a7 */ /* 0x000e640008060146 */
[----:B-1----:R-:W-:Y:S05]  /*108b0*/  @!P3 BRA `(.L_x_29) ;  /* 0x0000011400e0b947 */ /* 0x002fea0003800000 */
.L_x_28:
[----:B------:R2:W-:Y:S04]  /*108c0*/  STL [R1+0x200], R152 ;  /* 0x0002009801007387 */ /* 0x0005e80000100800 */
[----:B------:R-:W3:Y:S04]  /*108d0*/  LDL.LU.64 R56, [R1] ;  /* 0x0000000001387983 */ /* 0x000ee80000300a00 */
[----:B------:R-:W3:Y:S04]  /*108e0*/  LDL.LU.64 R58, [R1+0x8] ;  /* 0x00000800013a7983 */ /* 0x000ee80000300a00 */
        /* <DEDUP_REMOVED lines=46> */
[----:B--2---:R-:W3:Y:S04]  /*10bd0*/  LDL.LU.64 R152, [R1+0x180] ;  /* 0x0001800001987983 */ /* 0x004ee80000300a00 */
        /* <DEDUP_REMOVED lines=14> */
[----:B------:R-:W3:Y:S01]  /*10cc0*/  LDL.LU.64 R182, [R1+0x1f8] ;  /* 0x0001f80001b67983 */ /* 0x000ee20000300a00 */
[----:B------:R-:W-:Y:S01]  /*10cd0*/  ULEA UR6, UR5, UR38, 0xc ;  /* 0x0000002605067291 */ /* 0x000fe2000f8e603f */
[----:B------:R-:W-:-:S06]  /*10ce0*/  UMOV UR11, 0x40000040 ;  /* 0x40000040000b7882 */ /* 0x000fcc0000000000 */
[----:B------:R-:W-:Y:S01]  /*10cf0*/  UMOV UR10, UR6 ;  /* 0x00000006000a7c82 */ /* 0x000fe20008000000 */
[----:B---3--:R-:W-:-:S06]  /*10d00*/  WARPGROUP.ARRIVE ;  /* 0x00000000000079c5 */ /* 0x008fcc0000000000 */
        /* <DEDUP_REMOVED lines=33> */
[----:B------:R-:W-:Y:S01]  /*10f20*/  UIADD3 UR6, UR6, 0x806, URZ ;  /* 0x0000080606067890 */ /* 0x000fe2000fffe03f */
[----:B------:R-:W-:Y:S02]  /*10f30*/  WARPGROUP.DEPBAR.LE gsb0, 0x0 ;  /* 0x00008000000079c5 */ /* 0x000fe40000010000 */
[----:B------:R-:W-:-:S15]  /*10f40*/  WARPGROUP.ARRIVE ;  /* 0x00000000000079c5 */ /* 0x000fde0000000000 */
[----:B------:R-:W-:-:S07]  /*10f50*/  NOP ;  /* 0x0000000000007918 */ /* 0x000fce0000000000 */
[----:B------:R-:W-:Y:S01]  /*10f60*/  QGMMA.64x256x32.F32.E4M3.E4M3 R56, R48, gdesc[UR8], R56, gsb0 ;  /* 0x03e0000830387df3 */ /* 0x000fe20008000838 */
[----:B------:R-:W-:Y:S01]  /*10f70*/  UMOV UR10, UR6 ;  /* 0x00000006000a7c82 */ /* 0x000fe20008000000 */
        /* <DEDUP_REMOVED lines=73> */
.L_x_30:
[----:B------:R-:W-:-:S04]  /*11410*/  ULEA UR6, UR44, UR37, 0x3 ;  /* 0x000000252c067291 */ /* 0x000fc8000f8e183f */
[----:B------:R-:W-:-:S04]  /*11420*/  UIADD3 UR6, UR6, 0x58028, URZ ;  /* 0x0005802806067890 */ /* 0x000fc8000fffe03f */
[----:B------:R-:W-:-:S09]  /*11430*/  UPRMT UR6, URZ, 0x654, UR6 ;  /* 0x000006543f067896 */ /* 0x000fd20008000006 */
[----:B------:R-:W-:Y:S01]  /*11440*/  SYNCS.ARRIVE.TRANS64.RED.A1T0 RZ, [UR6], RZ ;  /* 0x000000ffffff79a7 */ /* 0x000fe20008100406 */
[----:B------:R-:W-:Y:S05]  /*11450*/  @P2 BRA `(.L_x_31) ;  /* 0x0000000000042947 */ /* 0x000fea0003800000 */
[----:B------:R-:W-:Y:S01]  /*11460*/  BPT.TRAP 0x1 ;  /* 0x000000040000795c */ /* 0x000fe20000300000 */
.L_x_31:
[----:B------:R-:W-:-:S04]  /*11470*/  UIADD3 UR44, UR44, 0x1, URZ ;  /* 0x000000012c2c7890 */ /* 0x000fc8000fffe03f */
[----:B------:R-:W-:-:S04]  /*11480*/  UISETP.NE.AND UP0, UPT, UR44, 0x5, UPT ;  /* 0x000000052c00788c */ /* 0x000fc8000bf05270 */
[----:B------:R-:W-:Y:S01]  /*11490*/  USEL UR44, UR44, URZ, UP0 ;  /* 0x0000003f2c2c7287 */ /* 0x000fe20008000000 */
[----:B------:R-:W-:Y:S11]  /*114a0*/  @!P0 BRA `(.L_x_32) ;  /* 0x0000000000048947 */ /* 0x000ff60003800000 */
[----:B------:R-:W-:Y:S01]  /*114b0*/  BPT.TRAP 0x1 ;  /* 0x000000040000795c */ /* 0x000fe20000300000 */
.L_x_32:
[----:B------:R-:W-:-:S04]  /*114c0*/  ULEA UR6, UR44, UR37, 0x3 ;  /* 0x000000252c067291 */ /* 0x000fc8000f8e183f */
[----:B------:R-:W-:-:S04]  /*114d0*/  UIADD3 UR6, UR6, 0x58028, URZ ;  /* 0x0005802806067890 */ /* 0x000fc8000fffe03f */
[----:B------:R-:W-:-:S09]  /*114e0*/  UPRMT UR6, URZ, 0x654, UR6 ;  /* 0x000006543f067896 */ /* 0x000fd20008000006 */
[----:B------:R-:W-:Y:S01]  /*114f0*/  SYNCS.ARRIVE.TRANS64.RED.A1T0 RZ, [UR6], RZ ;  /* 0x000000ffffff79a7 */ /* 0x000fe20008100406 */
[----:B------:R-:W-:Y:S05]  /*11500*/  @P2 BRA `(.L_x_33) ;  /* 0x0000000000042947 */ /* 0x000fea0003800000 */
[----:B------:R-:W-:Y:S01]  /*11510*/  BPT.TRAP 0x1 ;  /* 0x000000040000795c */ /* 0x000fe20000300000 */
.L_x_33:
[----:B------:R-:W-:Y:S01]  /*11520*/  UISETP.GT.AND UP3, UPT, UR4, 0x2, UPT ;  /* 0x000000020400788c */ /* 0x000fe2000bf64270 */
[----:B-----5:R-:W-:Y:S01]  /*11530*/  VIADD R2, R2, 0x100 ;  /* 0x0000010002027836 */ /* 0x020fe20000000000 */
[----:B------:R-:W-:Y:S01]  /*11540*/  UIADD3 UR5, UR5, 0x1, URZ ;  /* 0x0000000105057890 */ /* 0x000fe2000fffe03f */
[----:B------:R-:W-:Y:S01]  /*11550*/  IMAD.MOV.U32 R16, RZ, RZ, R5 ;  /* 0x000000ffff107224 */ /* 0x000fe200078e0005 */
[----:B------:R-:W-:Y:S01]  /*11560*/  UIADD3 UR44, UR44, 0x1, URZ ;  /* 0x000000012c2c7890 */ /* 0x000fe2000fffe03f */
[----:B-1----:R-:W-:Y:S01]  /*11570*/  IMAD.MOV.U32 R6, RZ, RZ, R4 ;  /* 0x000000ffff067224 */ /* 0x002fe200078e0004 */
[----:B------:R-:W-:Y:S01]  /*11580*/  PLOP3.LUT P3, PT, PT, PT, UP3, 0x80, 0x0 ;  /* 0x000000000000781c */ /* 0x000fe20003f6f038 */
[----:B------:R-:W-:Y:S02]  /*11590*/  UISETP.NE.AND UP2, UPT, UR5, 0x5, UPT ;  /* 0x000000050500788c */ /* 0x000fe4000bf45270 */
[----:B------:R-:W-:Y:S02]  /*115a0*/  UIADD3 UR26, UR4, -0x1, URZ ;  /* 0xffffffff041a7890 */ /* 0x000fe4000fffe03f */
[----:B------:R-:W-:-:S02]  /*115b0*/  USEL UR4, URZ, 0x1, UP2 ;  /* 0x000000013f047887 */ /* 0x000fc40009000000 */
[----:B------:R-:W-:Y:S02]  /*115c0*/  UISETP.NE.AND UP0, UPT, UR44, 0x5, UPT ;  /* 0x000000052c00788c */ /* 0x000fe4000bf05270 */
[----:B------:R-:W-:Y:S02]  /*115d0*/  ULOP3.LUT UR46, UR46, UR4, URZ, 0x3c, !UPT ;  /* 0x000000042e2e7292 */ /* 0x000fe4000f8e3c3f */
[----:B------:R-:W-:Y:S02]  /*115e0*/  USEL UR44, UR44, URZ, UP0 ;  /* 0x0000003f2c2c7287 */ /* 0x000fe40008000000 */
[----:B------:R-:W-:Y:S01]  /*115f0*/  USEL UR45, UR5, URZ, UP2 ;  /* 0x0000003f052d7287 */ /* 0x000fe20009000000 */
[----:B------:R-:W-:Y:S01]  /*11600*/  UMOV UR4, UR26 ;  /* 0x0000001a00047c82 */ /* 0x000fe20008000000 */
[----:B------:R-:W-:Y:S10]  /*11610*/  @P3 BRA `(.L_x_34) ;  /* 0xffffff7800843947 */ /* 0x000ff4000383ffff */
.L_x_23:
[----:B------:R-:W-:-:S06]  /*11620*/  UISETP.GE.AND UP0, UPT, UR26, 0x1, UPT ;  /* 0x000000011a00788c */ /* 0x000fcc000bf06270 */
[----:B------:R-:W-:-:S13]  /*11630*/  PLOP3.LUT P3, PT, PT, PT, UP0, 0x80, 0x0 ;  /* 0x000000000000781c */ /* 0x000fda0003f6f008 */
[----:B------:R-:W-:Y:S05]  /*11640*/  @!P3 BRA `(.L_x_35) ;  /* 0x000000c000e0b947 */ /* 0x000fea0003800000 */
[----:B---3--:R-:W-:Y:S01]  /*11650*/  IMAD.MOV.U32 R164, RZ, RZ, R5 ;  /* 0x000000ffffa47224 */ /* 0x008fe200078e0005 */
[----:B------:R-:W-:Y:S01]  /*11660*/  ULDC UR27, c[0x0][0x604] ;  /* 0x00018100001b7ab9 */ /* 0x000fe20000000800 */
[----:B------:R-:W-:Y:S01]  /*11670*/  IMAD.MOV.U32 R195, RZ, RZ, R4 ;  /* 0x000000ffffc37224 */ /* 0x000fe200078e0004 */
[----:B------:R-:W-:-:S06]  /*11680*/  ULDC UR30, c[0x0][0x28c] ;  /* 0x0000a300001e7ab9 */ /* 0x000fcc0000000800 */
.L_x_46:
[----:B------:R-:W-:Y:S05]  /*11690*/  @!P0 BRA `(.L_x_36) ;  /* 0x0000000000048947 */ /* 0x000fea0003800000 */
[----:B------:R-:W-:Y:S01]  /*116a0*/  BPT.TRAP 0x1 ;  /* 0x000000040000795c */ /* 0x000fe20000300000 */
.L_x_36:
[----:B------:R-:W-:Y:S01]  /*116b0*/  ULEA UR4, UR45, UR37, 0x3 ;  /* 0x000000252d047291 */ /* 0x000fe2000f8e183f */
[----:B------:R-:W-:-:S05]  /*116c0*/  IMAD.U32 R4, RZ, RZ, UR46 ;  /* 0x0000002eff047e24 */ /* 0x000fca000f8e00ff */
[----:B------:R-:W-:-:S04]  /*116d0*/  SHF.L.U32 R4, R4, 0x1f, RZ ;  /* 0x0000001f04047819 */ /* 0x000fc800000006ff */
[----:B------:R-:W2:Y:S02]  /*116e0*/  SYNCS.PHASECHK.TRANS64.TRYWAIT P3, [UR4+0x58000], R4 ;  /* 0x05800004ff0075a7 */ /* 0x000ea40008060144 */
[----:B--2---:R-:W-:Y:S05]  /*116f0*/  @!P3 BRA `(.L_x_37) ;  /* 0x000001080068b947 */ /* 0x004fea0003800000 */
.L_x_111:
[----:B------:R-:W-:Y:S01]  /*11700*/  ULEA UR22, UR45, UR38, 0xc ;  /* 0x000000262d167291 */ /* 0x000fe2000f8e603f */
[----:B------:R-:W-:Y:S01]  /*11710*/  WARPGROUP.ARRIVE ;  /* 0x00000000000079c5 */ /* 0x000fe20000000000 */
[----:B------:R-:W-:Y:S01]  /*11720*/  UMOV UR4, UR24 ;  /* 0x0000001800047c82 */ /* 0x000fe20008000000 */
[----:B------:R-:W-:Y:S01]  /*11730*/  UMOV UR5, UR25 ;  /* 0x0000001900057c82 */ /* 0x000fe20008000000 */
[----:B------:R-:W-:Y:S01]  /*11740*/  UMOV UR7, 0x40000040 ;  /* 0x4000004000077882 */ /* 0x000fe20000000000 */
[----:B------:R-:W-:Y:S02]  /*11750*/  UIADD3 UR10, UR22, 0x800, URZ ;  /* 0x00000800160a7890 */ /* 0x000fe4000fffe03f */
[----:B------:R-:W-:Y:S01]  /*11760*/  UMOV UR6, UR22 ;  /* 0x0000001600067c82 */ /* 0x000fe20008000000 */
[----:B------:R-:W-:Y:S01]  /*11770*/  UMOV UR11, 0x40000040 ;  /* 0x40000040000b7882 */ /* 0x000fe20000000000 */
[----:B------:R-:W-:Y:S01]  /*11780*/  QGMMA.64x256x32.F32.E4M3.E4M3 R24, gdesc[UR4], RZ, !UPT, gsb0 ;  /* 0x03e00000041879f3 */ /* 0x000fe2000c0008ff */
[----:B------:R-:W-:Y:S01]  /*11790*/  UIADD3 UR6, UR22, 0x2, URZ ;  /* 0x0000000216067890 */ /* 0x000fe2000fffe03f */
[----:B------:R-:W-:Y:S01]  /*117a0*/  UMOV UR4, UR28 ;  /* 0x0000001c00047c82 */ /* 0x000fe20008000000 */
[----:B------:R-:W-:Y:S01]  /*117b0*/  UMOV UR5, UR29 ;  /* 0x0000001d00057c82 */ /* 0x000fe20008000000 */
[----:B------:R-:W-:Y:S01]  /*117c0*/  UMOV UR7, 0x40000040 ;  /* 0x4000004000077882 */ /* 0x000fe20000000000 */
[----:B------:R-:W-:Y:S01]  /*117d0*/  UIADD3 UR14, UR22, 0x802, URZ ;  /* 0x00000802160e7890 */ /* 0x000fe2000fffe03f */
[----:B------:R-:W-:Y:S01]  /*117e0*/  UMOV UR15, 0x40000040 ;  /* 0x40000040000f7882 */ /* 0x000fe20000000000 */
[----:B------:R-:W-:Y:S01]  /*117f0*/  UIADD3 UR18, UR22, 0x804, URZ ;  /* 0x0000080416127890 */ /* 0x000fe2000fffe03f */
[----:B------:R-:W-:Y:S01]  /*11800*/  UMOV UR19, 0x40000040 ;  /* 0x4000004000137882 */ /* 0x000fe20000000000 */
[----:B------:R-:W-:Y:S01]  /*11810*/  UMOV UR23, 0x40000040 ;  /* 0x4000004000177882 */ /* 0x000fe20000000000 */
[----:B------:R-:W-:-:S02]  /*11820*/  WARPGROUP.DEPBAR.LE gsb0, 0x0 ;  /* 0x00008000000079c5 */ /* 0x000fc40000010000 */
[----:B------:R-:W-:-:S15]  /*11830*/  WARPGROUP.ARRIVE ;  /* 0x00000000000079c5 */ /* 0x000fde0000000000 */
[----:B------:R-:W-:-:S01]  /*11840*/  NOP ;  /* 0x0000000000007918 */ /* 0x000fc20000000000 */
[----:B------:R-:W-:Y:S01]  /*11850*/  QGMMA.64x256x32.F32.E4M3.E4M3 R24, gdesc[UR4], R24, gsb0 ;  /* 0x03e00000041879f3 */ /* 0x000fe20008000818 */
[----:B------:R-:W-:Y:S01]  /*11860*/  UIADD3 UR6, UR22, 0x4, URZ ;  /* 0x0000000416067890 */ /* 0x000fe2000fffe03f */
[----:B------:R-:W-:Y:S01]  /*11870*/  UMOV UR4, UR32 ;  /* 0x0000002000047c82 */ /* 0x000fe20008000000 */
[----:B------:R-:W-:Y:S01]  /*11880*/  UMOV UR5, UR33 ;  /* 0x0000002100057c82 */ /* 0x000fe20008000000 */
[----:B------:R-:W-:Y:S01]  /*11890*/  UMOV UR7, 0x40000040 ;  /* 0x4000004000077882 */ /* 0x000fe20000000000 */
[----:B------:R-:W-:Y:S02]  /*118a0*/  WARPGROUP.DEPBAR.LE gsb0, 0x0 ;  /* 0x00008000000079c5 */ /* 0x000fe40000010000 */
[----:B------:R-:W-:-:S15]  /*118b0*/  WARPGROUP.ARRIVE ;  /* 0x00000000000079c5 */ /* 0x000fde0000000000 */
[----:B------:R-:W-:-:S06]  /*118c0*/  NOP ;  /* 0x0000000000007918 */ /* 0x000fcc0000000000 */
[----:B------:R-:W-:Y:S01]  /*118d0*/  QGMMA.64x256x32.F32.E4M3.E4M3 R24, gdesc[UR4], R24, gsb0 ;  /* 0x03e00000041879f3 */ /* 0x000fe20008000818 */
[----:B------:R-:W-:Y:S01]  /*118e0*/  UIADD3 UR6, UR22, 0x6, URZ ;  /* 0x0000000616067890 */ /* 0x000fe2000fffe03f */
[----:B------:R-:W-:Y:S01]  /*118f0*/  UMOV UR4, UR40 ;  /* 0x0000002800047c82 */ /* 0x000fe20008000000 */
[----:B------:R-:W-:Y:S01]  /*11900*/  UMOV UR5, UR41 ;  /* 0x0000002900057c82 */ /* 0x000fe20008000000 */
[----:B------:R-:W-:Y:S01]  /*11910*/  UMOV UR7, 0x40000040 ;  /* 0x4000004000077882 */ /* 0x000fe20000000000 */
[----:B------:R-:W-:Y:S01]  /*11920*/  UIADD3 UR22, UR22, 0x806, URZ ;  /* 0x0000080616167890 */ /* 0x000fe2000fffe03f */
[----:B------:R-:W-:Y:S02]  /*11930*/  WARPGROUP.DEPBAR.LE gsb0, 0x0 ;  /* 0x00008000000079c5 */ /* 0x000fe40000010000 */
[----:B------:R-:W-:-:S15]  /*11940*/  WARPGROUP.ARRIVE ;  /* 0x00000000000079c5 */ /* 0x000fde0000000000 */
[----:B------:R-:W-:-:S05]  /*11950*/  NOP ;  /* 0x0000000000007918 */ /* 0x000fca0000000000 */
[----:B------:R-:W-:Y:S01]  /*11960*/  QGMMA.64x256x32.F32.E4M3.E4M3 R24, gdesc[UR4], R24, gsb0 ;  /* 0x03e00000041879f3 */ /* 0x000fe20008000818 */
[----:B------:R-:W-:-:S04]  /*11970*/  UIADD3 UR4, UR45, 0x1, URZ ;  /* 0x000000012d047890 */ /* 0x000fc8000fffe03f */
[----:B------:R-:W-:-:S04]  /*11980*/  UISETP.NE.AND UP0, UPT, UR4, 0x5, UPT ;  /* 0x000000050400788c */ /* 0x000fc8000bf05270 */
[----:B------:R-:W-:Y:S02]  /*11990*/  USEL UR5, URZ, 0x1, UP0 ;  /* 0x000000013f057887 */ /* 0x000fe40008000000 */
[----:B------:R-:W-:Y:S02]  /*119a0*/  USEL UR4, UR4, URZ, UP0 ;  /* 0x0000003f04047287 */ /* 0x000fe40008000000 */
[----:B------:R-:W-:Y:S01]  /*119b0*/  ULOP3.LUT UR46, UR46, UR5, URZ, 0x3c, !UPT ;  /* 0x000000052e2e7292 */ /* 0x000fe2000f8e3c3f */
[----:B------:R-:W-:Y:S02]  /*119c0*/  WARPGROUP.DEPBAR.LE gsb0, 0x0 ;  /* 0x00008000000079c5 */ /* 0x000fe40000010000 */
[----:B------:R-:W-:-:S12]  /*119d0*/  WARPGROUP.ARRIVE ;  /* 0x00000000000079c5 */ /* 0x000fd80000000000 */
        /* <DEDUP_REMOVED lines=16> */
.L_x_38:
[C---:B--2---:R-:W-:Y:S01]  /*11ae0*/  VIADD R5, R2.reuse, 0x1 ;  /* 0x0000000102057836 */ /* 0x044fe20000000000 */
[----:B------:R2:W-:Y:S04]  /*11af0*/  STL [R1+0x214], R196 ;  /* 0x000214c401007387 */ /* 0x0005e80000100800 */
[----:B------:R-:W-:Y:S01]  /*11b00*/  ISETP.GE.AND P6, PT, R5, UR30, PT ;  /* 0x0000001e05007c0c */ /* 0x000fe2000bfc6270 */
[----:B------:R-:W-:-:S05]  /*11b10*/  VIADD R5, R2, 0x8 ;  /* 0x0000000802057836 */ /* 0x000fca0000000000 */
[----:B------:R-:W-:Y:S01]  /*11b20*/  ISETP.GE.AND P5, PT, R5, UR30, PT ;  /* 0x0000001e05007c0c */ /* 0x000fe2000bfa6270 */
[C---:B------:R-:W-:Y:S01]  /*11b30*/  VIADD R5, R2.reuse, 0x9 ;  /* 0x0000000902057836 */ /* 0x040fe20000000000 */
[C---:B------:R-:W-:Y:S01]  /*11b40*/  ISETP.GE.AND P4, PT, R2.reuse, UR30, PT ;  /* 0x0000001e02007c0c */ /* 0x040fe2000bf86270 */
[----:B-1----:R-:W-:Y:S01]  /*11b50*/  VIADD R6, R2, 0x20 ;  /* 0x0000002002067836 */ /* 0x002fe20000000000 */
[----:B------:R-:W-:Y:S01]  /*11b60*/  LOP3.LUT R4, R4, 0xffffffbf, RZ, 0xc0, !PT ;  /* 0xffffffbf04047812 */ /* 0x000fe200078ec0ff */
[C---:B------:R-:W-:Y:S01]  /*11b70*/  VIADD R10, R2.reuse, 0x39 ;  /* 0x00000039020a7836 */ /* 0x040fe20000000000 */
[----:B------:R-:W-:Y:S01]  /*11b80*/  ISETP.GE.AND P3, PT, R5, UR30, PT ;  /* 0x0000001e05007c0c */ /* 0x000fe2000bf66270 */
[----:B------:R-:W-:Y:S01]  /*11b90*/  VIADD R5, R2, 0x10 ;  /* 0x0000001002057836 */ /* 0x000fe20000000000 */
[----:B------:R-:W-:Y:S01]  /*11ba0*/  FSEL R194, R24, -INF , !P4 ;  /* 0xff80000018c27808 */ /* 0x000fe20006000000 */
[----:B------:R-:W-:Y:S01]  /*11bb0*/  VIADD R12, R2, 0xf8 ;  /* 0x000000f8020c7836 */ /* 0x000fe20000000000 */
[----:B------:R-:W-:Y:S01]  /*11bc0*/  FSEL R9, R26, -INF , !P4 ;  /* 0xff8000001a097808 */ /* 0x000fe20006000000 */
[----:B--2---:R-:W2:Y:S01]  /*11bd0*/  LDL.LU R196, [R1+0x38] ;  /* 0x0000380001c47983 */ /* 0x004ea20000300800 */
[----:B------:R-:W-:-:S02]  /*11be0*/  ISETP.GE.AND P4, PT, R5, UR30, PT ;  /* 0x0000001e05007c0c */ /* 0x000fc4000bf86270 */
[----:B------:R-:W-:Y:S02]  /*11bf0*/  IADD3 R5, R2, 0x11, RZ ;  /* 0x0000001102057810 */ /* 0x000fe40007ffe0ff */
[----:B------:R-:W-:Y:S02]  /*11c00*/  FSEL R190, R32, -INF , !P4 ;  /* 0xff80000020be7808 */ /* 0x000fe40006000000 */
[----:B------:R-:W-:Y:S02]  /*11c10*/  FSEL R34, R34, -INF , !P4 ;  /* 0xff80000022227808 */ /* 0x000fe40006000000 */
[----:B------:R-:W-:Y:S02]  /*11c20*/  FSEL R193, R25, -INF , !P6 ;  /* 0xff80000019c17808 */ /* 0x000fe40007000000 */
[----:B------:R-:W-:Y:S02]  /*11c30*/  FSEL R8, R27, -INF , !P6 ;  /* 0xff8000001b087808 */ /* 0x000fe40007000000 */
[----:B------:R-:W-:Y:S01]  /*11c40*/  ISETP.GE.AND P4, PT, R6, UR30, PT ;  /* 0x0000001e06007c0c */ /* 0x000fe2000bf86270 */
[C---:B------:R-:W-:Y:S01]  /*11c50*/  VIADD R6, R2.reuse, 0x21 ;  /* 0x0000002102067836 */ /* 0x040fe20000000000 */
[----:B------:R-:W-:Y:S01]  /*11c60*/  ISETP.GE.AND P6, PT, R5, UR30, PT ;  /* 0x0000001e05007c0c */ /* 0x000fe2000bfc6270 */
[----:B------:R-:W-:Y:S01]  /*11c70*/  VIADD R5, R2, 0x18 ;  /* 0x0000001802057836 */ /* 0x000fe20000000000 */
[----:B------:R-:W-:-:S02]  /*11c80*/  FSEL R192, R28, -INF , !P5 ;  /* 0xff8000001cc07808 */ /* 0x000fc40006800000 */
        /* <DEDUP_REMOVED lines=12> */
[----:B------:R-:W-:Y:S01]  /*11d50*/  VIADD R6, R2, 0x29 ;  /* 0x0000002902067836 */ /* 0x000fe20000000000 */
[----:B------:R-:W-:-:S04]  /*11d60*/  ISETP.GE.AND P3, PT, R5, UR30, PT ;  /* 0x0000001e05007c0c */ /* 0x000fc8000bf66270 */
[----:B------:R-:W-:Y:S02]  /*11d70*/  FSEL R187, R37, -INF , !P3 ;  /* 0xff80000025bb7808 */ /* 0x000fe40005800000 */
[----:B------:R-:W-:Y:S02]  /*11d80*/  FSEL R39, R39, -INF , !P3 ;  /* 0xff80000027277808 */ /* 0x000fe40005800000 */
[----:B------:R-:W-:Y:S01]  /*11d90*/  ISETP.GE.AND P3, PT, R6, UR30, PT ;  /* 0x0000001e06007c0c */ /* 0x000fe2000bf66270 */
[----:B------:R-:W-:Y:S01]  /*11da0*/  VIADD R6, R2, 0x30 ;  /* 0x0000003002067836 */ /* 0x000fe20000000000 */
[----:B------:R-:W-:Y:S02]  /*11db0*/  FSEL R186, R40, -INF , !P4 ;  /* 0xff80000028ba7808 */ /* 0x000fe40006000000 */
[----:B------:R-:W-:Y:S02]  /*11dc0*/  FSEL R42, R42, -INF , !P4 ;  /* 0xff8000002a2a7808 */ /* 0x000fe40006000000 */
[----:B------:R-:W-:Y:S01]  /*11dd0*/  ISETP.GE.AND P4, PT, R6, UR30, PT ;  /* 0x0000001e06007c0c */ /* 0x000fe2000bf86270 */
[----:B------:R-:W-:Y:S01]  /*11de0*/  VIADD R6, R2, 0x31 ;  /* 0x0000003102067836 */ /* 0x000fe20000000000 */
[----:B------:R-:W-:-:S02]  /*11df0*/  FSEL R185, R41, -INF , !P6 ;  /* 0xff80000029b97808 */ /* 0x000fc40007000000 */
[----:B------:R-:W-:Y:S02]  /*11e00*/  FSEL R43, R43, -INF , !P6 ;  /* 0xff8000002b2b7808 */ /* 0x000fe40007000000 */
[----:B------:R-:W-:Y:S01]  /*11e10*/  ISETP.GE.AND P6, PT, R6, UR30, PT ;  /* 0x0000001e06007c0c */ /* 0x000fe2000bfc6270 */
[----:B------:R-:W-:Y:S01]  /*11e20*/  VIADD R6, R2, 0x38 ;  /* 0x0000003802067836 */ /* 0x000fe20000000000 */
[----:B------:R-:W-:Y:S02]  /*11e30*/  FMNMX R5, R9, R164, !PT ;  /* 0x000000a409057209 */ /* 0x000fe40007800000 */
[----:B------:R-:W-:Y:S02]  /*11e40*/  FSEL R184, R44, -INF , !P5 ;  /* 0xff8000002cb87808 */ /* 0x000fe40006800000 */
[----:B------:R-:W-:Y:S02]  /*11e50*/  FSEL R7, R46, -INF , !P5 ;  /* 0xff8000002e077808 */ /* 0x000fe40006800000 */
[----:B------:R-:W-:-:S02]  /*11e60*/  FMNMX R5, R8, R5, !PT ;  /* 0x0000000508057209 */ /* 0x000fc40007800000 */
[----:B------:R-:W-:Y:S02]  /*11e70*/  ISETP.GE.AND P5, PT, R6, UR30, PT ;  /* 0x0000001e06007c0c */ /* 0x000fe4000bfa6270 */
[----:B------:R-:W-:Y:S02]  /*11e80*/  FSEL R183, R45, -INF , !P3 ;  /* 0xff8000002db77808 */ /* 0x000fe40005800000 */
[----:B------:R-:W-:Y:S02]  /*11e90*/  FSEL R6, R47, -INF , !P3 ;  /* 0xff8000002f067808 */ /* 0x000fe40005800000 */
[----:B------:R-:W-:Y:S01]  /*11ea0*/  ISETP.GE.AND P3, PT, R10, UR30, PT ;  /* 0x0000001e0a007c0c */ /* 0x000fe2000bf66270 */
[----:B------:R-:W-:Y:S01]  /*11eb0*/  VIADD R10, R2, 0x40 ;  /* 0x00000040020a7836 */ /* 0x000fe20000000000 */
[----:B------:R-:W-:Y:S02]  /*11ec0*/  FMNMX R5, R30, R5, !PT ;  /* 0x000000051e057209 */ /* 0x000fe40007800000 */
[----:B------:R-:W-:-:S02]  /*11ed0*/  FSEL R182, R48, -INF , !P4 ;  /* 0xff80000030b67808 */ /* 0x000fc40006000000 */
[----:B------:R-:W-:Y:S02]  /*11ee0*/  FSEL R50, R50, -INF , !P4 ;  /* 0xff80000032327808 */ /* 0x000fe40006000000 */
[----:B------:R-:W-:Y:S02]  /*11ef0*/  FMNMX R5, R31, R5, !PT ;  /* 0x000000051f057209 */ /* 0x000fe40007800000 */
[----:B------:R-:W-:Y:S01]  /*11f00*/  ISETP.GE.AND P4, PT, R10, UR30, PT ;  /* 0x0000001e0a007c0c */ /* 0x000fe2000bf86270 */
[----:B------:R-:W-:Y:S01]  /*11f10*/  VIADD R10, R2, 0x41 ;  /* 0x00000041020a7836 */ /* 0x000fe20000000000 */
[----:B------:R-:W-:Y:S02]  /*11f20*/  FMNMX R5, R34, R5, !PT ;  /* 0x0000000522057209 */ /* 0x000fe40007800000 */
[----:B------:R-:W-:Y:S02]  /*11f30*/  FSEL R181, R49, -INF , !P6 ;  /* 0xff80000031b57808 */ /* 0x000fe40007000000 */
[----:B------:R-:W-:-:S02]  /*11f40*/  FSEL R51, R51, -INF , !P6 ;  /* 0xff80000033337808 */ /* 0x000fc40007000000 */
[----:B------:R-:W-:Y:S01]  /*11f50*/  ISETP.GE.AND P6, PT, R10, UR30, PT ;  /* 0x0000001e0a007c0c */ /* 0x000fe2000bfc6270 */
[----:B------:R-:W-:Y:S01]  /*11f60*/  VIADD R10, R2, 0x48 ;  /* 0x00000048020a7836 */ /* 0x000fe20000000000 */
[----:B------:R-:W-:Y:S02]  /*11f70*/  FMNMX R5, R35, R5, !PT ;  /* 0x0000000523057209 */ /* 0x000fe40007800000 */
[----:B------:R-:W-:Y:S02]  /*11f80*/  FSEL R180, R52, -INF , !P5 ;  /* 0xff80000034b47808 */ /* 0x000fe40006800000 */
[----:B------:R-:W-:Y:S02]  /*11f90*/  FSEL R54, R54, -INF , !P5 ;  /* 0xff80000036367808 */ /* 0x000fe40006800000 */
[----:B------:R-:W-:Y:S02]  /*11fa0*/  FMNMX R5, R38, R5, !PT ;  /* 0x0000000526057209 */ /* 0x000fe40007800000 */
[----:B------:R-:W-:-:S02]  /*11fb0*/  ISETP.GE.AND P5, PT, R10, UR30, PT ;  /* 0x0000001e0a007c0c */ /* 0x000fc4000bfa6270 */
[----:B------:R-:W-:Y:S02]  /*11fc0*/  IADD3 R10, R2, 0x49, RZ ;  /* 0x00000049020a7810 */ /* 0x000fe40007ffe0ff */
[----:B------:R-:W-:Y:S02]  /*11fd0*/  FMNMX R5, R39, R5, !PT ;  /* 0x0000000527057209 */ /* 0x000fe40007800000 */
[----:B------:R-:W-:Y:S02]  /*11fe0*/  FSEL R179, R53, -INF , !P3 ;  /* 0xff80000035b37808 */ /* 0x000fe40005800000 */
[----:B------:R-:W-:Y:S02]  /*11ff0*/  FSEL R55, R55, -INF , !P3 ;  /* 0xff80000037377808 */ /* 0x000fe40005800000 */
[----:B------:R-:W-:Y:S01]  /*12000*/  ISETP.GE.AND P3, PT, R10, UR30, PT ;  /* 0x0000001e0a007c0c */ /* 0x000fe2000bf66270 */
[----:B------:R-:W-:Y:S01]  /*12010*/  VIADD R10, R2, 0x50 ;  /* 0x00000050020a7836 */ /* 0x000fe20000000000 */
[----:B------:R-:W-:-:S02]  /*12020*/  FMNMX R5, R42, R5, !PT ;  /* 0x000000052a057209 */ /* 0x000fc40007800000 */
[----:B------:R-:W-:Y:S02]  /*12030*/  FSEL R178, R56, -INF , !P4 ;  /* 0xff80000038b27808 */ /* 0x000fe40006000000 */
[----:B------:R-:W-:Y:S02]  /*12040*/  FSEL R58, R58, -INF , !P4 ;  /* 0xff8000003a3a7808 */ /* 0x000fe40006000000 */
[----:B------:R-:W-:Y:S01]  /*12050*/  ISETP.GE.AND P4, PT, R10, UR30, PT ;  /* 0x0000001e0a007c0c */ /* 0x000fe2000bf86270 */
[----:B------:R-:W-:Y:S01]  /*12060*/  VIADD R10, R2, 0x51 ;  /* 0x00000051020a7836 */ /* 0x000fe20000000000 */
[----:B------:R-:W-:Y:S02]  /*12070*/  FMNMX R5, R43, R5, !PT ;  /* 0x000000052b057209 */ /* 0x000fe40007800000 */
[----:B------:R-:W-:Y:S02]  /*12080*/  FSEL R177, R57, -INF , !P6 ;  /* 0xff80000039b17808 */ /* 0x000fe40007000000 */
[----:B------:R-:W-:-:S02]  /*12090*/  FMNMX R5, R7, R5, !PT ;  /* 0x0000000507057209 */ /* 0x000fc40007800000 */
[----:B------:R-:W-:Y:S02]  /*120a0*/  FSEL R59, R59, -INF , !P6 ;  /* 0xff8000003b3b7808 */ /* 0x000fe40007000000 */
[----:B------:R-:W-:Y:S01]  /*120b0*/  ISETP.GE.AND P6, PT, R10, UR30, PT ;  /* 0x0000001e0a007c0c */ /* 0x000fe2000bfc6270 */
[----:B------:R-:W-:Y:S01]  /*120c0*/  VIADD R10, R2, 0x58 ;  /* 0x00000058020a7836 */ /* 0x000fe20000000000 */
[----:B------:R-:W-:Y:S02]  /*120d0*/  FMNMX R5, R6, R5, !PT ;  /* 0x0000000506057209 */ /* 0x000fe40007800000 */
[----:B------:R-:W-:Y:S02]  /*120e0*/  FSEL R176, R60, -INF , !P5 ;  /* 0xff8000003cb07808 */ /* 0x000fe40006800000 */
[----:B------:R-:W-:Y:S02]  /*120f0*/  FSEL R62, R62, -INF , !P5 ;  /* 0xff8000003e3e7808 */ /* 0x000fe40006800000 */
[----:B------:R-:W-:Y:S01]  /*12100*/  ISETP.GE.AND P5, PT, R10, UR30, PT ;  /* 0x0000001e0a007c0c */ /* 0x000fe2000bfa6270 */
[----:B------:R-:W-:Y:S01]  /*12110*/  VIADD R10, R2, 0x59 ;  /* 0x00000059020a7836 */ /* 0x000fe20000000000 */
[----:B------:R-:W-:-:S02]  /*12120*/  FMNMX R5, R50, R5, !PT ;  /* 0x0000000532057209 */ /* 0x000fc40007800000 */
[----:B------:R-:W-:Y:S02]  /*12130*/  FSEL R175, R61, -INF , !P3 ;  /* 0xff8000003daf7808 */ /* 0x000fe40005800000 */
[----:B------:R-:W-:Y:S02]  /*12140*/  FMNMX R5, R51, R5, !PT ;  /* 0x0000000533057209 */ /* 0x000fe40007800000 */
[----:B------:R-:W-:Y:S02]  /*12150*/  FSEL R63, R63, -INF , !P3 ;  /* 0xff8000003f3f7808 */ /* 0x000fe40005800000 */
[----:B------:R-:W-:Y:S01]  /*12160*/  ISETP.GE.AND P3, PT, R10, UR30, PT ;  /* 0x0000001e0a007c0c */ /* 0x000fe2000bf66270 */
[----:B------:R-:W-:Y:S01]  /*12170*/  VIADD R10, R2, 0x60 ;  /* 0x00000060020a7836 */ /* 0x000fe20000000000 */
[----:B------:R-:W-:Y:S02]  /*12180*/  FMNMX R5, R54, R5, !PT ;  /* 0x0000000536057209 */ /* 0x000fe40007800000 */
[----:B------:R-:W-:-:S02]  /*12190*/  FSEL R173, R64, -INF , !P4 ;  /* 0xff80000040ad7808 */ /* 0x000fc40006000000 */
[----:B------:R-:W-:Y:S02]  /*121a0*/  FSEL R66, R66, -INF , !P4 ;  /* 0xff80000042427808 */ /* 0x000fe40006000000 */
[----:B------:R-:W-:Y:S01]  /*121b0*/  ISETP.GE.AND P4, PT, R10, UR30, PT ;  /* 0x0000001e0a007c0c */ /* 0x000fe2000bf86270 */
[----:B------:R-:W-:Y:S01]  /*121c0*/  VIADD R10, R2, 0x61 ;  /* 0x00000061020a7836 */ /* 0x000fe20000000000 */
[----:B------:R-:W-:Y:S02]  /*121d0*/  FMNMX R5, R55, R5, !PT ;  /* 0x0000000537057209 */ /* 0x000fe40007800000 */
[----:B------:R-:W-:Y:S02]  /*121e0*/  FSEL R172, R65, -INF , !P6 ;  /* 0xff80000041ac7808 */ /* 0x000fe40007000000 */
[----:B------:R-:W-:Y:S02]  /*121f0*/  FMNMX R5, R58, R5, !PT ;  /* 0x000000053a057209 */ /* 0x000fe40007800000 */
[----:B------:R-:W-:-:S02]  /*12200*/  FSEL R67, R67, -INF , !P6 ;  /* 0xff80000043437808 */ /* 0x000fc40007000000 */
        /* <DEDUP_REMOVED lines=27> */
[----:B------:R-:W-:Y:S02]  /*123c0*/  ISETP.GE.AND P5, PT, R10, UR30, PT ;  /* 0x0000001e0a007c0c */ /* 0x000fe4000bfa6270 */
[----:B------:R-:W-:Y:S01]  /*123d0*/  FMNMX R10, R74, R5, !PT ;  /* 0x000000054a0a7209 */ /* 0x000fe20007800000 */
[----:B------:R-:W-:Y:S01]  /*123e0*/  VIADD R5, R2, 0x79 ;  /* 0x0000007902057836 */ /* 0x000fe20000000000 */
[----:B------:R-:W-:-:S02]  /*123f0*/  FSEL R69, R77, -INF , !P3 ;  /* 0xff8000004d457808 */ /* 0x000fc40005800000 */
[----:B------:R-:W-:Y:S02]  /*12400*/  FSEL R79, R79, -INF , !P3 ;  /* 0xff8000004f4f7808 */ /* 0x000fe40005800000 */
[----:B------:R-:W-:Y:S01]  /*12410*/  ISETP.GE.AND P3, PT, R5, UR30, PT ;  /* 0x0000001e05007c0c */ /* 0x000fe2000bf66270 */
[----:B------:R-:W-:Y:S01]  /*12420*/  VIADD R5, R2, 0x80 ;  /* 0x0000008002057836 */ /* 0x000fe20000000000 */
[----:B------:R-:W-:Y:S02]  /*12430*/  FSEL R166, R80, -INF , !P4 ;  /* 0xff80000050a67808 */ /* 0x000fe40006000000 */
[----:B------:R-:W-:Y:S02]  /*12440*/  FSEL R82, R82, -INF , !P4 ;  /* 0xff80000052527808 */ /* 0x000fe40006000000 */
[----:B------:R-:W-:Y:S02]  /*12450*/  ISETP.GE.AND P4, PT, R5, UR30, PT ;  /* 0x0000001e05007c0c */ /* 0x000fe4000bf86270 */
[----:B------:R-:W-:-:S02]  /*12460*/  IADD3 R5, R2, 0x81, RZ ;  /* 0x0000008102057810 */ /* 0x000fc40007ffe0ff */
        /* <DEDUP_REMOVED lines=32> */
[----:B------:R-:W-:Y:S01]  /*12670*/  ISETP.GE.AND P4, PT, R5, UR30, PT ;  /* 0x0000001e05007c0c */ /* 0x000fe2000bf86270 */
[C---:B------:R-:W-:Y:S01]  /*12680*/  VIADD R5, R2.reuse, 0xa1 ;  /* 0x000000a102057836 */ /* 0x040fe20000000000 */
        /* <DEDUP_REMOVED lines=8> */
[----:B------:R-:W-:Y:S02]  /*12710*/  FMNMX R10, R83, R10, !PT ;  /* 0x0000000a530a7209 */ /* 0x000fe40007800000 */
[----:B------:R-:W-:Y:S01]  /*12720*/  ISETP.GE.AND P5, PT, R5, UR30, PT ;  /* 0x0000001e05007c0c */ /* 0x000fe2000bfa6270 */
[----:B------:R-:W-:Y:S01]  /*12730*/  VIADD R5, R2, 0xa9 ;  /* 0x000000a902057836 */ /* 0x000fe20000000000 */
[----:B------:R-:W-:Y:S01]  /*12740*/  FMNMX R10, R86, R10, !PT ;  /* 0x0000000a560a7209 */ /* 0x000fe20007800000 */
[----:B--2---:R1:W-:Y:S01]  /*12750*/  STL [R1+0x218], R196 ;  /* 0x000218c401007387 */ /* 0x0043e20000100800 */
[----:B------:R-:W-:-:S02]  /*12760*/  FSEL R88, R101, -INF , !P3 ;  /* 0xff80000065587808 */ /* 0x000fc40005800000 */
[----:B------:R-:W-:Y:S02]  /*12770*/  FSEL R103, R103, -INF , !P3 ;  /* 0xff80000067677808 */ /* 0x000fe40005800000 */
[----:B------:R-:W-:Y:S01]  /*12780*/  ISETP.GE.AND P3, PT, R5, UR30, PT ;  /* 0x0000001e05007c0c */ /* 0x000fe2000bf66270 */
[----:B------:R-:W-:Y:S01]  /*12790*/  VIADD R5, R2, 0xb0 ;  /* 0x000000b002057836 */ /* 0x000fe20000000000 */
[----:B------:R-:W-:Y:S02]  /*127a0*/  FMNMX R10, R87, R10, !PT ;  /* 0x0000000a570a7209 */ /* 0x000fe40007800000 */
[----:B------:R-:W-:Y:S02]  /*127b0*/  FSEL R64, R104, -INF , !P4 ;  /* 0xff80000068407808 */ /* 0x000fe40006000000 */
[----:B------:R-:W-:Y:S01]  /*127c0*/  @P1 LOP3.LUT R4, R4, 0x40, RZ, 0xfc, !PT ;  /* 0x0000004004041812 */ /* 0x000fe200078efcff */
[----:B------:R-:W-:Y:S01]  /*127d0*/  VIADD R46, R2, 0xf0 ;  /* 0x000000f0022e7836 */ /* 0x000fe20000000000 */
[----:B------:R-:W-:Y:S01]  /*127e0*/  FSEL R106, R106, -INF , !P4 ;  /* 0xff8000006a6a7808 */ /* 0x000fe20006000000 */
[----:B-1----:R-:W2:Y:S01]  /*127f0*/  LDL.LU R196, [R1+0x2c] ;  /* 0x00002c0001c47983 */ /* 0x002ea20000300800 */
[----:B------:R-:W-:-:S02]  /*12800*/  FMNMX R10, R90, R10, !PT ;  /* 0x0000000a5a0a7209 */ /* 0x000fc40007800000 */
[----:B------:R-:W-:Y:S01]  /*12810*/  ISETP.GE.AND P4, PT, R5, UR30, PT ;  /* 0x0000001e05007c0c */ /* 0x000fe2000bf86270 */
[C---:B------:R-:W-:Y:S01]  /*12820*/  VIADD R5, R2.reuse, 0xb1 ;  /* 0x000000b102057836 */ /* 0x040fe20000000000 */
[----:B------:R-:W-:Y:S02]  /*12830*/  FMNMX R10, R91, R10, !PT ;  /* 0x0000000a5b0a7209 */ /* 0x000fe40007800000 */
[----:B------:R-:W-:Y:S02]  /*12840*/  FSEL R61, R105, -INF , !P6 ;  /* 0xff800000693d7808 */ /* 0x000fe40007000000 */
[----:B------:R-:W-:Y:S02]  /*12850*/  FSEL R107, R107, -INF , !P6 ;  /* 0xff8000006b6b7808 */ /* 0x000fe40007000000 */
[----:B------:R-:W-:Y:S02]  /*12860*/  ISETP.GE.AND P6, PT, R5, UR30, PT ;  /* 0x0000001e05007c0c */ /* 0x000fe4000bfc6270 */
[----:B------:R-:W-:-:S02]  /*12870*/  IADD3 R5, R2, 0xb8, RZ ;  /* 0x000000b802057810 */ /* 0x000fc40007ffe0ff */
[----:B------:R-:W-:Y:S02]  /*12880*/  FMNMX R10, R94, R10, !PT ;  /* 0x0000000a5e0a7209 */ /* 0x000fe40007800000 */
[----:B------:R-:W-:Y:S02]  /*12890*/  FSEL R49, R108, -INF , !P5 ;  /* 0xff8000006c317808 */ /* 0x000fe40006800000 */
[----:B------:R-:W-:Y:S02]  /*128a0*/  FSEL R11, R110, -INF , !P5 ;  /* 0xff8000006e0b7808 */ /* 0x000fe40006800000 */
[----:B------:R-:W-:Y:S01]  /*128b0*/  ISETP.GE.AND P5, PT, R5, UR30, PT ;  /* 0x0000001e05007c0c */ /* 0x000fe2000bfa6270 */
[----:B------:R-:W-:Y:S01]  /*128c0*/  VIADD R5, R2, 0xb9 ;  /* 0x000000b902057836 */ /* 0x000fe20000000000 */
[----:B------:R-:W-:Y:S02]  /*128d0*/  FMNMX R10, R95, R10, !PT ;  /* 0x0000000a5f0a7209 */ /* 0x000fe40007800000 */
[----:B------:R-:W-:-:S02]  /*128e0*/  FSEL R163, R109, -INF , !P3 ;  /* 0xff8000006da37808 */ /* 0x000fc40005800000 */
[----:B------:R-:W-:Y:S02]  /*128f0*/  FMNMX R10, R98, R10, !PT ;  /* 0x0000000a620a7209 */ /* 0x000fe40007800000 */
[----:B------:R-:W-:Y:S02]  /*12900*/  FSEL R15, R111, -INF , !P3 ;  /* 0xff8000006f0f7808 */ /* 0x000fe40005800000 */
        /* <DEDUP_REMOVED lines=9> */
[----:B------:R-:W-:Y:S02]  /*129a0*/  FMNMX R10, R103, R10, !PT ;  /* 0x0000000a670a7209 */ /* 0x000fe40007800000 */
        /* <DEDUP_REMOVED lines=40> */
[----:B------:R-:W-:-:S04]  /*12c30*/  FMNMX R5, R23, R10, !PT ;  /* 0x0000000a17057209 */ /* 0x000fc80007800000 */
[----:B------:R-:W-:Y:S02]  /*12c40*/  FMNMX R5, R24, R5, !PT ;  /* 0x0000000518057209 */ /* 0x000fe40007800000 */
[----:B------:R-:W-:Y:S02]  /*12c50*/  FSEL R27, R131, -INF , !P6 ;  /* 0xff800000831b7808 */ /* 0x000fe40007000000 */
[----:B------:R-:W-:Y:S02]  /*12c60*/  FMNMX R5, R26, R5, !PT ;  /* 0x000000051a057209 */ /* 0x000fe40007800000 */
[----:B------:R-:W-:Y:S01]  /*12c70*/  LOP3.LUT R4, R4, 0xffffffdf, RZ, 0xc0, !PT ;  /* 0xffffffdf04047812 */ /* 0x000fe200078ec0ff */
[----:B------:R-:W-:Y:S01]  /*12c80*/  VIADD R10, R2, 0xe1 ;  /* 0x000000e1020a7836 */ /* 0x000fe20000000000 */
[----:B------:R-:W-:Y:S02]  /*12c90*/  FSEL R134, R134, -INF , !P5 ;  /* 0xff80000086867808 */ /* 0x000fe40006800000 */
[----:B------:R-:W-:-:S02]  /*12ca0*/  FMNMX R5, R27, R5, !PT ;  /* 0x000000051b057209 */ /* 0x000fc40007800000 */
[----:B------:R-:W-:Y:S02]  /*12cb0*/  @P0 LOP3.LUT R4, R4, 0x20, RZ, 0xfc, !PT ;  /* 0x0000002004040812 */ /* 0x000fe400078efcff */
[----:B------:R-:W-:Y:S02]  /*12cc0*/  FSEL R135, R135, -INF , !P3 ;  /* 0xff80000087877808 */ /* 0x000fe40005800000 */
[----:B------:R-:W-:Y:S02]  /*12cd0*/  FMNMX R5, R134, R5, !PT ;  /* 0x0000000586057209 */ /* 0x000fe40007800000 */
[----:B------:R-:W-:Y:S01]  /*12ce0*/  ISETP.GE.AND P0, PT, R10, UR30, PT ;  /* 0x0000001e0a007c0c */ /* 0x000fe2000bf06270 */
[----:B------:R-:W-:Y:S01]  /*12cf0*/  VIADD R10, R2, 0xe8 ;  /* 0x000000e8020a7836 */ /* 0x000fe20000000000 */
[----:B------:R-:W-:Y:S02]  /*12d00*/  LOP3.LUT R4, R4, 0xffffffef, RZ, 0xc0, !PT ;  /* 0xffffffef04047812 */ /* 0x000fe400078ec0ff */
[----:B------:R-:W-:-:S02]  /*12d10*/  FSEL R138, R138, -INF , !P4 ;  /* 0xff8000008a8a7808 */ /* 0x000fc40006000000 */
[----:B------:R-:W-:Y:S02]  /*12d20*/  FMNMX R5, R135, R5, !PT ;  /* 0x0000000587057209 */ /* 0x000fe40007800000 */
[----:B------:R-:W-:Y:S02]  /*12d30*/  @P2 LOP3.LUT R4, R4, 0x10, RZ, 0xfc, !PT ;  /* 0x0000001004042812 */ /* 0x000fe400078efcff */
[----:B------:R-:W-:Y:S02]  /*12d40*/  ISETP.GE.AND P2, PT, R10, UR30, PT ;  /* 0x0000001e0a007c0c */ /* 0x000fe4000bf46270 */
[----:B------:R-:W-:Y:S02]  /*12d50*/  IADD3 R10, R2, 0xe9, RZ ;  /* 0x000000e9020a7810 */ /* 0x000fe40007ffe0ff */
[----:B------:R-:W-:Y:S02]  /*12d60*/  FSEL R139, R139, -INF , !P0 ;  /* 0xff8000008b8b7808 */ /* 0x000fe40004000000 */
[----:B------:R-:W-:-:S02]  /*12d70*/  FMNMX R5, R138, R5, !PT ;  /* 0x000000058a057209 */ /* 0x000fc40007800000 */
[----:B-----5:R-:W-:Y:S02]  /*12d80*/  FSEL R152, R133, -INF , !P3 ;  /* 0xff80000085987808 */ /* 0x020fe40005800000 */
[----:B------:R-:W-:Y:S02]  /*12d90*/  ISETP.GE.AND P3, PT, R10, UR30, PT ;  /* 0x0000001e0a007c0c */ /* 0x000fe4000bf66270 */
[----:B------:R-:W-:Y:S02]  /*12da0*/  FSEL R142, R142, -INF , !P2 ;  /* 0xff8000008e8e7808 */ /* 0x000fe40005000000 */
[----:B------:R-:W-:Y:S01]  /*12db0*/  FMNMX R5, R139, R5, !PT ;  /* 0x000000058b057209 */ /* 0x000fe20007800000 */
[----:B------:R-:W-:Y:S01]  /*12dc0*/  VIADD R10, R2, 0xf1 ;  /* 0x000000f1020a7836 */ /* 0x000fe20000000000 */
[----:B------:R-:W-:Y:S02]  /*12dd0*/  ISETP.GE.AND P1, PT, R46, UR30, PT ;  /* 0x0000001e2e007c0c */ /* 0x000fe4000bf26270 */
[----:B------:R-:W-:-:S02]  /*12de0*/  FSEL R143, R143, -INF , !P3 ;  /* 0xff8000008f8f7808 */ /* 0x000fc40005800000 */
[----:B------:R-:W-:Y:S02]  /*12df0*/  FMNMX R5, R142, R5, !PT ;  /* 0x000000058e057209 */ /* 0x000fe40007800000 */
[----:B------:R-:W-:Y:S02]  /*12e00*/  FSEL R136, R136, -INF , !P4 ;  /* 0xff80000088887808 */ /* 0x000fe40006000000 */
[----:B------:R-:W-:Y:S02]  /*12e10*/  FSEL R146, R146, -INF , !P1 ;  /* 0xff80000092927808 */ /* 0x000fe40004800000 */
[----:B------:R-:W-:Y:S02]  /*12e20*/  FMNMX R5, R143, R5, !PT ;  /* 0x000000058f057209 */ /* 0x000fe40007800000 */
[----:B------:R-:W-:Y:S01]  /*12e30*/  ISETP.GE.AND P4, PT, R10, UR30, PT ;  /* 0x0000001e0a007c0c */ /* 0x000fe2000bf86270 */
[----:B------:R-:W-:Y:S01]  /*12e40*/  VIADD R10, R2, 0xf9 ;  /* 0x000000f9020a7836 */ /* 0x000fe20000000000 */
[----:B------:R-:W-:-:S02]  /*12e50*/  FSEL R52, R132, -INF , !P5 ;  /* 0xff80000084347808 */ /* 0x000fc40006800000 */
[----:B------:R-:W-:Y:S02]  /*12e60*/  FSEL R147, R147, -INF , !P4 ;  /* 0xff80000093937808 */ /* 0x000fe40006000000 */
[----:B------:R-:W-:Y:S02]  /*12e70*/  FMNMX R5, R146, R5, !PT ;  /* 0x0000000592057209 */ /* 0x000fe40007800000 */
[----:B------:R-:W-:Y:S02]  /*12e80*/  ISETP.GE.AND P5, PT, R12, UR30, PT ;  /* 0x0000001e0c007c0c */ /* 0x000fe4000bfa6270 */
[----:B------:R-:W-:Y:S02]  /*12e90*/  FSEL R153, R129, -INF , !P6 ;  /* 0xff80000081997808 */ /* 0x000fe40007000000 */
[----:B------:R-:W-:Y:S02]  /*12ea0*/  FSEL R150, R150, -INF , !P5 ;  /* 0xff80000096967808 */ /* 0x000fe40006800000 */
[----:B------:R-:W-:-:S02]  /*12eb0*/  FMNMX R5, R147, R5, !PT ;  /* 0x0000000593057209 */ /* 0x000fc40007800000 */
[----:B------:R-:W-:Y:S02]  /*12ec0*/  ISETP.GE.AND P6, PT, R10, UR30, PT ;  /* 0x0000001e0a007c0c */ /* 0x000fe4000bfc6270 */
[----:B------:R-:W-:Y:S02]  /*12ed0*/  FMNMX R5, R150, R5, !PT ;  /* 0x0000000596057209 */ /* 0x000fe40007800000 */
[----:B------:R-:W-:-:S04]  /*12ee0*/  FSEL R151, R151, -INF , !P6 ;  /* 0xff80000097977808 */ /* 0x000fc80007000000 */
[----:B------:R-:W-:-:S05]  /*12ef0*/  FMNMX R5, R151, R5, !PT ;  /* 0x0000000597057209 */ /* 0x000fca0007800000 */
[----:B------:R-:W1:Y:S02]  /*12f00*/  SHFL.BFLY PT, R10, R5, 0x1, 0x1f ;  /* 0x0c201f00050a7f89 */ /* 0x000e6400000e0000 */
[----:B-1----:R-:W-:-:S05]  /*12f10*/  FMNMX R5, R5, R10, !PT ;  /* 0x0000000a05057209 */ /* 0x002fca0007800000 */
[----:B------:R-:W1:Y:S01]  /*12f20*/  SHFL.BFLY PT, R10, R5, 0x2, 0x1f ;  /* 0x0c401f00050a7f89 */ /* 0x000e6200000e0000 */
[----:B------:R-:W-:Y:S02]  /*12f30*/  FSEL R137, R137, -INF , !P0 ;  /* 0xff80000089897808 */ /* 0x000fe40004000000 */
[----:B------:R-:W-:Y:S02]  /*12f40*/  FSEL R140, R140, -INF , !P2 ;  /* 0xff8000008c8c7808 */ /* 0x000fe40005000000 */
[C---:B------:R-:W-:Y:S02]  /*12f50*/  LOP3.LUT P0, RZ, R4.reuse, 0x20, RZ, 0xc0, !PT ;  /* 0x0000002004ff7812 */ /* 0x040fe4000780c0ff */
[----:B------:R-:W-:Y:S02]  /*12f60*/  LOP3.LUT P2, RZ, R4, 0x10, RZ, 0xc0, !PT ;  /* 0x0000001004ff7812 */ /* 0x000fe4000784c0ff */
[----:B-1----:R-:W-:-:S04]  /*12f70*/  FMNMX R5, R5, R10, !PT ;  /* 0x0000000a05057209 */ /* 0x002fc80007800000 */
[----:B------:R-:W-:-:S04]  /*12f80*/  FSETP.NEU.AND P1, PT, R5, -INF , PT ;  /* 0xff8000000500780b */ /* 0x000fc80003f2d000 */
[----:B------:R-:W-:Y:S02]  /*12f90*/  FSEL R47, R5, RZ, P1 ;  /* 0x000000ff052f7208 */ /* 0x000fe40000800000 */
[----:B------:R-:W-:-:S03]  /*12fa0*/  LOP3.LUT P1, RZ, R4, 0x40, RZ, 0xc0, !PT ;  /* 0x0000004004ff7812 */ /* 0x000fc6000782c0ff */
[----:B------:R-:W-:-:S04]  /*12fb0*/  FMUL R4, R47, UR27 ;  /* 0x0000001b2f047c20 */ /* 0x000fc80008400000 */
[----:B------:R-:W-:Y:S01]  /*12fc0*/  FFMA R9, R9, UR27, -R4 ;  /* 0x0000001b09097c23 */ /* 0x000fe20008000804 */
[----:B------:R-:W-:-:S04]  /*12fd0*/  FSEL R109, R141, -INF , !P3 ;  /* 0xff8000008d6d7808 */ /* 0x000fc80005800000 */
[----:B------:R-:W-:-:S13]  /*12fe0*/  FSETP.GEU.AND P3, PT, R9, -126, PT ;  /* 0xc2fc00000900780b */ /* 0x000fda0003f6e000 */
[----:B------:R-:W-:-:S04]  /*12ff0*/  @!P3 FMUL R9, R9, 0.5 ;  /* 0x3f0000000909b820 */ /* 0x000fc80000400000 */
[----:B------:R-:W1:Y:S01]  /*13000*/  MUFU.EX2 R133, R9 ;  /* 0x0000000900857308 */ /* 0x000e620000000800 */
[----:B------:R-:W-:-:S01]  /*13010*/  FFMA R8, R8, UR27, -R4 ;  /* 0x0000001b08087c23 */ /* 0x000fc20008000804 */
[----:B--2---:R2:W-:Y:S01]  /*13020*/  STL [R1+0x21c], R196 ;  /* 0x00021cc401007387 */ /* 0x0045e20000100800 */
[----:B------:R-:W-:-:S01]  /*13030*/  FFMA R30, R30, UR27, -R4 ;  /* 0x0000001b1e1e7c23 */ /* 0x000fc20008000804 */
[--C-:B------:R-:W-:Y:S01]  /*13040*/  FFMA R31, R31, UR27, -R4.reuse ;  /* 0x0000001b1f1f7c23 */ /* 0x100fe20008000804 */
        /* <DEDUP_REMOVED lines=8> */
[----:B-1----:R-:W-:Y:S01]  /*130d0*/  @!P3 FMUL R133, R133, R133 ;  /* 0x000000858585b220 */ /* 0x002fe20000400000 */
[----:B------:R-:W-:Y:S01]  /*130e0*/  FSETP.GEU.AND P3, PT, R8, -126, PT ;  /* 0xc2fc00000800780b */ /* 0x000fe20003f6e000 */
        /* <DEDUP_REMOVED lines=12> */
[----:B------:R-:W-:Y:S01]  /*131b0*/  @!P3 FMUL R8, R8, 0.5 ;  /* 0x3f0000000808b820 */ /* 0x000fe20000400000 */
[--C-:B------:R-:W-:Y:S01]  /*131c0*/  FFMA R45, R74, UR27, -R4.reuse ;  /* 0x0000001b4a2d7c23 */ /* 0x100fe20008000804 */
[----:B------:R-:W-:-:S01]  /*131d0*/  FFMA R44, R78, UR27, -R4 ;  /* 0x0000001b4e2c7c23 */ /* 0x000fc20008000804 */
[--C-:B------:R-:W-:Y:S01]  /*131e0*/  FFMA R10, R79, UR27, -R4.reuse ;  /* 0x0000001b4f0a7c23 */ /* 0x100fe20008000804 */
[----:B------:R-:W1:Y:S01]  /*131f0*/  MUFU.EX2 R132, R8 ;  /* 0x0000000800847308 */ /* 0x000e620000000800 */
[----:B------:R-:W-:-:S01]  /*13200*/  FFMA R41, R90, UR27, -R4 ;  /* 0x0000001b5a297c23 */ /* 0x000fc20008000804 */
[----:B------:R-:W-:Y:S01]  /*13210*/  FFMA R9, R91, UR27, -R4 ;  /* 0x0000001b5b097c23 */ /* 0x000fe20008000804 */
[----:B--2---:R-:W2:Y:S01]  /*13220*/  LDL.LU R196, [R1+0x28] ;  /* 0x0000280001c47983 */ /* 0x004ea20000300800 */
[----:B-1----:R-:W-:Y:S01]  /*13230*/  @!P3 FMUL R132, R132, R132 ;  /* 0x000000848484b220 */ /* 0x002fe20000400000 */
[----:B------:R-:W-:-:S13]  /*13240*/  FSETP.GEU.AND P3, PT, R30, -126, PT ;  /* 0xc2fc00001e00780b */ /* 0x000fda0003f6e000 */
[----:B------:R-:W-:-:S04]  /*13250*/  @!P3 FMUL R30, R30, 0.5 ;  /* 0x3f0000001e1eb820 */ /* 0x000fc80000400000 */
[----:B------:R-:W1:Y:S02]  /*13260*/  MUFU.EX2 R131, R30 ;  /* 0x0000001e00837308 */ /* 0x000e640000000800 */
        /* <DEDUP_REMOVED lines=37> */
[----:B--2---:R1:W-:Y:S05]  /*134c0*/  STL [R1+0x220], R196 ;  /* 0x000220c401007387 */ /* 0x0043ea0000100800 */
[----:B------:R-:W-:-:S04]  /*134d0*/  @!P3 FMUL R7, R7, 0.5 ;  /* 0x3f0000000707b820 */ /* 0x000fc80000400000 */
[----:B------:R-:W2:Y:S01]  /*134e0*/  MUFU.EX2 R123, R7 ;  /* 0x00000007007b7308 */ /* 0x000ea20000000800 */
[----:B------:R-:W-:-:S01]  /*134f0*/  FFMA R43, R82, UR27, -R4 ;  /* 0x0000001b522b7c23 */ /* 0x000fc20008000804 */
[--C-:B------:R-:W-:Y:S01]  /*13500*/  FFMA R42, R86, UR27, -R4.reuse ;  /* 0x0000001b562a7c23 */ /* 0x100fe20008000804 */
[----:B------:R-:W-:-:S01]  /*13510*/  FFMA R39, R98, UR27, -R4 ;  /* 0x0000001b62277c23 */ /* 0x000fc20008000804 */
[----:B------:R-:W-:Y:S01]  /*13520*/  FFMA R38, R102, UR27, -R4 ;  /* 0x0000001b66267c23 */ /* 0x000fe20008000804 */
[----:B-1----:R-:W3:Y:S01]  /*13530*/  LDL.LU R196, [R1+0x1c] ;  /* 0x00001c0001c47983 */ /* 0x002ee20000300800 */
[----:B--2---:R-:W-:Y:S01]  /*13540*/  @!P3 FMUL R123, R123, R123 ;  /* 0x0000007b7b7bb220 */ /* 0x004fe20000400000 */
        /* <DEDUP_REMOVED lines=40> */
[----:B---3--:R1:W-:Y:S05]  /*137d0*/  STL [R1+0x224], R196 ;  /* 0x000224c401007387 */ /* 0x0083ea0000100800 */
[----:B------:R-:W-:-:S04]  /*137e0*/  @!P3 FMUL R63, R63, 0.5 ;  /* 0x3f0000003f3fb820 */ /* 0x000fc80000400000 */
[----:B------:R-:W2:Y:S01]  /*137f0*/  MUFU.EX2 R114, R63 ;  /* 0x0000003f00727308 */ /* 0x000ea20000000800 */
[----:B------:R-:W-:-:S01]  /*13800*/  FFMA R6, R75, UR27, -R4 ;  /* 0x0000001b4b067c23 */ /* 0x000fc20008000804 */
        /* <DEDUP_REMOVED lines=19> */
[----:B------:R-:W-:-:S06]  /*13940*/  @!P3 FMUL R45, R45, 0.5 ;  /* 0x3f0000002d2db820 */ /* 0x000fcc0000400000 */
        /* <DEDUP_REMOVED lines=12> */
[----:B------:R-:W1:Y:S01]  /*13a10*/  MUFU.EX2 R10, R10 ;  /* 0x0000000a000a7308 */ /* 0x000e620000000800 */
[----:B------:R-:W-:-:S01]  /*13a20*/  FFMA R26, R26, UR27, -R4 ;  /* 0x0000001b1a1a7c23 */ /* 0x000fc20008000804 */
[--C-:B------:R-:W-:Y:S01]  /*13a30*/  FFMA R30, R134, UR27, -R4.reuse ;  /* 0x0000001b861e7c23 */ /* 0x100fe20008000804 */
[----:B------:R-:W-:-:S01]  /*13a40*/  FFMA R29, R138, UR27, -R4 ;  /* 0x0000001b8a1d7c23 */ /* 0x000fc20008000804 */
[----:B------:R-:W-:Y:S01]  /*13a50*/  FFMA R28, R142, UR27, -R4 ;  /* 0x0000001b8e1c7c23 */ /* 0x000fe20008000804 */
[----:B---3--:R2:W-:Y:S01]  /*13a60*/  STL [R1+0x228], R196 ;  /* 0x000228c401007387 */ /* 0x0085e20000100800 */
[----:B-1----:R-:W-:Y:S01]  /*13a70*/  @!P3 FMUL R10, R10, R10 ;  /* 0x0000000a0a0ab220 */ /* 0x002fe20000400000 */
[C---:B------:R-:W-:Y:S02]  /*13a80*/  FSETP.GEU.AND P3, PT, R43.reuse, -126, PT ;  /* 0xc2fc00002b00780b */ /* 0x040fe40003f6e000 */
[----:B--2---:R-:W2:Y:S11]  /*13a90*/  LDL.LU R196, [R1+0xc] ;  /* 0x00000c0001c47983 */ /* 0x004eb60000300800 */
        /* <DEDUP_REMOVED lines=31> */
[----:B------:R-:W-:Y:S01]  /*13c90*/  FSETP.GEU.AND P3, PT, R39, -126, PT ;  /* 0xc2fc00002700780b */ /* 0x000fe20003f6e000 */
[----:B--2---:R1:W-:-:S12]  /*13ca0*/  STL [R1+0x22c], R196 ;  /* 0x00022cc401007387 */ /* 0x0043d80000100800 */
[----:B------:R-:W-:-:S06]  /*13cb0*/  @!P3 FMUL R39, R39, 0.5 ;  /* 0x3f0000002727b820 */ /* 0x000fcc0000400000 */
[----:B------:R-:W2:Y:S01]  /*13cc0*/  MUFU.EX2 R39, R39 ;  /* 0x0000002700277308 */ /* 0x000ea20000000800 */
[----:B------:R-:W-:-:S01]  /*13cd0*/  FADD R50, R133, R41 ;  /* 0x0000002985327221 */ /* 0x000fc20000000000 */
[----:B------:R-:W-:Y:S01]  /*13ce0*/  FADD R51, R132, R9 ;  /* 0x0000000984337221 */ /* 0x000fe20000000000 */
[----:B-1----:R-:W3:Y:S04]  /*13cf0*/  LDL.LU R196, [R1+0x8] ;  /* 0x0000080001c47983 */ /* 0x002ee80000300800 */
[----:B------:R1:W-:Y:S01]  /*13d00*/  STL [R1+0x210], R3 ;  /* 0x0002100301007387 */ /* 0x0003e20000100800 */
[----:B--2---:R-:W-:Y:S01]  /*13d10*/  @!P3 FMUL R39, R39, R39 ;  /* 0x000000272727b220 */ /* 0x004fe20000400000 */
[----:B------:R-:W-:Y:S02]  /*13d20*/  FSETP.GEU.AND P3, PT, R12, -126, PT ;  /* 0xc2fc00000c00780b */ /* 0x000fe40003f6e000 */
[----:B-1----:R-:W2:Y:S01]  /*13d30*/  LDL.LU R3, [R1+0x3c] ;  /* 0x00003c0001037983 */ /* 0x002ea20000300800 */
[----:B------:R-:W-:-:S03]  /*13d40*/  FADD R57, R129, R39 ;  /* 0x0000002781397221 */ /* 0x000fc60000000000 */
[----:B------:R1:W-:Y:S07]  /*13d50*/  STL [R1+0x20c], R0 ;  /* 0x00020c0001007387 */ /* 0x0003ee0000100800 */
[----:B------:R-:W-:Y:S01]  /*13d60*/  @!P3 FMUL R12, R12, 0.5 ;  /* 0x3f0000000c0cb820 */ /* 0x000fe20000400000 */
[----:B-1----:R-:W4:Y:S05]  /*13d70*/  LDL.LU R0, [R1+0x48] ;  /* 0x0000480001007983 */ /* 0x002f2a0000300800 */
[----:B------:R-:W1:Y:S01]  /*13d80*/  MUFU.EX2 R12, R12 ;  /* 0x0000000c000c7308 */ /* 0x000e620000000800 */
[----:B------:R1:W-:Y:S04]  /*13d90*/  STL [R1+0x208], R197 ;  /* 0x000208c501007387 */ /* 0x0003e80000100800 */
[----:B-1----:R-:W4:Y:S04]  /*13da0*/  LDL.LU R197, [R1+0x4c] ;  /* 0x00004c0001c57983 */ /* 0x002f280000300800 */
[----:B------:R1:W-:Y:S01]  /*13db0*/  STL [R1+0x204], R199 ;  /* 0x000204c701007387 */ /* 0x0003e20000100800 */
[----:B------:R-:W-:Y:S01]  /*13dc0*/  @!P3 FMUL R12, R12, R12 ;  /* 0x0000000c0c0cb220 */ /* 0x000fe20000400000 */
[----:B------:R-:W-:-:S02]  /*13dd0*/  FSETP.GEU.AND P3, PT, R38, -126, PT ;  /* 0xc2fc00002600780b */ /* 0x000fc40003f6e000 */
[----:B-1----:R-:W4:Y:S04]  /*13de0*/  LDL.LU R199, [R1+0x58] ;  /* 0x0000580001c77983 */ /* 0x002f280000300800 */
[----:B------:R1:W-:Y:S07]  /*13df0*/  STL [R1+0x200], R198 ;  /* 0x000200c601007387 */ /* 0x0003ee0000100800 */
[----:B------:R-:W-:-:S06]  /*13e00*/  @!P3 FMUL R38, R38, 0.5 ;  /* 0x3f0000002626b820 */ /* 0x000fcc0000400000 */
[----:B------:R-:W1:Y:S02]  /*13e10*/  MUFU.EX2 R38, R38 ;  /* 0x0000002600267308 */ /* 0x000e640000000800 */
[----:B-1----:R-:W4:Y:S04]  /*13e20*/  LDL.LU R198, [R1+0x5c] ;  /* 0x00005c0001c67983 */ /* 0x002f280000300800 */
[----:B------:R-:W4:Y:S04]  /*13e30*/  LDL.LU R235, [R1+0xd4] ;  /* 0x0000d40001eb7983 */ /* 0x000f280000300800 */
[----:B------:R-:W4:Y:S04]  /*13e40*/  LDL.LU R234, [R1+0xe0] ;  /* 0x0000e00001ea7983 */ /* 0x000f280000300800 */
[----:B------:R-:W4:Y:S01]  /*13e50*/  LDL.LU R233, [R1+0xe4] ;  /* 0x0000e40001e97983 */ /* 0x000f220000300800 */
[----:B------:R-:W-:Y:S01]  /*13e60*/  @!P3 FMUL R38, R38, R38 ;  /* 0x000000262626b220 */ /* 0x000fe20000400000 */
[----:B------:R-:W-:-:S02]  /*13e70*/  FSETP.GEU.AND P3, PT, R25, -126, PT ;  /* 0xc2fc00001900780b */ /* 0x000fc40003f6e000 */
[----:B------:R-:W4:Y:S04]  /*13e80*/  LDL.LU R232, [R1+0xf0] ;  /* 0x0000f00001e87983 */ /* 0x000f280000300800 */
[----:B------:R-:W4:Y:S04]  /*13e90*/  LDL.LU R231, [R1+0xf4] ;  /* 0x0000f40001e77983 */ /* 0x000f280000300800 */
[----:B------:R-:W4:Y:S03]  /*13ea0*/  LDL.LU R230, [R1+0x100] ;  /* 0x0001000001e67983 */ /* 0x000f260000300800 */
[----:B------:R-:W-:Y:S01]  /*13eb0*/  @!P3 FMUL R25, R25, 0.5 ;  /* 0x3f0000001919b820 */ /* 0x000fe20000400000 */
[----:B------:R-:W4:Y:S04]  /*13ec0*/  LDL.LU R229, [R1+0x104] ;  /* 0x0001040001e57983 */ /* 0x000f280000300800 */
[----:B------:R-:W4:Y:S01]  /*13ed0*/  LDL.LU R228, [R1+0x110] ;  /* 0x0001100001e47983 */ /* 0x000f220000300800 */
[----:B------:R-:W1:Y:S03]  /*13ee0*/  MUFU.EX2 R25, R25 ;  /* 0x0000001900197308 */ /* 0x000e660000000800 */
[----:B------:R-:W4:Y:S04]  /*13ef0*/  LDL.LU R227, [R1+0x114] ;  /* 0x0001140001e37983 */ /* 0x000f280000300800 */
[----:B------:R-:W4:Y:S04]  /*13f00*/  LDL.LU R226, [R1+0x120] ;  /* 0x0001200001e27983 */ /* 0x000f280000300800 */
[----:B------:R-:W4:Y:S04]  /*13f10*/  LDL.LU R225, [R1+0x124] ;  /* 0x0001240001e17983 */ /* 0x000f280000300800 */
[----:B------:R-:W4:Y:S01]  /*13f20*/  LDL.LU R224, [R1+0x130] ;  /* 0x0001300001e07983 */ /* 0x000f220000300800 */
[----:B-1----:R-:W-:Y:S01]  /*13f30*/  @!P3 FMUL R25, R25, R25 ;  /* 0x000000191919b220 */ /* 0x002fe20000400000 */
        /* <DEDUP_REMOVED lines=14> */
[----:B------:R-:W4:Y:S01]  /*14020*/  LDL.LU R214, [R1+0x184] ;  /* 0x0001840001d67983 */ /* 0x000f220000300800 */
[----:B------:R-:W-:-:S03]  /*14030*/  FADD R53, R125, R37 ;  /* 0x000000257d357221 */ /* 0x000fc60000000000 */
[----:B------:R-:W4:Y:S04]  /*14040*/  LDL.LU R213, [R1+0x190] ;  /* 0x0001900001d57983 */ /* 0x000f280000300800 */
[----:B------:R-:W4:Y:S03]  /*14050*/  LDL.LU R212, [R1+0x194] ;  /* 0x0001940001d47983 */ /* 0x000f260000300800 */
[----:B------:R-:W-:Y:S01]  /*14060*/  @!P3 FMUL R13, R13, 0.5 ;  /* 0x3f0000000d0db820 */ /* 0x000fe20000400000 */
[----:B------:R-:W4:Y:S04]  /*14070*/  LDL.LU R211, [R1+0x1a0] ;  /* 0x0001a00001d37983 */ /* 0x000f280000300800 */
[----:B------:R-:W4:Y:S01]  /*14080*/  LDL.LU R210, [R1+0x1a4] ;  /* 0x0001a40001d27983 */ /* 0x000f220000300800 */
[----:B------:R-:W1:Y:S03]  /*14090*/  MUFU.EX2 R13, R13 ;  /* 0x0000000d000d7308 */ /* 0x000e660000000800 */
[----:B------:R-:W4:Y:S01]  /*140a0*/  LDL.LU R209, [R1+0x1b0] ;  /* 0x0001b00001d17983 */ /* 0x000f220000300800 */
[----:B------:R-:W-:-:S03]  /*140b0*/  FSEL R149, R149, -INF , !P6 ;  /* 0xff80000095957808 */ /* 0x000fc60007000000 */
        /* <DEDUP_REMOVED lines=9> */
[----:B------:R-:W4:Y:S03]  /*14150*/  LDL.LU R202, [R1+0x1e4] ;  /* 0x0001e40001ca7983 */ /* 0x000f260000300800 */
[----:B------:R1:W1:Y:S01]  /*14160*/  MUFU.EX2 R36, R11 ;  /* 0x0000000b00247308 */ /* 0x0002620000000800 */
[----:B------:R-:W4:Y:S04]  /*14170*/  LDL.LU R201, [R1+0x1f0] ;  /* 0x0001f00001c97983 */ /* 0x000f280000300800 */
[----:B------:R-:W4:Y:S01]  /*14180*/  LDL.LU R200, [R1+0x1f4] ;  /* 0x0001f40001c87983 */ /* 0x000f220000300800 */
[----:B-1----:R-:W-:-:S03]  /*14190*/  FFMA R11, R143, UR27, -R4 ;  /* 0x0000001b8f0b7c23 */ /* 0x002fc60008000804 */
[----:B------:R-:W4:Y:S04]  /*141a0*/  LDL.LU R72, [R1+0x1fc] ;  /* 0x0001fc0001487983 */ /* 0x000f280000300800 */
[----:B------:R-:W4:Y:S01]  /*141b0*/  LDL.LU R73, [R1+0x1f8] ;  /* 0x0001f80001497983 */ /* 0x000f220000300800 */
[----:B------:R-:W-:Y:S01]  /*141c0*/  @!P3 FMUL R36, R36, R36 ;  /* 0x000000242424b220 */ /* 0x000fe20000400000 */
[----:B------:R-:W-:Y:S02]  /*141d0*/  FSETP.GEU.AND P3, PT, R15, -126, PT ;  /* 0xc2fc00000f00780b */ /* 0x000fe40003f6e000 */
[----:B------:R-:W4:Y:S01]  /*141e0*/  LDL.LU R76, [R1+0x1ec] ;  /* 0x0001ec00014c7983 */ /* 0x000f220000300800 */
[----:B------:R-:W-:-:S03]  /*141f0*/  FADD R47, -R47, R164 ;  /* 0x000000a42f2f7221 */ /* 0x000fc60000000100 */
[----:B------:R-:W4:Y:S04]  /*14200*/  LDL.LU R77, [R1+0x1e8] ;  /* 0x0001e800014d7983 */ /* 0x000f280000300800 */
[----:B------:R-:W4:Y:S03]  /*14210*/  LDL.LU R80, [R1+0x1dc] ;  /* 0x0001dc0001507983 */ /* 0x000f260000300800 */
[----:B------:R-:W-:Y:S01]  /*14220*/  @!P3 FMUL R15, R15, 0.5 ;  /* 0x3f0000000f0fb820 */ /* 0x000fe20000400000 */
[----:B------:R-:W4:Y:S03]  /*14230*/  LDL.LU R81, [R1+0x1d8] ;  /* 0x0001d80001517983 */ /* 0x000f260000300800 */
[----:B------:R1:W1:Y:S01]  /*14240*/  MUFU.EX2 R18, R15 ;  /* 0x0000000f00127308 */ /* 0x0002620000000800 */
[----:B------:R-:W4:Y:S01]  /*14250*/  LDL.LU R85, [R1+0x1cc] ;  /* 0x0001cc0001557983 */ /* 0x000f220000300800 */
[----:B------:R-:W-:-:S03]  /*14260*/  FMUL R47, R47, UR27 ;  /* 0x0000001b2f2f7c20 */ /* 0x000fc60008400000 */
[----:B------:R-:W4:Y:S01]  /*14270*/  LDL.LU R93, [R1+0x1c8] ;  /* 0x0001c800015d7983 */ /* 0x000f220000300800 */
[----:B-1----:R-:W-:-:S01]  /*14280*/  FFMA R15, R20, UR27, -R4 ;  /* 0x0000001b140f7c23 */ /* 0x002fc20008000804 */
[----:B------:R-:W-:Y:S01]  /*14290*/  @!P3 FMUL R18, R18, R18 ;  /* 0x000000121212b220 */ /* 0x000fe20000400000 */
[----:B------:R-:W-:Y:S01]  /*142a0*/  FSETP.GEU.AND P3, PT, R16, -126, PT ;  /* 0xc2fc00001000780b */ /* 0x000fe20003f6e000 */
[----:B------:R-:W4:Y:S01]  /*142b0*/  LDL.LU R96, [R1+0x1bc] ;  /* 0x0001bc0001607983 */ /* 0x000f220000300800 */
[----:B------:R-:W-:-:S11]  /*142c0*/  FFMA R20, R27, UR27, -R4 ;  /* 0x0000001b1b147c23 */ /* 0x000fd60008000804 */
[----:B------:R-:W-:Y:S01]  /*142d0*/  @!P3 FMUL R16, R16, 0.5 ;  /* 0x3f0000001010b820 */ /* 0x000fe20000400000 */
[----:B------:R-:W4:Y:S03]  /*142e0*/  LDL.LU R97, [R1+0x1b8] ;  /* 0x0001b80001617983 */ /* 0x000f260000300800 */
[----:B------:R1:W3:Y:S01]  /*142f0*/  MUFU.EX2 R35, R16 ;  /* 0x0000001000237308 */ /* 0x0002e20000000800 */
[----:B------:R-:W-:-:S01]  /*14300*/  FFMA R27, R146, UR27, -R4 ;  /* 0x0000001b921b7c23 */ /* 0x000fc20008000804 */
[----:B------:R-:W4:Y:S04]  /*14310*/  LDL.LU R100, [R1+0x1ac] ;  /* 0x0001ac0001647983 */ /* 0x000f280000300800 */
[----:B------:R-:W4:Y:S01]  /*14320*/  LDL.LU R101, [R1+0x1a8] ;  /* 0x0001a80001657983 */ /* 0x000f220000300800 */
[----:B-1----:R-:W-:-:S01]  /*14330*/  FFMA R16, R17, UR27, -R4 ;  /* 0x0000001b11107c23 */ /* 0x002fc20008000804 */
[----:B---3--:R-:W-:-:S04]  /*14340*/  @!P3 FMUL R35, R35, R35 ;  /* 0x000000232323b220 */ /* 0x008fc80000400000 */
[----:B------:R-:W-:Y:S01]  /*14350*/  FSETP.GEU.AND P3, PT, R16, -126, PT ;  /* 0xc2fc00001000780b */ /* 0x000fe20003f6e000 */
[----:B------:R-:W3:Y:S01]  /*14360*/  LDL.LU R104, [R1+0x19c] ;  /* 0x00019c0001687983 */ /* 0x000ee20000300800 */
[----:B------:R-:W-:-:S03]  /*14370*/  FFMA R17, R22, UR27, -R4 ;  /* 0x0000001b16117c23 */ /* 0x000fc60008000804 */
[----:B------:R-:W3:Y:S04]  /*14380*/  LDL.LU R105, [R1+0x198] ;  /* 0x0001980001697983 */ /* 0x000ee80000300800 */
[----:B------:R-:W3:Y:S04]  /*14390*/  LDL.LU R141, [R1+0x18c] ;  /* 0x00018c00018d7983 */ /* 0x000ee80000300800 */
[----:B------:R-:W-:Y:S01]  /*143a0*/  @!P3 FMUL R16, R16, 0.5 ;  /* 0x3f0000001010b820 */ /* 0x000fe20000400000 */
[----:B------:R-:W3:Y:S04]  /*143b0*/  LDL.LU R62, [R1+0x188] ;  /* 0x00018800013e7983 */ /* 0x000ee80000300800 */
[----:B------:R-:W3:Y:S01]  /*143c0*/  LDL.LU R63, [R1+0x17c] ;  /* 0x00017c00013f7983 */ /* 0x000ee20000300800 */
[----:B------:R-:W1:Y:S03]  /*143d0*/  MUFU.EX2 R16, R16 ;  /* 0x0000001000107308 */ /* 0x000e660000000800 */
[----:B------:R-:W3:Y:S04]  /*143e0*/  LDL.LU R66, [R1+0x178] ;  /* 0x0001780001427983 */ /* 0x000ee80000300800 */
[----:B------:R-:W3:Y:S04]  /*143f0*/  LDL.LU R67, [R1+0x16c] ;  /* 0x00016c0001437983 */ /* 0x000ee80000300800 */
[----:B------:R-:W3:Y:S04]  /*14400*/  LDL.LU R70, [R1+0x168] ;  /* 0x0001680001467983 */ /* 0x000ee80000300800 */
[----:B------:R-:W3:Y:S01]  /*14410*/  LDL.LU R71, [R1+0x15c] ;  /* 0x00015c0001477983 */ /* 0x000ee20000300800 */
[----:B-1----:R-:W-:Y:S01]  /*14420*/  @!P3 FMUL R16, R16, R16 ;  /* 0x000000101010b220 */ /* 0x002fe20000400000 */
[----:B------:R-:W-:-:S02]  /*14430*/  FSETP.GEU.AND P3, PT, R19, -126, PT ;  /* 0xc2fc00001300780b */ /* 0x000fc40003f6e000 */
[----:B------:R-:W3:Y:S04]  /*14440*/  LDL.LU R74, [R1+0x158] ;  /* 0x00015800014a7983 */ /* 0x000ee80000300800 */
[----:B------:R-:W3:Y:S04]  /*14450*/  LDL.LU R75, [R1+0x14c] ;  /* 0x00014c00014b7983 */ /* 0x000ee80000300800 */
[----:B------:R-:W3:Y:S03]  /*14460*/  LDL.LU R78, [R1+0x148] ;  /* 0x00014800014e7983 */ /* 0x000ee60000300800 */
[----:B------:R-:W-:Y:S01]  /*14470*/  @!P3 FMUL R19, R19, 0.5 ;  /* 0x3f0000001313b820 */ /* 0x000fe20000400000 */
[----:B------:R-:W3:Y:S03]  /*14480*/  LDL.LU R79, [R1+0x13c] ;  /* 0x00013c00014f7983 */ /* 0x000ee60000300800 */
[----:B------:R1:W2:Y:S01]  /*14490*/  MUFU.EX2 R34, R19 ;  /* 0x0000001300227308 */ /* 0x0002a20000000800 */
[----:B------:R-:W3:Y:S04]  /*144a0*/  LDL.LU R82, [R1+0x138] ;  /* 0x0001380001527983 */ /* 0x000ee80000300800 */
[----:B------:R-:W3:Y:S01]  /*144b0*/  LDL.LU R83, [R1+0x12c] ;  /* 0x00012c0001537983 */ /* 0x000ee20000300800 */
[----:B-1----:R-:W-:-:S03]  /*144c0*/  FFMA R19, R135, UR27, -R4 ;  /* 0x0000001b87137c23 */ /* 0x002fc60008000804 */
[----:B------:R-:W3:Y:S04]  /*144d0*/  LDL.LU R86, [R1+0x128] ;  /* 0x0001280001567983 */ /* 0x000ee80000300800 */
[----:B------:R-:W3:Y:S01]  /*144e0*/  LDL.LU R87, [R1+0x11c] ;  /* 0x00011c0001577983 */ /* 0x000ee20000300800 */
[----:B--2---:R-:W-:Y:S01]  /*144f0*/  @!P3 FMUL R34, R34, R34 ;  /* 0x000000222222b220 */ /* 0x004fe20000400000 */
[C---:B------:R-:W-:Y:S02]  /*14500*/  FSETP.GEU.AND P3, PT, R15.reuse, -126, PT ;  /* 0xc2fc00000f00780b */ /* 0x040fe40003f6e000 */
[----:B------:R-:W2:Y:S04]  /*14510*/  LDL.LU R90, [R1+0x118] ;  /* 0x00011800015a7983 */ /* 0x000ea80000300800 */
[----:B------:R-:W3:Y:S04]  /*14520*/  LDL.LU R91, [R1+0x10c] ;  /* 0x00010c00015b7983 */ /* 0x000ee80000300800 */
[----:B------:R-:W2:Y:S03]  /*14530*/  LDL.LU R94, [R1+0x108] ;  /* 0x00010800015e7983 */ /* 0x000ea60000300800 */
[----:B------:R-:W-:Y:S01]  /*14540*/  @!P3 FMUL R15, R15, 0.5 ;  /* 0x3f0000000f0fb820 */ /* 0x000fe20000400000 */
[----:B------:R-:W3:Y:S04]  /*14550*/  LDL.LU R95, [R1+0xfc] ;  /* 0x0000fc00015f7983 */ /* 0x000ee80000300800 */
[----:B------:R-:W2:Y:S01]  /*14560*/  LDL.LU R98, [R1+0xf8] ;  /* 0x0000f80001627983 */ /* 0x000ea20000300800 */
[----:B------:R-:W1:Y:S03]  /*14570*/  MUFU.EX2 R15, R15 ;  /* 0x0000000f000f7308 */ /* 0x000e660000000800 */
[----:B------:R-:W3:Y:S04]  /*14580*/  LDL.LU R99, [R1+0xec] ;  /* 0x0000ec0001637983 */ /* 0x000ee80000300800 */
[----:B------:R-:W2:Y:S04]  /*14590*/  LDL.LU R102, [R1+0xe8] ;  /* 0x0000e80001667983 */ /* 0x000ea80000300800 */
[----:B------:R-:W3:Y:S04]  /*145a0*/  LDL.LU R103, [R1+0xdc] ;  /* 0x0000dc0001677983 */ /* 0x000ee80000300800 */
[----:B------:R-:W2:Y:S01]  /*145b0*/  LDL.LU R106, [R1+0xd8] ;  /* 0x0000d800016a7983 */ /* 0x000ea20000300800 */
[----:B-1----:R-:W-:Y:S01]  /*145c0*/  @!P3 FMUL R15, R15, R15 ;  /* 0x0000000f0f0fb220 */ /* 0x002fe20000400000 */
[----:B------:R-:W-:-:S02]  /*145d0*/  FSETP.GEU.AND P3, PT, R21, -126, PT ;  /* 0xc2fc00001500780b */ /* 0x000fc40003f6e000 */
[----:B------:R-:W3:Y:S04]  /*145e0*/  LDL.LU R107, [R1+0xcc] ;  /* 0x0000cc00016b7983 */ /* 0x000ee80000300800 */
[----:B------:R-:W2:Y:S04]  /*145f0*/  LDL.LU R134, [R1+0xc8] ;  /* 0x0000c80001867983 */ /* 0x000ea80000300800 */
[----:B------:R-:W3:Y:S03]  /*14600*/  LDL.LU R135, [R1+0xbc] ;  /* 0x0000bc0001877983 */ /* 0x000ee60000300800 */
[----:B------:R-:W-:Y:S01]  /*14610*/  @!P3 FMUL R21, R21, 0.5 ;  /* 0x3f0000001515b820 */ /* 0x000fe20000400000 */
[----:B------:R-:W2:Y:S03]  /*14620*/  LDL.LU R138, [R1+0xb8] ;  /* 0x0000b800018a7983 */ /* 0x000ea60000300800 */
[----:B------:R1:W1:Y:S02]  /*14630*/  MUFU.EX2 R33, R21 ;  /* 0x0000001500217308 */ /* 0x0002640000000800 */
[----:B-1----:R-:W-:-:S01]  /*14640*/  FFMA R21, R24, UR27, -R4 ;  /* 0x0000001b18157c23 */ /* 0x002fc20008000804 */
[----:B------:R-:W-:Y:S01]  /*14650*/  @!P3 FMUL R33, R33, R33 ;  /* 0x000000212121b220 */ /* 0x000fe20000400000 */
[----:B------:R-:W-:-:S13]  /*14660*/  FSETP.GEU.AND P3, PT, R17, -126, PT ;  /* 0xc2fc00001100780b */ /* 0x000fda0003f6e000 */
[----:B------:R-:W-:-:S06]  /*14670*/  @!P3 FMUL R17, R17, 0.5 ;  /* 0x3f0000001111b820 */ /* 0x000fcc0000400000 */
        /* <DEDUP_REMOVED lines=32> */
[----:B-1----:R-:W-:Y:S02]  /*14880*/  @!P3 FMUL R29, R29, R29 ;  /* 0x0000001d1d1db220 */ /* 0x002fe40000400000 */
[----:B------:R-:W-:Y:S01]  /*14890*/  FSETP.GEU.AND P3, PT, R24, -126, PT ;  /* 0xc2fc00001800780b */ /* 0x000fe20003f6e000 */
[----:B------:R-:W-:Y:S01]  /*148a0*/  FADD R55, R114, R21 ;  /* 0x0000001572377221 */ /* 0x000fe20000000000 */
[----:B------:R-:W3:Y:S01]  /*148b0*/  LDL.LU R139, [R1+0xac] ;  /* 0x0000ac00018b7983 */ /* 0x000ee20000300800 */
[----:B------:R-:W-:-:S03]  /*148c0*/  FFMA R4, R151, UR27, -R4 ;  /* 0x0000001b97047c23 */ /* 0x000fc60008000804 */
[----:B------:R-:W2:Y:S04]  /*148d0*/  LDL.LU R142, [R1+0xa8] ;  /* 0x0000a800018e7983 */ /* 0x000ea80000300800 */
[----:B------:R-:W3:Y:S03]  /*148e0*/  LDL.LU R143, [R1+0x9c] ;  /* 0x00009c00018f7983 */ /* 0x000ee60000300800 */
[----:B------:R-:W-:Y:S01]  /*148f0*/  @!P3 FMUL R24, R24, 0.5 ;  /* 0x3f0000001818b820 */ /* 0x000fe20000400000 */
[----:B------:R-:W2:Y:S04]  /*14900*/  LDL.LU R146, [R1+0xd0] ;  /* 0x0000d00001927983 */ /* 0x000ea80000300800 */
[----:B------:R-:W2:Y:S01]  /*14910*/  LDL.LU R147, [R1+0xc4] ;  /* 0x0000c40001937983 */ /* 0x000ea20000300800 */
[----:B------:R-:W1:Y:S03]  /*14920*/  MUFU.EX2 R24, R24 ;  /* 0x0000001800187308 */ /* 0x000e660000000800 */
[----:B------:R-:W2:Y:S04]  /*14930*/  LDL.LU R150, [R1+0xc0] ;  /* 0x0000c00001967983 */ /* 0x000ea80000300800 */
[----:B------:R-:W2:Y:S04]  /*14940*/  LDL.LU R151, [R1+0xb4] ;  /* 0x0000b40001977983 */ /* 0x000ea80000300800 */
[----:B------:R-:W2:Y:S01]  /*14950*/  LDL.LU R164, [R1+0xb0] ;  /* 0x0000b00001a47983 */ /* 0x000ea20000300800 */
        /* <DEDUP_REMOVED lines=23> */
[----:B------:R1:W4:Y:S02]  /*14ad0*/  MUFU.EX2 R22, R4 ;  /* 0x0000000400167308 */ /* 0x0003240000000800 */
[----:B-1----:R-:W-:-:S04]  /*14ae0*/  FADD R4, R117, R33 ;  /* 0x0000002175047221 */ /* 0x002fc80000000000 */
[----:B------:R-:W-:Y:S01]  /*14af0*/  FADD R50, R50, R4 ;  /* 0x0000000432327221 */ /* 0x000fe20000000000 */
[----:B------:R-:W-:-:S04]  /*14b00*/  FADD R4, R45, R29 ;  /* 0x0000001d2d047221 */ /* 0x000fc80000000000 */
[----:B------:R-:W-:Y:S01]  /*14b10*/  FADD R53, R53, R4 ;  /* 0x0000000435357221 */ /* 0x000fe20000000000 */
[----:B------:R-:W-:-:S01]  /*14b20*/  FADD R4, R116, R17 ;  /* 0x0000001174047221 */ /* 0x000fc20000000000 */
[----:B------:R-:W-:-:S03]  /*14b30*/  FADD R54, R6, R24 ;  /* 0x0000001806367221 */ /* 0x000fc60000000000 */
[----:B------:R-:W-:Y:S01]  /*14b40*/  FADD R51, R51, R4 ;  /* 0x0000000433337221 */ /* 0x000fe20000000000 */
[----:B------:R-:W-:-:S04]  /*14b50*/  FADD R4, R124, R13 ;  /* 0x0000000d7c047221 */ /* 0x000fc80000000000 */
[----:B------:R-:W-:Y:S01]  /*14b60*/  FADD R4, R4, R54 ;  /* 0x0000003604047221 */ /* 0x000fe20000000000 */
[----:B------:R-:W-:-:S01]  /*14b70*/  FADD R53, R50, R53 ;  /* 0x0000003532357221 */ /* 0x000fc20000000000 */
[----:B------:R-:W-:Y:S02]  /*14b80*/  FADD R50, R115, R32 ;  /* 0x0000002073327221 */ /* 0x000fe40000000000 */
[----:B------:R-:W-:-:S01]  /*14b90*/  FADD R51, R51, R4 ;  /* 0x0000000433337221 */ /* 0x000fc20000000000 */
[----:B------:R-:W-:Y:S01]  /*14ba0*/  FADD R4, R131, R40 ;  /* 0x0000002883047221 */ /* 0x000fe20000000000 */
[----:B------:R-:W-:-:S03]  /*14bb0*/  FADD R54, R44, R28 ;  /* 0x0000001c2c367221 */ /* 0x000fc60000000000 */
[----:B------:R-:W-:Y:S01]  /*14bc0*/  FADD R4, R4, R50 ;  /* 0x0000003204047221 */ /* 0x000fe20000000000 */
[----:B------:R-:W-:-:S04]  /*14bd0*/  FADD R50, R123, R36 ;  /* 0x000000247b327221 */ /* 0x000fc80000000000 */
[----:B------:R-:W-:Y:S01]  /*14be0*/  FADD R50, R50, R54 ;  /* 0x0000003632327221 */ /* 0x000fe20000000000 */
[----:B------:R-:W-:-:S01]  /*14bf0*/  FADD R54, R130, R14 ;  /* 0x0000000e82367221 */ /* 0x000fc20000000000 */
[----:B------:R-:W-:-:S03]  /*14c00*/  FADD R56, R10, R11 ;  /* 0x0000000b0a387221 */ /* 0x000fc60000000000 */
[----:B------:R-:W-:Y:S01]  /*14c10*/  FADD R54, R54, R55 ;  /* 0x0000003736367221 */ /* 0x000fe20000000000 */
[----:B------:R-:W-:-:S01]  /*14c20*/  FADD R55, R122, R18 ;  /* 0x000000127a377221 */ /* 0x000fc20000000000 */
[----:B------:R-:W-:Y:S01]  /*14c30*/  FADD R4, R4, R50 ;  /* 0x0000003204047221 */ /* 0x000fe20000000000 */
[----:B------:R-:W-:-:S02]  /*14c40*/  FADD R50, R113, R31 ;  /* 0x0000001f71327221 */ /* 0x000fc40000000000 */
[----:B------:R-:W-:Y:S02]  /*14c50*/  FADD R55, R55, R56 ;  /* 0x0000003837377221 */ /* 0x000fe40000000000 */
[----:B------:R-:W-:-:S01]  /*14c60*/  FADD R57, R57, R50 ;  /* 0x0000003239397221 */ /* 0x000fc20000000000 */
[----:B------:R-:W-:Y:S01]  /*14c70*/  FADD R50, R121, R35 ;  /* 0x0000002379327221 */ /* 0x000fe20000000000 */
[----:B------:R-:W-:-:S01]  /*14c80*/  FADD R54, R54, R55 ;  /* 0x0000003736367221 */ /* 0x000fc20000000000 */
[----:B------:R-:W-:-:S04]  /*14c90*/  FADD R55, R43, R27 ;  /* 0x0000001b2b377221 */ /* 0x000fc80000000000 */
[----:B------:R-:W-:Y:S01]  /*14ca0*/  FADD R50, R50, R55 ;  /* 0x0000003732327221 */ /* 0x000fe20000000000 */
[----:B------:R-:W-:-:S03]  /*14cb0*/  FADD R55, R112, R20 ;  /* 0x0000001470377221 */ /* 0x000fc60000000000 */
[----:B------:R-:W-:Y:S01]  /*14cc0*/  FADD R57, R57, R50 ;  /* 0x0000003239397221 */ /* 0x000fe20000000000 */
[----:B------:R-:W-:-:S01]  /*14cd0*/  FADD R50, R128, R12 ;  /* 0x0000000c80327221 */ /* 0x000fc20000000000 */
[----:B------:R-:W-:-:S03]  /*14ce0*/  FADD R56, R8, R23 ;  /* 0x0000001708387221 */ /* 0x000fc60000000000 */
[----:B------:R-:W-:Y:S01]  /*14cf0*/  FADD R50, R50, R55 ;  /* 0x0000003732327221 */ /* 0x000fe20000000000 */
        /* <DEDUP_REMOVED lines=9> */
[----:B------:R-:W-:-:S01]  /*14d90*/  FADD R58, R110, R19 ;  /* 0x000000136e3a7221 */ /* 0x000fc20000000000 */
[----:B----4-:R-:W-:Y:S02]  /*14da0*/  @!P3 FMUL R22, R22, R22 ;  /* 0x000000161616b220 */ /* 0x010fe40000400000 */
[----:B------:R-:W-:-:S01]  /*14db0*/  FADD R55, R55, R56 ;  /* 0x0000003837377221 */ /* 0x000fc20000000000 */
[----:B------:R-:W-:Y:S01]  /*14dc0*/  FADD R56, R126, R25 ;  /* 0x000000197e387221 */ /* 0x000fe20000000000 */
[----:B------:R-:W-:-:S03]  /*14dd0*/  FADD R59, R7, R22 ;  /* 0x00000016073b7221 */ /* 0x000fc60000000000 */
[----:B------:R-:W-:Y:S01]  /*14de0*/  FADD R56, R56, R58 ;  /* 0x0000003a38387221 */ /* 0x000fe20000000000 */
[----:B------:R-:W-:-:S04]  /*14df0*/  FADD R58, R118, R15 ;  /* 0x0000000f763a7221 */ /* 0x000fc80000000000 */
[----:B------:R-:W-:Y:S01]  /*14e00*/  FADD R58, R58, R59 ;  /* 0x0000003b3a3a7221 */ /* 0x000fe20000000000 */
[----:B------:R-:W-:Y:S01]  /*14e10*/  ISETP.GE.AND P3, PT, R46, UR30, PT ;  /* 0x0000001e2e007c0c */ /* 0x000fe2000bf66270 */
[----:B------:R-:W-:Y:S01]  /*14e20*/  FADD R57, R53, R57 ;  /* 0x0000003935397221 */ /* 0x000fe20000000000 */
[----:B------:R-:W-:-:S01]  /*14e30*/  FADD R4, R4, R55 ;  /* 0x0000003704047221 */ /* 0x000fc20000000000 */
[----:B------:R-:W-:Y:S01]  /*14e40*/  FADD R56, R56, R58 ;  /* 0x0000003a38387221 */ /* 0x000fe20000000000 */
[----:B------:R-:W-:-:S01]  /*14e50*/  FADD R58, R51, R50 ;  /* 0x00000032333a7221 */ /* 0x000fc20000000000 */
[----:B------:R-:W-:Y:S01]  /*14e60*/  FMNMX R50, R194, R195, !PT ;  /* 0x000000c3c2327209 */ /* 0x000fe20007800000 */
[----:B------:R-:W4:Y:S03]  /*14e70*/  LDL.LU R59, [R1+0x98] ;  /* 0x00009800013b7983 */ /* 0x000f260000300800 */
        /* <DEDUP_REMOVED lines=57> */
[----:B------:R-:W-:Y:S02]  /*15210*/  FMNMX R46, R140, R46, !PT ;  /* 0x0000002e8c2e7209 */ /* 0x000fe40007800000 */
[----:B------:R-:W-:Y:S02]  /*15220*/  FSEL R53, R144, -INF , !P3 ;  /* 0xff80000090357808 */ /* 0x000fe40005800000 */
[----:B------:R-:W-:Y:S01]  /*15230*/  FMNMX R46, R109, R46, !PT ;  /* 0x0000002e6d2e7209 */ /* 0x000fe20007800000 */
[----:B------:R-:W-:-:S01]  /*15240*/  FADD R54, R54, R56 ;  /* 0x0000003836367221 */ /* 0x000fc20000000000 */
[----:B------:R-:W-:Y:S01]  /*15250*/  FSEL R51, R145, -INF , !P4 ;  /* 0xff80000091337808 */ /* 0x000fe20006000000 */
[----:B------:R-:W3:Y:S01]  /*15260*/  LDL.LU R144, [R1+0x8c] ;  /* 0x00008c0001907983 */ /* 0x000ee20000300800 */
[----:B------:R-:W-:Y:S02]  /*15270*/  FMNMX R46, R53, R46, !PT ;  /* 0x0000002e352e7209 */ /* 0x000fe40007800000 */
[----:B------:R-:W-:-:S02]  /*15280*/  FSEL R50, R148, -INF , !P5 ;  /* 0xff80000094327808 */ /* 0x000fc40006800000 */
[----:B------:R-:W-:Y:S01]  /*15290*/  FSETP.GEU.AND P3, PT, R47, -126, PT ;  /* 0xc2fc00002f00780b */ /* 0x000fe20003f6e000 */
[----:B------:R-:W-:Y:S01]  /*152a0*/  FADD R4, R57, R4 ;  /* 0x0000000439047221 */ /* 0x000fe20000000000 */
[----:B------:R-:W-:Y:S01]  /*152b0*/  FMNMX R46, R51, R46, !PT ;  /* 0x0000002e332e7209 */ /* 0x000fe20007800000 */
[----:B------:R-:W-:Y:S01]  /*152c0*/  FADD R54, R58, R54 ;  /* 0x000000363a367221 */ /* 0x000fe20000000000 */
[----:B------:R-:W2:Y:S02]  /*152d0*/  LDL.LU R145, [R1+0xa4] ;  /* 0x0000a40001917983 */ /* 0x000ea40000300800 */
[----:B------:R-:W-:Y:S02]  /*152e0*/  FMNMX R46, R50, R46, !PT ;  /* 0x0000002e322e7209 */ /* 0x000fe40007800000 */
[----:B------:R-:W2:Y:S02]  /*152f0*/  LDL.LU R148, [R1+0xa0] ;  /* 0x0000a00001947983 */ /* 0x000ea40000300800 */
[----:B------:R-:W-:-:S03]  /*15300*/  FMNMX R46, R149, R46, !PT ;  /* 0x0000002e952e7209 */ /* 0x000fc60007800000 */
[----:B------:R-:W-:Y:S01]  /*15310*/  @!P3 FMUL R47, R47, 0.5 ;  /* 0x3f0000002f2fb820 */ /* 0x000fe20000400000 */
[----:B------:R-:W4:Y:S04]  /*15320*/  LDL.LU R56, [R1+0x88] ;  /* 0x0000880001387983 */ /* 0x000f280000300800 */
[----:B------:R-:W1:Y:S01]  /*15330*/  SHFL.BFLY PT, R55, R46, 0x1, 0x1f ;  /* 0x0c201f002e377f89 */ /* 0x000e6200000e0000 */
[----:B------:R-:W1:Y:S01]  /*15340*/  MUFU.EX2 R47, R47 ;  /* 0x0000002f002f7308 */ /* 0x000e620000000800 */
[----:B------:R-:W-:-:S02]  /*15350*/  FADD R54, R4, R54 ;  /* 0x0000003604367221 */ /* 0x000fc40000000000 */
[----:B------:R-:W3:Y:S04]  /*15360*/  LDL.LU R57, [R1+0x7c] ;  /* 0x00007c0001397983 */ /* 0x000ee80000300800 */
[----:B------:R-:W2:Y:S01]  /*15370*/  LDL.LU R58, [R1+0x78] ;  /* 0x00007800013a7983 */ /* 0x000ea20000300800 */
[----:B-1----:R-:W-:-:S05]  /*15380*/  FMNMX R55, R46, R55, !PT ;  /* 0x000000372e377209 */ /* 0x002fca0007800000 */
[----:B------:R-:W1:Y:S01]  /*15390*/  SHFL.BFLY PT, R46, R55, 0x2, 0x1f ;  /* 0x0c401f00372e7f89 */ /* 0x000e6200000e0000 */
[----:B------:R-:W-:-:S04]  /*153a0*/  @!P3 FMUL R47, R47, R47 ;  /* 0x0000002f2f2fb220 */ /* 0x000fc80000400000 */
[-C--:B------:R-:W-:Y:S01]  /*153b0*/  FMUL R196, R196, R47.reuse ;  /* 0x0000002fc4c47220 */ /* 0x080fe20000400000 */
[----:B-1----:R-:W-:Y:S02]  /*153c0*/  FMNMX R4, R55, R46, !PT ;  /* 0x0000002e37047209 */ /* 0x002fe40007800000 */
[----:B------:R-:W4:Y:S04]  /*153d0*/  LDL.LU R55, [R1+0x68] ;  /* 0x0000680001377983 */ /* 0x000f280000300800 */
[----:B------:R-:W3:Y:S04]  /*153e0*/  LDL.LU R46, [R1+0x6c] ;  /* 0x00006c00012e7983 */ /* 0x000ee80000300800 */
[----:B------:R1:W-:Y:S04]  /*153f0*/  STL [R1+0x8], R196 ;  /* 0x000008c401007387 */ /* 0x0003e80000100800 */
[----:B-1----:R-:W2:Y:S02]  /*15400*/  LDL.LU R196, [R1+0x22c] ;  /* 0x00022c0001c47983 */ /* 0x002ea40000300800 */
[----:B--2---:R-:W-:-:S05]  /*15410*/  FMUL R196, R196, R47 ;  /* 0x0000002fc4c47220 */ /* 0x004fca0000400000 */
        /* <DEDUP_REMOVED lines=13> */
[----:B-1----:R-:W2:Y:S01]  /*154f0*/  LDL.LU R196, [R1+0x218] ;  /* 0x0002180001c47983 */ /* 0x002ea20000300800 */
[-C--:B------:R-:W-:Y:S01]  /*15500*/  FMUL R3, R3, R47.reuse ;  /* 0x0000002f03037220 */ /* 0x080fe20000400000 */
[-C--:B------:R-:W-:Y:S01]  /*15510*/  FMUL R0, R0, R47.reuse ;  /* 0x0000002f00007220 */ /* 0x080fe20000400000 */
[-C--:B------:R-:W-:Y:S01]  /*15520*/  FMUL R197, R197, R47.reuse ;  /* 0x0000002fc5c57220 */ /* 0x080fe20000400000 */
[-C--:B------:R-:W-:Y:S01]  /*15530*/  FMUL R199, R199, R47.reuse ;  /* 0x0000002fc7c77220 */ /* 0x080fe20000400000 */
[-C--:B------:R-:W-:Y:S01]  /*15540*/  FMUL R198, R198, R47.reuse ;  /* 0x0000002fc6c67220 */ /* 0x080fe20000400000 */
[-C--:B----4-:R-:W-:Y:S01]  /*15550*/  FMUL R55, R55, R47.reuse ;  /* 0x0000002f37377220 */ /* 0x090fe20000400000 */
[-C--:B---3--:R-:W-:Y:S01]  /*15560*/  FMUL R46, R46, R47.reuse ;  /* 0x0000002f2e2e7220 */ /* 0x088fe20000400000 */
[-C--:B------:R-:W-:Y:S01]  /*15570*/  FMUL R58, R58, R47.reuse ;  /* 0x0000002f3a3a7220 */ /* 0x080fe20000400000 */
        /* <DEDUP_REMOVED lines=10> */
[----:B--2---:R-:W-:-:S05]  /*15620*/  FMUL R196, R196, R47 ;  /* 0x0000002fc4c47220 */ /* 0x004fca0000400000 */
[----:B------:R1:W-:Y:S04]  /*15630*/  STL [R1+0x38], R196 ;  /* 0x000038c401007387 */ /* 0x0003e80000100800 */
[----:B-1----:R-:W2:Y:S04]  /*15640*/  LDL.LU R196, [R1+0x214] ;  /* 0x0002140001c47983 */ /* 0x002ea80000300800 */
[----:B------:R1:W-:Y:S04]  /*15650*/  STL [R1+0x3c], R3 ;  /* 0x00003c0301007387 */ /* 0x0003e80000100800 */
[----:B-1----:R-:W3:Y:S04]  /*15660*/  LDL.LU R3, [R1+0x210] ;  /* 0x0002100001037983 */ /* 0x002ee80000300800 */
[----:B------:R1:W-:Y:S04]  /*15670*/  STL [R1+0x48], R0 ;  /* 0x0000480001007387 */ /* 0x0003e80000100800 */
[----:B-1----:R-:W4:Y:S04]  /*15680*/  LDL.LU R0, [R1+0x20c] ;  /* 0x00020c0001007983 */ /* 0x002f280000300800 */
[----:B------:R1:W-:Y:S04]  /*15690*/  STL [R1+0x4c], R197 ;  /* 0x00004cc501007387 */ /* 0x0003e80000100800 */
[----:B-1----:R-:W4:Y:S04]  /*156a0*/  LDL.LU R197, [R1+0x208] ;  /* 0x0002080001c57983 */ /* 0x002f280000300800 */
[----:B------:R1:W-:Y:S04]  /*156b0*/  STL [R1+0x58], R199 ;  /* 0x000058c701007387 */ /* 0x0003e80000100800 */
[----:B-1----:R1:W5:Y:S04]  /*156c0*/  LDL.LU R199, [R1+0x204] ;  /* 0x0002040001c77983 */ /* 0x0023680000300800 */
[----:B------:R1:W-:Y:S01]  /*156d0*/  STL [R1+0x5c], R198 ;  /* 0x00005cc601007387 */ /* 0x0003e20000100800 */
[----:B------:R-:W-:-:S03]  /*156e0*/  FMUL R107, R107, R47 ;  /* 0x0000002f6b6b7220 */ /* 0x000fc60000400000 */
[----:B-1----:R1:W5:Y:S04]  /*156f0*/  LDL.LU R198, [R1+0x200] ;  /* 0x0002000001c67983 */ /* 0x0023680000300800 */
[----:B------:R-:W-:Y:S04]  /*15700*/  STL [R1+0x68], R55 ;  /* 0x0000683701007387 */ /* 0x000fe80000100800 */
[----:B------:R1:W-:Y:S04]  /*15710*/  STL [R1+0x6c], R46 ;  /* 0x00006c2e01007387 */ /* 0x0003e80000100800 */
[----:B------:R-:W-:Y:S04]  /*15720*/  STL [R1+0x78], R58 ;  /* 0x0000783a01007387 */ /* 0x000fe80000100800 */
[----:B------:R-:W-:Y:S04]  /*15730*/  STL [R1+0x7c], R57 ;  /* 0x00007c3901007387 */ /* 0x000fe80000100800 */
        /* <DEDUP_REMOVED lines=43> */
[----:B------:R1:W-:Y:S01]  /*159f0*/  STL [R1+0x138], R82 ;  /* 0x0001385201007387 */ /* 0x0003e20000100800 */
[----:B------:R-:W-:-:S03]  /*15a00*/  FSETP.NEU.AND P3, PT, R4, -INF , PT ;  /* 0xff8000000400780b */ /* 0x000fc60003f6d000 */
[----:B------:R-:W-:Y:S01]  /*15a10*/  STL [R1+0x13c], R79 ;  /* 0x00013c4f01007387 */ /* 0x000fe20000100800 */
[----:B------:R-:W-:-:S03]  /*15a20*/  FMUL R63, R63, R47 ;  /* 0x0000002f3f3f7220 */ /* 0x000fc60000400000 */
[----:B------:R-:W-:Y:S01]  /*15a30*/  STL [R1+0x148], R78 ;  /* 0x0001484e01007387 */ /* 0x000fe20000100800 */
[----:B------:R-:W-:-:S03]  /*15a40*/  FMUL R62, R62, R47 ;  /* 0x0000002f3e3e7220 */ /* 0x000fc60000400000 */
[----:B------:R-:W-:Y:S01]  /*15a50*/  STL [R1+0x14c], R75 ;  /* 0x00014c4b01007387 */ /* 0x000fe20000100800 */
[-C--:B------:R-:W-:Y:S01]  /*15a60*/  FMUL R141, R141, R47.reuse ;  /* 0x0000002f8d8d7220 */ /* 0x080fe20000400000 */
[-C--:B------:R-:W-:Y:S02]  /*15a70*/  FMUL R105, R105, R47.reuse ;  /* 0x0000002f69697220 */ /* 0x080fe40000400000 */
[----:B------:R-:W-:Y:S01]  /*15a80*/  STL [R1+0x158], R74 ;  /* 0x0001584a01007387 */ /* 0x000fe20000100800 */
[-C--:B------:R-:W-:Y:S01]  /*15a90*/  FMUL R104, R104, R47.reuse ;  /* 0x0000002f68687220 */ /* 0x080fe20000400000 */
[-C--:B------:R-:W-:Y:S01]  /*15aa0*/  FMUL R101, R101, R47.reuse ;  /* 0x0000002f65657220 */ /* 0x080fe20000400000 */
[-C--:B------:R-:W-:Y:S01]  /*15ab0*/  FMUL R100, R100, R47.reuse ;  /* 0x0000002f64647220 */ /* 0x080fe20000400000 */
        /* <DEDUP_REMOVED lines=8> */
[-C--:B------:R-:W-:Y:S01]  /*15b40*/  FMUL R77, R77, R47.reuse ;  /* 0x0000002f4d4d7220 */ /* 0x080fe20000400000 */
[-C--:B------:R-:W-:Y:S01]  /*15b50*/  FMUL R76, R76, R47.reuse ;  /* 0x0000002f4c4c7220 */ /* 0x080fe20000400000 */
[-C--:B------:R-:W-:Y:S01]  /*15b60*/  FMUL R73, R73, R47.reuse ;  /* 0x0000002f49497220 */ /* 0x080fe20000400000 */
[----:B------:R-:W-:Y:S01]  /*15b70*/  FMUL R72, R72, R47 ;  /* 0x0000002f48487220 */ /* 0x000fe20000400000 */
[----:B------:R-:W-:Y:S04]  /*15b80*/  STL [R1+0x16c], R67 ;  /* 0x00016c4301007387 */ /* 0x000fe80000100800 */
        /* <DEDUP_REMOVED lines=12> */
[----:B------:R1:W-:Y:S01]  /*15c50*/  STL [R1+0x1d8], R81 ;  /* 0x0001d85101007387 */ /* 0x0003e20000100800 */
[----:B--2---:R-:W-:-:S01]  /*15c60*/  FFMA R196, R47, R196, R54 ;  /* 0x000000c42fc47223 */ /* 0x004fc20000000036 */
[----:B------:R-:W-:-:S05]  /*15c70*/  FSEL R47, R4, RZ, P3 ;  /* 0x000000ff042f7208 */ /* 0x000fca0001800000 */
[----:B-1----:R-:W-:-:S04]  /*15c80*/  FMUL R46, R47, UR27 ;  /* 0x0000001b2f2e7c20 */ /* 0x002fc80008400000 */
[--C-:B------:R-:W-:Y:S01]  /*15c90*/  FFMA R54, R194, UR27, -R46.reuse ;  /* 0x0000001bc2367c23 */ /* 0x100fe2000800082e */
[----:B------:R-:W-:-:S01]  /*15ca0*/  FFMA R82, R192, UR27, -R46 ;  /* 0x0000001bc0527c23 */ /* 0x000fc2000800082e */
[----:B------:R-:W-:-:S03]  /*15cb0*/  FFMA R81, R191, UR27, -R46 ;  /* 0x0000001bbf517c23 */ /* 0x000fc6000800082e */
[----:B------:R-:W-:Y:S02]  /*15cc0*/  FSETP.GEU.AND P5, PT, R54, -126, PT ;  /* 0xc2fc00003600780b */ /* 0x000fe40003fae000 */
[----:B------:R-:W-:Y:S02]  /*15cd0*/  FSETP.GEU.AND P3, PT, R82, -126, PT ;  /* 0xc2fc00005200780b */ /* 0x000fe40003f6e000 */
[----:B------:R-:W-:Y:S01]  /*15ce0*/  FSETP.GEU.AND P4, PT, R81, -126, PT ;  /* 0xc2fc00005100780b */ /* 0x000fe20003f8e000 */
[----:B------:R-:W-:-:S08]  /*15cf0*/  FFMA R85, R193, UR27, -R46 ;  /* 0x0000001bc1557c23 */ /* 0x000fd0000800082e */
[----:B------:R-:W-:Y:S02]  /*15d00*/  @!P5 FMUL R54, R54, 0.5 ;  /* 0x3f0000003636d820 */ /* 0x000fe40000400000 */
[----:B------:R-:W-:Y:S02]  /*15d10*/  @!P3 FMUL R82, R82, 0.5 ;  /* 0x3f0000005252b820 */ /* 0x000fe40000400000 */
[----:B------:R-:W-:Y:S02]  /*15d20*/  @!P4 FMUL R81, R81, 0.5 ;  /* 0x3f0000005151c820 */ /* 0x000fe40000400000 */
[----:B------:R-:W1:Y:S01]  /*15d30*/  MUFU.EX2 R54, R54 ;  /* 0x0000003600367308 */ /* 0x000e620000000800 */
[----:B------:R-:W-:-:S07]  /*15d40*/  FSETP.GEU.AND P6, PT, R85, -126, PT ;  /* 0xc2fc00005500780b */ /* 0x000fce0003fce000 */
[----:B------:R-:W2:Y:S01]  /*15d50*/  MUFU.EX2 R82, R82 ;  /* 0x0000005200527308 */ /* 0x000ea20000000800 */
[----:B------:R3:W-:Y:S07]  /*15d60*/  STL [R1+0x1dc], R80 ;  /* 0x0001dc5001007387 */ /* 0x0007ee0000100800 */
[----:B------:R-:W4:Y:S01]  /*15d70*/  MUFU.EX2 R81, R81 ;  /* 0x0000005100517308 */ /* 0x000f220000000800 */
[----:B------:R-:W-:-:S01]  /*15d80*/  FFMA R57, R190, UR27, -R46 ;  /* 0x0000001bbe397c23 */ /* 0x000fc2000800082e */
[----:B---3--:R-:W-:Y:S01]  /*15d90*/  FFMA R80, R188, UR27, -R46 ;  /* 0x0000001bbc507c23 */ /* 0x008fe2000800082e */
[----:B------:R-:W-:Y:S01]  /*15da0*/  @!P6 FMUL R85, R85, 0.5 ;  /* 0x3f0000005555e820 */ /* 0x000fe20000400000 */
[----:B-1----:R-:W-:-:S02]  /*15db0*/  @!P5 FMUL R54, R54, R54 ;  /* 0x000000363636d220 */ /* 0x002fc40000400000 */
[----:B------:R-:W-:Y:S01]  /*15dc0*/  FSETP.GEU.AND P5, PT, R57, -126, PT ;  /* 0xc2fc00003900780b */ /* 0x000fe20003fae000 */
[----:B------:R-:W-:Y:S01]  /*15dd0*/  FFMA R79, R187, UR27, -R46 ;  /* 0x0000001bbb4f7c23 */ /* 0x000fe2000800082e */
[----:B--2---:R-:W-:Y:S01]  /*15de0*/  @!P3 FMUL R82, R82, R82 ;  /* 0x000000525252b220 */ /* 0x004fe20000400000 */
[----:B------:R-:W-:Y:S01]  /*15df0*/  FSETP.GEU.AND P3, PT, R80, -126, PT ;  /* 0xc2fc00005000780b */ /* 0x000fe20003f6e000 */
[----:B------:R-:W1:Y:S01]  /*15e00*/  MUFU.EX2 R85, R85 ;  /* 0x0000005500557308 */ /* 0x000e620000000800 */
[----:B----4-:R-:W-:Y:S01]  /*15e10*/  @!P4 FMUL R81, R81, R81 ;  /* 0x000000515151c220 */ /* 0x010fe20000400000 */
[----:B------:R-:W-:-:S07]  /*15e20*/  FSETP.GEU.AND P4, PT, R79, -126, PT ;  /* 0xc2fc00004f00780b */ /* 0x000fce0003f8e000 */
[----:B------:R-:W-:-:S03]  /*15e30*/  @!P5 FMUL R57, R57, 0.5 ;  /* 0x3f0000003939d820 */ /* 0x000fc60000400000 */
[----:B------:R-:W-:Y:S01]  /*15e40*/  @!P3 FMUL R80, R80, 0.5 ;  /* 0x3f0000005050b820 */ /* 0x000fe20000400000 */
[----:B------:R-:W-:-:S02]  /*15e50*/  FFMA R56, R189, UR27, -R46 ;  /* 0x0000001bbd387c23 */ /* 0x000fc4000800082e */
[----:B------:R-:W2:Y:S01]  /*15e60*/  MUFU.EX2 R57, R57 ;  /* 0x0000003900397308 */ /* 0x000ea20000000800 */
[----:B------:R-:W-:-:S07]  /*15e70*/  @!P4 FMUL R79, R79, 0.5 ;  /* 0x3f0000004f4fc820 */ /* 0x000fce0000400000 */
[----:B------:R-:W3:Y:S01]  /*15e80*/  MUFU.EX2 R80, R80 ;  /* 0x0000005000507308 */ /* 0x000ee20000000800 */
[----:B-1----:R-:W-:Y:S01]  /*15e90*/  @!P6 FMUL R85, R85, R85 ;  /* 0x000000555555e220 */ /* 0x002fe20000400000 */
[----:B------:R-:W-:-:S06]  /*15ea0*/  FSETP.GEU.AND P6, PT, R56, -126, PT ;  /* 0xc2fc00003800780b */ /* 0x000fcc0003fce000 */
[----:B------:R-:W1:Y:S01]  /*15eb0*/  MUFU.EX2 R79, R79 ;  /* 0x0000004f004f7308 */ /* 0x000e620000000800 */
[----:B------:R-:W-:-:S01]  /*15ec0*/  FFMA R105, R186, UR27, -R46 ;  /* 0x0000001bba697c23 */ /* 0x000fc2000800082e */
[--C-:B------:R-:W-:Y:S01]  /*15ed0*/  FFMA R78, R184, UR27, -R46.reuse ;  /* 0x0000001bb84e7c23 */ /* 0x100fe2000800082e */
[----:B------:R4:W-:Y:S01]  /*15ee0*/  STL [R1+0x1e8], R77 ;  /* 0x0001e84d01007387 */ /* 0x0009e20000100800 */
[----:B--2---:R-:W-:Y:S02]  /*15ef0*/  @!P5 FMUL R57, R57, R57 ;  /* 0x000000393939d220 */ /* 0x004fe40000400000 */
[----:B------:R-:W-:Y:S01]  /*15f00*/  FSETP.GEU.AND P5, PT, R105, -126, PT ;  /* 0xc2fc00006900780b */ /* 0x000fe20003fae000 */
[----:B------:R-:W-:Y:S01]  /*15f10*/  @!P6 FMUL R56, R56, 0.5 ;  /* 0x3f0000003838e820 */ /* 0x000fe20000400000 */
[----:B---3--:R-:W-:Y:S01]  /*15f20*/  @!P3 FMUL R80, R80, R80 ;  /* 0x000000505050b220 */ /* 0x008fe20000400000 */
[----:B------:R-:W-:Y:S01]  /*15f30*/  FSETP.GEU.AND P3, PT, R78, -126, PT ;  /* 0xc2fc00004e00780b */ /* 0x000fe20003f6e000 */
[----:B----4-:R-:W-:-:S03]  /*15f40*/  FFMA R77, R183, UR27, -R46 ;  /* 0x0000001bb74d7c23 */ /* 0x010fc6000800082e */
[----:B------:R-:W2:Y:S01]  /*15f50*/  MUFU.EX2 R56, R56 ;  /* 0x0000003800387308 */ /* 0x000ea20000000800 */
[----:B-1----:R-:W-:Y:S01]  /*15f60*/  @!P4 FMUL R79, R79, R79 ;  /* 0x0000004f4f4fc220 */ /* 0x002fe20000400000 */
[----:B------:R-:W-:-:S04]  /*15f70*/  FSETP.GEU.AND P4, PT, R77, -126, PT ;  /* 0xc2fc00004d00780b */ /* 0x000fc80003f8e000 */
[----:B------:R-:W-:-:S03]  /*15f80*/  @!P5 FMUL R105, R105, 0.5 ;  /* 0x3f0000006969d820 */ /* 0x000fc60000400000 */
[----:B------:R-:W-:Y:S01]  /*15f90*/  @!P3 FMUL R78, R78, 0.5 ;  /* 0x3f0000004e4eb820 */ /* 0x000fe20000400000 */
[----:B------:R-:W-:-:S02]  /*15fa0*/  FFMA R106, R185, UR27, -R46 ;  /* 0x0000001bb96a7c23 */ /* 0x000fc4000800082e */
[----:B------:R-:W1:Y:S03]  /*15fb0*/  MUFU.EX2 R105, R105 ;  /* 0x0000006900697308 */ /* 0x000e660000000800 */
[----:B------:R-:W-:-:S05]  /*15fc0*/  @!P4 FMUL R77, R77, 0.5 ;  /* 0x3f0000004d4dc820 */ /* 0x000fca0000400000 */
[----:B------:R-:W3:Y:S01]  /*15fd0*/  MUFU.EX2 R78, R78 ;  /* 0x0000004e004e7308 */ /* 0x000ee20000000800 */
[----:B--2---:R-:W-:Y:S01]  /*15fe0*/  @!P6 FMUL R56, R56, R56 ;  /* 0x000000383838e220 */ /* 0x004fe20000400000 */
[----:B------:R-:W-:-:S06]  /*15ff0*/  FSETP.GEU.AND P6, PT, R106, -126, PT ;  /* 0xc2fc00006a00780b */ /* 0x000fcc0003fce000 */
[----:B------:R-:W2:Y:S01]  /*16000*/  MUFU.EX2 R77, R77 ;  /* 0x0000004d004d7308 */ /* 0x000ea20000000800 */
[----:B------:R4:W-:Y:S01]  /*16010*/  STL [R1+0x1ec], R76 ;  /* 0x0001ec4c01007387 */ /* 0x0009e20000100800 */
[----:B------:R-:W-:-:S01]  /*16020*/  FFMA R103, R182, UR27, -R46 ;  /* 0x0000001bb6677c23 */ /* 0x000fc2000800082e */
[----:B-1----:R-:W-:Y:S01]  /*16030*/  @!P5 FMUL R105, R105, R105 ;  /* 0x000000696969d220 */ /* 0x002fe20000400000 */
[----:B------:R-:W-:-:S03]  /*16040*/  FFMA R75, R179, UR27, -R46 ;  /* 0x0000001bb34b7c23 */ /* 0x000fc6000800082e */
[----:B------:R-:W-:Y:S01]  /*16050*/  @!P6 FMUL R106, R106, 0.5 ;  /* 0x3f0000006a6ae820 */ /* 0x000fe20000400000 */
[----:B----4-:R-:W-:-:S01]  /*16060*/  FFMA R76, R180, UR27, -R46 ;  /* 0x0000001bb44c7c23 */ /* 0x010fc2000800082e */
[----:B---3--:R-:W-:Y:S01]  /*16070*/  @!P3 FMUL R78, R78, R78 ;  /* 0x0000004e4e4eb220 */ /* 0x008fe20000400000 */
[----:B------:R-:W-:-:S03]  /*16080*/  FSETP.GEU.AND P5, PT, R103, -126, PT ;  /* 0xc2fc00006700780b */ /* 0x000fc60003fae000 */
[----:B------:R-:W-:Y:S01]  /*16090*/  FSETP.GEU.AND P3, PT, R76, -126, PT ;  /* 0xc2fc00004c00780b */ /* 0x000fe20003f6e000 */
[----:B--2---:R-:W-:Y:S01]  /*160a0*/  @!P4 FMUL R77, R77, R77 ;  /* 0x0000004d4d4dc220 */ /* 0x004fe20000400000 */
[----:B------:R-:W1:Y:S01]  /*160b0*/  MUFU.EX2 R106, R106 ;  /* 0x0000006a006a7308 */ /* 0x000e620000000800 */
[----:B------:R-:W-:Y:S01]  /*160c0*/  FSETP.GEU.AND P4, PT, R75, -126, PT ;  /* 0xc2fc00004b00780b */ /* 0x000fe20003f8e000 */
[----:B------:R-:W-:-:S06]  /*160d0*/  FFMA R104, R181, UR27, -R46 ;  /* 0x0000001bb5687c23 */ /* 0x000fcc000800082e */
[----:B------:R-:W-:-:S03]  /*160e0*/  @!P5 FMUL R103, R103, 0.5 ;  /* 0x3f0000006767d820 */ /* 0x000fc60000400000 */
[----:B------:R-:W-:-:S03]  /*160f0*/  @!P3 FMUL R76, R76, 0.5 ;  /* 0x3f0000004c4cb820 */ /* 0x000fc60000400000 */
[----:B------:R-:W-:Y:S01]  /*16100*/  @!P4 FMUL R75, R75, 0.5 ;  /* 0x3f0000004b4bc820 */ /* 0x000fe20000400000 */
[----:B------:R-:W2:Y:S01]  /*16110*/  MUFU.EX2 R103, R103 ;  /* 0x0000006700677308 */ /* 0x000ea20000000800 */
[----:B-1----:R-:W-:Y:S01]  /*16120*/  @!P6 FMUL R106, R106, R106 ;  /* 0x0000006a6a6ae220 */ /* 0x002fe20000400000 */
[----:B------:R-:W-:-:S06]  /*16130*/  FSETP.GEU.AND P6, PT, R104, -126, PT ;  /* 0xc2fc00006800780b */ /* 0x000fcc0003fce000 */
[----:B------:R-:W1:Y:S08]  /*16140*/  MUFU.EX2 R76, R76 ;  /* 0x0000004c004c7308 */ /* 0x000e700000000800 */
[----:B------:R-:W3:Y:S01]  /*16150*/  MUFU.EX2 R75, R75 ;  /* 0x0000004b004b7308 */ /* 0x000ee20000000800 */
[----:B------:R-:W-:-:S01]  /*16160*/  FFMA R101, R178, UR27, -R46 ;  /* 0x0000001bb2657c23 */ /* 0x000fc2000800082e */
[--C-:B------:R-:W-:Y:S01]  /*16170*/  FFMA R74, R176, UR27, -R46.reuse ;  /* 0x0000001bb04a7c23 */ /* 0x100fe2000800082e */
[----:B------:R4:W-:Y:S01]  /*16180*/  STL [R1+0x1f8], R73 ;  /* 0x0001f84901007387 */ /* 0x0009e20000100800 */
[----:B------:R-:W-:Y:S01]  /*16190*/  @!P6 FMUL R104, R104, 0.5 ;  /* 0x3f0000006868e820 */ /* 0x000fe20000400000 */
[----:B--2---:R-:W-:Y:S01]  /*161a0*/  @!P5 FMUL R103, R103, R103 ;  /* 0x000000676767d220 */ /* 0x004fe20000400000 */
[----:B------:R-:W-:Y:S01]  /*161b0*/  FSETP.GEU.AND P5, PT, R101, -126, PT ;  /* 0xc2fc00006500780b */ /* 0x000fe20003fae000 */
[----:B-1----:R-:W-:Y:S01]  /*161c0*/  @!P3 FMUL R76, R76, R76 ;  /* 0x0000004c4c4cb220 */ /* 0x002fe20000400000 */
[----:B------:R-:W-:Y:S01]  /*161d0*/  FSETP.GEU.AND P3, PT, R74, -126, PT ;  /* 0xc2fc00004a00780b */ /* 0x000fe20003f6e000 */
[----:B----4-:R-:W-:Y:S01]  /*161e0*/  FFMA R73, R175, UR27, -R46 ;  /* 0x0000001baf497c23 */ /* 0x010fe2000800082e */
[----:B------:R-:W1:Y:S01]  /*161f0*/  MUFU.EX2 R104, R104 ;  /* 0x0000006800687308 */ /* 0x000e620000000800 */
[----:B---3--:R-:W-:-:S03]  /*16200*/  @!P4 FMUL R75, R75, R75 ;  /* 0x0000004b4b4bc220 */ /* 0x008fc60000400000 */
[----:B------:R-:W-:-:S05]  /*16210*/  FSETP.GEU.AND P4, PT, R73, -126, PT ;  /* 0xc2fc00004900780b */ /* 0x000fca0003f8e000 */
[----:B------:R-:W-:Y:S02]  /*16220*/  @!P5 FMUL R101, R101, 0.5 ;  /* 0x3f0000006565d820 */ /* 0x000fe40000400000 */
[----:B------:R-:W-:Y:S01]  /*16230*/  @!P3 FMUL R74, R74, 0.5 ;  /* 0x3f0000004a4ab820 */ /* 0x000fe20000400000 */
[----:B------:R-:W-:-:S03]  /*16240*/  FFMA R102, R177, UR27, -R46 ;  /* 0x0000001bb1667c23 */ /* 0x000fc6000800082e */
[----:B------:R-:W2:Y:S02]  /*16250*/  MUFU.EX2 R101, R101 ;  /* 0x0000006500657308 */ /* 0x000ea40000000800 */
[----:B------:R-:W-:-:S06]  /*16260*/  @!P4 FMUL R73, R73, 0.5 ;  /* 0x3f0000004949c820 */ /* 0x000fcc0000400000 */
[----:B------:R-:W3:Y:S01]  /*16270*/  MUFU.EX2 R74, R74 ;  /* 0x0000004a004a7308 */ /* 0x000ee20000000800 */
[----:B-1----:R-:W-:Y:S01]  /*16280*/  @!P6 FMUL R104, R104, R104 ;  /* 0x000000686868e220 */ /* 0x002fe20000400000 */
[----:B------:R-:W-:-:S06]  /*16290*/  FSETP.GEU.AND P6, PT, R102, -126, PT ;  /* 0xc2fc00006600780b */ /* 0x000fcc0003fce000 */
[----:B------:R-:W1:Y:S01]  /*162a0*/  MUFU.EX2 R73, R73 ;  /* 0x0000004900497308 */ /* 0x000e620000000800 */
[----:B------:R4:W-:Y:S01]  /*162b0*/  STL [R1+0x1fc], R72 ;  /* 0x0001fc4801007387 */ /* 0x0009e20000100800 */
[----:B------:R-:W-:-:S01]  /*162c0*/  FFMA R99, R173, UR27, -R46 ;  /* 0x0000001bad637c23 */ /* 0x000fc2000800082e */
[----:B--2---:R-:W-:Y:S01]  /*162d0*/  @!P5 FMUL R101, R101, R101 ;  /* 0x000000656565d220 */ /* 0x004fe20000400000 */
[----:B------:R-:W-:-:S01]  /*162e0*/  FFMA R71, R170, UR27, -R46 ;  /* 0x0000001baa477c23 */ /* 0x000fc2000800082e */
[--C-:B------:R-:W-:Y:S01]  /*162f0*/  FFMA R100, R172, UR27, -R46.reuse ;  /* 0x0000001bac647c23 */ /* 0x100fe2000800082e */
[----:B------:R-:W-:-:S01]  /*16300*/  FFMA R97, R169, UR27, -R46 ;  /* 0x0000001ba9617c23 */ /* 0x000fc2000800082e */
[----:B------:R-:W-:Y:S01]  /*16310*/  @!P6 FMUL R102, R102, 0.5 ;  /* 0x3f0000006666e820 */ /* 0x000fe20000400000 */
[----:B----4-:R-:W-:-:S01]  /*16320*/  FFMA R72, R171, UR27, -R46 ;  /* 0x0000001bab487c23 */ /* 0x010fc2000800082e */
[----:B---3--:R-:W-:Y:S01]  /*16330*/  @!P3 FMUL R74, R74, R74 ;  /* 0x0000004a4a4ab220 */ /* 0x008fe20000400000 */
[----:B------:R-:W-:Y:S01]  /*16340*/  FSETP.GEU.AND P5, PT, R99, -126, PT ;  /* 0xc2fc00006300780b */ /* 0x000fe20003fae000 */
[--C-:B------:R-:W-:Y:S01]  /*16350*/  FFMA R70, R167, UR27, -R46.reuse ;  /* 0x0000001ba7467c23 */ /* 0x100fe2000800082e */
[----:B------:R-:W-:-:S01]  /*16360*/  FFMA R69, R69, UR27, -R46 ;  /* 0x0000001b45457c23 */ /* 0x000fc2000800082e */
[----:B------:R-:W-:Y:S01]  /*16370*/  FSETP.GEU.AND P3, PT, R72, -126, PT ;  /* 0xc2fc00004800780b */ /* 0x000fe20003f6e000 */
[----:B-1----:R-:W-:Y:S01]  /*16380*/  @!P4 FMUL R73, R73, R73 ;  /* 0x000000494949c220 */ /* 0x002fe20000400000 */
[----:B------:R-:W1:Y:S01]  /*16390*/  MUFU.EX2 R102, R102 ;  /* 0x0000006600667308 */ /* 0x000e620000000800 */
[----:B------:R-:W-:Y:S01]  /*163a0*/  FSETP.GEU.AND P4, PT, R71, -126, PT ;  /* 0xc2fc00004700780b */ /* 0x000fe20003f8e000 */
[--C-:B------:R-:W-:Y:S01]  /*163b0*/  FFMA R98, R168, UR27, -R46.reuse ;  /* 0x0000001ba8627c23 */ /* 0x100fe2000800082e */
[----:B------:R-:W-:-:S01]  /*163c0*/  FFMA R95, R166, UR27, -R46 ;  /* 0x0000001ba65f7c23 */ /* 0x000fc2000800082e */
[--C-:B------:R-:W-:Y:S01]  /*163d0*/  FFMA R68, R68, UR27, -R46.reuse ;  /* 0x0000001b44447c23 */ /* 0x100fe2000800082e */
[----:B------:R-:W-:-:S01]  /*163e0*/  FFMA R93, R160, UR27, -R46 ;  /* 0x0000001ba05d7c23 */ /* 0x000fc2000800082e */
[--C-:B------:R-:W-:Y:S01]  /*163f0*/  FFMA R96, R165, UR27, -R46.reuse ;  /* 0x0000001ba5607c23 */ /* 0x100fe2000800082e */
[----:B------:R-:W-:-:S01]  /*16400*/  FFMA R94, R159, UR27, -R46 ;  /* 0x0000001b9f5e7c23 */ /* 0x000fc2000800082e */
[----:B------:R-:W-:Y:S01]  /*16410*/  @!P5 FMUL R99, R99, 0.5 ;  /* 0x3f0000006363d820 */ /* 0x000fe20000400000 */
[----:B------:R-:W-:-:S01]  /*16420*/  FFMA R65, R65, UR27, -R46 ;  /* 0x0000001b41417c23 */ /* 0x000fc2000800082e */
[--C-:B------:R-:W-:Y:S01]  /*16430*/  FFMA R90, R157, UR27, -R46.reuse ;  /* 0x0000001b9d5a7c23 */ /* 0x100fe2000800082e */
[----:B------:R-:W-:Y:S01]  /*16440*/  @!P3 FMUL R72, R72, 0.5 ;  /* 0x3f0000004848b820 */ /* 0x000fe20000400000 */
[--C-:B------:R-:W-:Y:S01]  /*16450*/  FFMA R67, R158, UR27, -R46.reuse ;  /* 0x0000001b9e437c23 */ /* 0x100fe2000800082e */
[----:B------:R-:W-:-:S01]  /*16460*/  FFMA R92, R92, UR27, -R46 ;  /* 0x0000001b5c5c7c23 */ /* 0x000fc2000800082e */
[----:B------:R-:W-:Y:S01]  /*16470*/  @!P4 FMUL R71, R71, 0.5 ;  /* 0x3f0000004747c820 */ /* 0x000fe20000400000 */
[----:B------:R-:W2:Y:S01]  /*16480*/  MUFU.EX2 R99, R99 ;  /* 0x0000006300637308 */ /* 0x000ea20000000800 */
[----:B------:R-:W-:-:S01]  /*16490*/  FFMA R91, R88, UR27, -R46 ;  /* 0x0000001b585b7c23 */ /* 0x000fc2000800082e */
[----:B-1----:R-:W-:Y:S01]  /*164a0*/  @!P6 FMUL R102, R102, R102 ;  /* 0x000000666666e220 */ /* 0x002fe20000400000 */
[----:B------:R-:W-:Y:S01]  /*164b0*/  FSETP.GEU.AND P6, PT, R100, -126, PT ;  /* 0xc2fc00006400780b */ /* 0x000fe20003fce000 */
[--C-:B------:R-:W-:Y:S01]  /*164c0*/  FFMA R64, R64, UR27, -R46.reuse ;  /* 0x0000001b40407c23 */ /* 0x100fe2000800082e */
[----:B------:R-:W-:-:S01]  /*164d0*/  FFMA R66, R89, UR27, -R46 ;  /* 0x0000001b59427c23 */ /* 0x000fc2000800082e */
[--C-:B------:R-:W-:Y:S01]  /*164e0*/  FFMA R61, R61, UR27, -R46.reuse ;  /* 0x0000001b3d3d7c23 */ /* 0x100fe2000800082e */
[----:B------:R-:W-:-:S01]  /*164f0*/  FFMA R60, R60, UR27, -R46 ;  /* 0x0000001b3c3c7c23 */ /* 0x000fc2000800082e */
[----:B------:R-:W1:Y:S01]  /*16500*/  MUFU.EX2 R72, R72 ;  /* 0x0000004800487308 */ /* 0x000e620000000800 */
[----:B------:R-:W3:Y:S07]  /*16510*/  LDL.LU R194, [R1+0x94] ;  /* 0x0000940001c27983 */ /* 0x000eee0000300800 */
[----:B------:R-:W4:Y:S01]  /*16520*/  MUFU.EX2 R71, R71 ;  /* 0x0000004700477308 */ /* 0x000f220000000800 */
[----:B------:R-:W-:Y:S01]  /*16530*/  @!P6 FMUL R100, R100, 0.5 ;  /* 0x3f0000006464e820 */ /* 0x000fe20000400000 */
[----:B--2---:R-:W-:Y:S01]  /*16540*/  @!P5 FMUL R99, R99, R99 ;  /* 0x000000636363d220 */ /* 0x004fe20000400000 */
[----:B------:R-:W-:Y:S01]  /*16550*/  FSETP.GEU.AND P5, PT, R97, -126, PT ;  /* 0xc2fc00006100780b */ /* 0x000fe20003fae000 */
[----:B------:R-:W-:Y:S01]  /*16560*/  FFMA R89, R163, UR27, -R46 ;  /* 0x0000001ba3597c23 */ /* 0x000fe2000800082e */
[----:B------:R-:W2:Y:S01]  /*16570*/  LDL.LU R193, [R1+0x90] ;  /* 0x0000900001c17983 */ /* 0x000ea20000300800 */
[----:B-1----:R-:W-:Y:S01]  /*16580*/  @!P3 FMUL R72, R72, R72 ;  /* 0x000000484848b220 */ /* 0x002fe20000400000 */
[----:B------:R-:W-:Y:S01]  /*16590*/  FSETP.GEU.AND P3, PT, R70, -126, PT ;  /* 0xc2fc00004600780b */ /* 0x000fe20003f6e000 */
[----:B------:R-:W1:Y:S01]  /*165a0*/  MUFU.EX2 R100, R100 ;  /* 0x0000006400647308 */ /* 0x000e620000000800 */
[----:B------:R-:W3:Y:S01]  /*165b0*/  LDL.LU R192, [R1+0x84] ;  /* 0x0000840001c07983 */ /* 0x000ee20000300800 */
[----:B----4-:R-:W-:Y:S01]  /*165c0*/  @!P4 FMUL R71, R71, R71 ;  /* 0x000000474747c220 */ /* 0x010fe20000400000 */
[----:B------:R-:W-:-:S05]  /*165d0*/  FSETP.GEU.AND P4, PT, R69, -126, PT ;  /* 0xc2fc00004500780b */ /* 0x000fca0003f8e000 */
[----:B------:R-:W-:Y:S01]  /*165e0*/  @!P5 FMUL R97, R97, 0.5 ;  /* 0x3f0000006161d820 */ /* 0x000fe20000400000 */
[----:B------:R-:W-:-:S01]  /*165f0*/  FFMA R87, R49, UR27, -R46 ;  /* 0x0000001b31577c23 */ /* 0x000fc2000800082e */
[----:B------:R-:W4:Y:S02]  /*16600*/  LDL.LU R191, [R1+0x80] ;  /* 0x0000800001bf7983 */ /* 0x000f240000300800 */
[----:B------:R-:W-:Y:S02]  /*16610*/  @!P3 FMUL R70, R70, 0.5 ;  /* 0x3f0000004646b820 */ /* 0x000fe40000400000 */
[----:B------:R-:W1:Y:S01]  /*16620*/  MUFU.EX2 R97, R97 ;  /* 0x0000006100617308 */ /* 0x000e620000000800 */
[----:B------:R-:W2:Y:S01]  /*16630*/  LDL.LU R190, [R1+0x74] ;  /* 0x0000740001be7983 */ /* 0x000ea20000300800 */
[----:B-1----:R-:W-:Y:S01]  /*16640*/  @!P6 FMUL R100, R100, R100 ;  /* 0x000000646464e220 */ /* 0x002fe20000400000 */
[----:B------:R-:W-:-:S05]  /*16650*/  @!P4 FMUL R69, R69, 0.5 ;  /* 0x3f0000004545c820 */ /* 0x000fca0000400000 */
[----:B------:R-:W1:Y:S01]  /*16660*/  MUFU.EX2 R70, R70 ;  /* 0x0000004600467308 */ /* 0x000e620000000800 */
[C---:B------:R-:W-:Y:S01]  /*16670*/  FSETP.GEU.AND P6, PT, R98.reuse, -126, PT ;  /* 0xc2fc00006200780b */ /* 0x040fe20003fce000 */
[----:B------:R-:W3:Y:S04]  /*16680*/  LDL.LU R189, [R1+0x70] ;  /* 0x0000700001bd7983 */ /* 0x000ee80000300800 */
[----:B------:R-:W4:Y:S02]  /*16690*/  LDL.LU R188, [R1+0x64] ;  /* 0x0000640001bc7983 */ /* 0x000f240000300800 */
[----:B------:R-:W1:Y:S01]  /*166a0*/  MUFU.EX2 R69, R69 ;  /* 0x0000004500457308 */ /* 0x000e620000000800 */
[----:B------:R-:W-:Y:S01]  /*166b0*/  @!P5 FMUL R97, R97, R97 ;  /* 0x000000616161d220 */ /* 0x000fe20000400000 */
[----:B------:R-:W-:Y:S01]  /*166c0*/  FSETP.GEU.AND P5, PT, R95, -126, PT ;  /* 0xc2fc00005f00780b */ /* 0x000fe20003fae000 */
[----:B------:R-:W2:Y:S03]  /*166d0*/  LDL.LU R187, [R1+0x60] ;  /* 0x0000600001bb7983 */ /* 0x000ea60000300800 */
[----:B------:R-:W-:Y:S01]  /*166e0*/  @!P6 FMUL R98, R98, 0.5 ;  /* 0x3f0000006262e820 */ /* 0x000fe20000400000 */
[----:B------:R-:W3:Y:S01]  /*166f0*/  LDL.LU R186, [R1+0x54] ;  /* 0x0000540001ba7983 */ /* 0x000ee20000300800 */
[----:B-1----:R-:W-:Y:S01]  /*16700*/  @!P3 FMUL R70, R70, R70 ;  /* 0x000000464646b220 */ /* 0x002fe20000400000 */
[----:B------:R-:W-:-:S02]  /*16710*/  FSETP.GEU.AND P3, PT, R68, -126, PT ;  /* 0xc2fc00004400780b */ /* 0x000fc40003f6e000 */
[----:B------:R-:W4:Y:S01]  /*16720*/  LDL.LU R185, [R1+0x50] ;  /* 0x0000500001b97983 */ /* 0x000f220000300800 */
[----:B------:R-:W1:Y:S01]  /*16730*/  MUFU.EX2 R98, R98 ;  /* 0x0000006200627308 */ /* 0x000e620000000800 */
[----:B------:R-:W-:Y:S01]  /*16740*/  @!P4 FMUL R69, R69, R69 ;  /* 0x000000454545c220 */ /* 0x000fe20000400000 */
[----:B------:R-:W-:Y:S01]  /*16750*/  FSETP.GEU.AND P4, PT, R93, -126, PT ;  /* 0xc2fc00005d00780b */ /* 0x000fe20003f8e000 */
[----:B------:R-:W-:Y:S01]  /*16760*/  @!P5 FMUL R95, R95, 0.5 ;  /* 0x3f0000005f5fd820 */ /* 0x000fe20000400000 */
[----:B------:R-:W2:Y:S06]  /*16770*/  LDL.LU R184, [R1+0x44] ;  /* 0x0000440001b87983 */ /* 0x000eac0000300800 */
[----:B------:R-:W-:Y:S01]  /*16780*/  @!P3 FMUL R68, R68, 0.5 ;  /* 0x3f0000004444b820 */ /* 0x000fe20000400000 */
[----:B------:R-:W3:Y:S01]  /*16790*/  LDL.LU R183, [R1+0x40] ;  /* 0x0000400001b77983 */ /* 0x000ee20000300800 */
[----:B------:R-:W1:Y:S03]  /*167a0*/  MUFU.EX2 R95, R95 ;  /* 0x0000005f005f7308 */ /* 0x000e660000000800 */
[----:B------:R-:W4:Y:S01]  /*167b0*/  LDL.LU R182, [R1+0x34] ;  /* 0x0000340001b67983 */ /* 0x000f220000300800 */
[----:B------:R-:W-:Y:S01]  /*167c0*/  @!P4 FMUL R93, R93, 0.5 ;  /* 0x3f0000005d5dc820 */ /* 0x000fe20000400000 */
[----:B-1----:R-:W-:-:S03]  /*167d0*/  @!P6 FMUL R98, R98, R98 ;  /* 0x000000626262e220 */ /* 0x002fc60000400000 */
[----:B------:R-:W1:Y:S01]  /*167e0*/  MUFU.EX2 R68, R68 ;  /* 0x0000004400447308 */ /* 0x000e620000000800 */
[----:B------:R-:W-:Y:S01]  /*167f0*/  FSETP.GEU.AND P6, PT, R96, -126, PT ;  /* 0xc2fc00006000780b */ /* 0x000fe20003fce000 */
[----:B------:R-:W2:Y:S01]  /*16800*/  LDL.LU R181, [R1+0x30] ;  /* 0x0000300001b57983 */ /* 0x000ea20000300800 */
[----:B------:R-:W-:-:S01]  /*16810*/  FFMA R63, R162, UR27, -R46 ;  /* 0x0000001ba23f7c23 */ /* 0x000fc2000800082e */
[----:B------:R-:W-:Y:S02]  /*16820*/  FFMA R58, R136, UR27, -R46 ;  /* 0x0000001b883a7c23 */ /* 0x000fe4000800082e */
[----:B------:R-:W3:Y:S02]  /*16830*/  LDL.LU R180, [R1+0x24] ;  /* 0x0000240001b47983 */ /* 0x000ee40000300800 */
[----:B------:R-:W1:Y:S01]  /*16840*/  MUFU.EX2 R93, R93 ;  /* 0x0000005d005d7308 */ /* 0x000e620000000800 */
[----:B------:R-:W-:Y:S01]  /*16850*/  @!P5 FMUL R95, R95, R95 ;  /* 0x0000005f5f5fd220 */ /* 0x000fe20000400000 */
[----:B------:R-:W-:Y:S01]  /*16860*/  FSETP.GEU.AND P5, PT, R94, -126, PT ;  /* 0xc2fc00005e00780b */ /* 0x000fe20003fae000 */
[----:B------:R-:W4:Y:S03]  /*16870*/  LDL.LU R179, [R1+0x20] ;  /* 0x0000200001b37983 */ /* 0x000f260000300800 */
[----:B------:R-:W-:Y:S01]  /*16880*/  @!P6 FMUL R96, R96, 0.5 ;  /* 0x3f0000006060e820 */ /* 0x000fe20000400000 */
[----:B------:R-:W2:Y:S01]  /*16890*/  LDL.LU R178, [R1+0x14] ;  /* 0x0000140001b27983 */ /* 0x000ea20000300800 */
[----:B-1----:R-:W-:Y:S01]  /*168a0*/  @!P3 FMUL R68, R68, R68 ;  /* 0x000000444444b220 */ /* 0x002fe20000400000 */
[----:B------:R-:W-:-:S02]  /*168b0*/  FSETP.GEU.AND P3, PT, R65, -126, PT ;  /* 0xc2fc00004100780b */ /* 0x000fc40003f6e000 */
[----:B------:R-:W3:Y:S01]  /*168c0*/  LDL.LU R177, [R1+0x10] ;  /* 0x0000100001b17983 */ /* 0x000ee20000300800 */
[----:B------:R-:W1:Y:S01]  /*168d0*/  MUFU.EX2 R96, R96 ;  /* 0x0000006000607308 */ /* 0x000e620000000800 */
[----:B------:R-:W-:Y:S01]  /*168e0*/  @!P4 FMUL R93, R93, R93 ;  /* 0x0000005d5d5dc220 */ /* 0x000fe20000400000 */
[----:B------:R-:W-:Y:S01]  /*168f0*/  FSETP.GEU.AND P4, PT, R90, -126, PT ;  /* 0xc2fc00005a00780b */ /* 0x000fe20003f8e000 */
[----:B------:R-:W-:Y:S01]  /*16900*/  @!P5 FMUL R94, R94, 0.5 ;  /* 0x3f0000005e5ed820 */ /* 0x000fe20000400000 */
[----:B------:R-:W4:Y:S06]  /*16910*/  LDL.LU R176, [R1+0x4] ;  /* 0x0000040001b07983 */ /* 0x000f2c0000300800 */
[----:B------:R-:W-:Y:S01]  /*16920*/  @!P3 FMUL R65, R65, 0.5 ;  /* 0x3f0000004141b820 */ /* 0x000fe20000400000 */
[----:B------:R-:W2:Y:S01]  /*16930*/  LDL.LU R175, [R1] ;  /* 0x0000000001af7983 */ /* 0x000ea20000300800 */
[----:B------:R-:W1:Y:S03]  /*16940*/  MUFU.EX2 R94, R94 ;  /* 0x0000005e005e7308 */ /* 0x000e660000000800 */
[----:B------:R-:W-:-:S05]  /*16950*/  @!P4 FMUL R90, R90, 0.5 ;  /* 0x3f0000005a5ac820 */ /* 0x000fca0000400000 */
[----:B------:R-:W1:Y:S02]  /*16960*/  MUFU.EX2 R65, R65 ;  /* 0x0000004100417308 */ /* 0x000e640000000800 */
[----:B-1----:R-:W-:Y:S01]  /*16970*/  @!P6 FMUL R96, R96, R96 ;  /* 0x000000606060e220 */ /* 0x002fe20000400000 */
[----:B------:R-:W-:-:S05]  /*16980*/  FSETP.GEU.AND P6, PT, R67, -126, PT ;  /* 0xc2fc00004300780b */ /* 0x000fca0003fce000 */
[----:B------:R-:W1:Y:S01]  /*16990*/  MUFU.EX2 R90, R90 ;  /* 0x0000005a005a7308 */ /* 0x000e620000000800 */
[----:B------:R-:W-:Y:S01]  /*169a0*/  @!P5 FMUL R94, R94, R94 ;  /* 0x0000005e5e5ed220 */ /* 0x000fe20000400000 */
[----:B------:R-:W-:-:S06]  /*169b0*/  FSETP.GEU.AND P5, PT, R92, -126, PT ;  /* 0xc2fc00005c00780b */ /* 0x000fcc0003fae000 */
[----:B------:R-:W-:Y:S01]  /*169c0*/  @!P6 FMUL R67, R67, 0.5 ;  /* 0x3f0000004343e820 */ /* 0x000fe20000400000 */
[----:B------:R-:W-:Y:S01]  /*169d0*/  @!P3 FMUL R65, R65, R65 ;  /* 0x000000414141b220 */ /* 0x000fe20000400000 */
[----:B------:R-:W-:-:S04]  /*169e0*/  FSETP.GEU.AND P3, PT, R91, -126, PT ;  /* 0xc2fc00005b00780b */ /* 0x000fc80003f6e000 */
[----:B------:R-:W1:Y:S02]  /*169f0*/  MUFU.EX2 R67, R67 ;  /* 0x0000004300437308 */ /* 0x000e640000000800 */
[----:B-1----:R-:W-:Y:S01]  /*16a00*/  @!P4 FMUL R90, R90, R90 ;  /* 0x0000005a5a5ac220 */ /* 0x002fe20000400000 */
[----:B------:R-:W-:Y:S01]  /*16a10*/  FSETP.GEU.AND P4, PT, R64, -126, PT ;  /* 0xc2fc00004000780b */ /* 0x000fe20003f8e000 */
[----:B------:R-:W-:-:S05]  /*16a20*/  @!P5 FMUL R92, R92, 0.5 ;  /* 0x3f0000005c5cd820 */ /* 0x000fca0000400000 */
[----:B------:R-:W-:Y:S01]  /*16a30*/  @!P3 FMUL R91, R91, 0.5 ;  /* 0x3f0000005b5bb820 */ /* 0x000fe20000400000 */
[----:B------:R-:W1:Y:S06]  /*16a40*/  MUFU.EX2 R92, R92 ;  /* 0x0000005c005c7308 */ /* 0x000e6c0000000800 */
[----:B------:R-:W-:Y:S02]  /*16a50*/  @!P4 FMUL R64, R64, 0.5 ;  /* 0x3f0000004040c820 */ /* 0x000fe40000400000 */
[----:B------:R-:W1:Y:S01]  /*16a60*/  MUFU.EX2 R91, R91 ;  /* 0x0000005b005b7308 */ /* 0x000e620000000800 */
[----:B------:R-:W-:Y:S01]  /*16a70*/  @!P6 FMUL R67, R67, R67 ;  /* 0x000000434343e220 */ /* 0x000fe20000400000 */
[----:B------:R-:W-:-:S06]  /*16a80*/  FSETP.GEU.AND P6, PT, R66, -126, PT ;  /* 0xc2fc00004200780b */ /* 0x000fcc0003fce000 */
[----:B------:R-:W1:Y:S02]  /*16a90*/  MUFU.EX2 R64, R64 ;  /* 0x0000004000407308 */ /* 0x000e640000000800 */
[----:B-1----:R-:W-:Y:S01]  /*16aa0*/  @!P5 FMUL R92, R92, R92 ;  /* 0x0000005c5c5cd220 */ /* 0x002fe20000400000 */
[----:B------:R-:W-:-:S04]  /*16ab0*/  FSETP.GEU.AND P5, PT, R61, -126, PT ;  /* 0xc2fc00003d00780b */ /* 0x000fc80003fae000 */
[----:B------:R-:W-:Y:S01]  /*16ac0*/  @!P6 FMUL R66, R66, 0.5 ;  /* 0x3f0000004242e820 */ /* 0x000fe20000400000 */
[----:B------:R-:W-:Y:S01]  /*16ad0*/  @!P3 FMUL R91, R91, R91 ;  /* 0x0000005b5b5bb220 */ /* 0x000fe20000400000 */
[----:B------:R-:W-:-:S04]  /*16ae0*/  FSETP.GEU.AND P3, PT, R60, -126, PT ;  /* 0xc2fc00003c00780b */ /* 0x000fc80003f6e000 */
[----:B------:R-:W1:Y:S01]  /*16af0*/  MUFU.EX2 R66, R66 ;  /* 0x0000004200427308 */ /* 0x000e620000000800 */
[----:B------:R-:W-:Y:S01]  /*16b00*/  @!P4 FMUL R64, R64, R64 ;  /* 0x000000404040c220 */ /* 0x000fe20000400000 */
[----:B------:R-:W-:Y:S01]  /*16b10*/  FSETP.GEU.AND P4, PT, R89, -126, PT ;  /* 0xc2fc00005900780b */ /* 0x000fe20003f8e000 */
[----:B------:R-:W-:-:S06]  /*16b20*/  @!P5 FMUL R61, R61, 0.5 ;  /* 0x3f0000003d3dd820 */ /* 0x000fcc0000400000 */
[----:B------:R-:W-:Y:S01]  /*16b30*/  @!P3 FMUL R60, R60, 0.5 ;  /* 0x3f0000003c3cb820 */ /* 0x000fe20000400000 */
[----:B------:R-:W1:Y:S05]  /*16b40*/  MUFU.EX2 R61, R61 ;  /* 0x0000003d003d7308 */ /* 0x000e6a0000000800 */
[----:B------:R-:W-:-:S03]  /*16b50*/  @!P4 FMUL R89, R89, 0.5 ;  /* 0x3f0000005959c820 */ /* 0x000fc60000400000 */
[----:B------:R-:W1:Y:S02]  /*16b60*/  MUFU.EX2 R60, R60 ;  /* 0x0000003c003c7308 */ /* 0x000e640000000800 */
[----:B-1----:R-:W-:Y:S01]  /*16b70*/  @!P6 FMUL R66, R66, R66 ;  /* 0x000000424242e220 */ /* 0x002fe20000400000 */
[----:B------:R-:W-:-:S05]  /*16b80*/  FSETP.GEU.AND P6, PT, R87, -126, PT ;  /* 0xc2fc00005700780b */ /* 0x000fca0003fce000 */
[----:B------:R-:W1:Y:S01]  /*16b90*/  MUFU.EX2 R89, R89 ;  /* 0x0000005900597308 */ /* 0x000e620000000800 */
[----:B------:R-:W-:Y:S01]  /*16ba0*/  @!P5 FMUL R61, R61, R61 ;  /* 0x0000003d3d3dd220 */ /* 0x000fe20000400000 */
[----:B------:R-:W-:Y:S01]  /*16bb0*/  FSETP.GEU.AND P5, PT, R58, -126, PT ;  /* 0xc2fc00003a00780b */ /* 0x000fe20003fae000 */
[----:B------:R-:W-:-:S05]  /*16bc0*/  FFMA R55, R137, UR27, -R46 ;  /* 0x0000001b89377c23 */ /* 0x000fca000800082e */
        /* <DEDUP_REMOVED lines=8> */
[----:B------:R-:W-:-:S01]  /*16c50*/  FFMA R59, R155, UR27, -R46 ;  /* 0x0000001b9b3b7c23 */ /* 0x000fc2000800082e */
[----:B------:R-:W1:Y:S05]  /*16c60*/  MUFU.EX2 R58, R58 ;  /* 0x0000003a003a7308 */ /* 0x000e6a0000000800 */
[----:B------:R-:W-:-:S03]  /*16c70*/  @!P4 FMUL R55, R55, 0.5 ;  /* 0x3f0000003737c820 */ /* 0x000fc60000400000 */
[----:B------:R-:W1:Y:S01]  /*16c80*/  MUFU.EX2 R63, R63 ;  /* 0x0000003f003f7308 */ /* 0x000e620000000800 */
[----:B------:R-:W-:Y:S01]  /*16c90*/  @!P6 FMUL R87, R87, R87 ;  /* 0x000000575757e220 */ /* 0x000fe20000400000 */
[----:B------:R-:W-:-:S06]  /*16ca0*/  FSETP.GEU.AND P6, PT, R59, -126, PT ;  /* 0xc2fc00003b00780b */ /* 0x000fcc0003fce000 */
[----:B------:R-:W1:Y:S01]  /*16cb0*/  MUFU.EX2 R55, R55 ;  /* 0x0000003700377308 */ /* 0x000e620000000800 */
[----:B------:R-:W-:-:S01]  /*16cc0*/  FFMA R84, R84, UR27, -R46 ;  /* 0x0000001b54547c23 */ /* 0x000fc2000800082e */
[--C-:B------:R-:W-:Y:S01]  /*16cd0*/  FFMA R83, R140, UR27, -R46.reuse ;  /* 0x0000001b8c537c23 */ /* 0x100fe2000800082e */
[----:B-1----:R-:W-:Y:S01]  /*16ce0*/  @!P5 FMUL R58, R58, R58 ;  /* 0x0000003a3a3ad220 */ /* 0x002fe20000400000 */
[----:B------:R-:W-:Y:S02]  /*16cf0*/  FFMA R86, R154, UR27, -R46 ;  /* 0x0000001b9a567c23 */ /* 0x000fe4000800082e */
[----:B------:R-:W-:Y:S01]  /*16d00*/  FSETP.GEU.AND P5, PT, R84, -126, PT ;  /* 0xc2fc00005400780b */ /* 0x000fe20003fae000 */
[----:B------:R-:W-:Y:S01]  /*16d10*/  @!P6 FMUL R59, R59, 0.5 ;  /* 0x3f0000003b3be820 */ /* 0x000fe20000400000 */
[----:B------:R-:W-:Y:S01]  /*16d20*/  @!P3 FMUL R63, R63, R63 ;  /* 0x0000003f3f3fb220 */ /* 0x000fe20000400000 */
[----:B------:R-:W-:-:S04]  /*16d30*/  FSETP.GEU.AND P3, PT, R83, -126, PT ;  /* 0xc2fc00005300780b */ /* 0x000fc80003f6e000 */
[----:B------:R-:W1:Y:S01]  /*16d40*/  MUFU.EX2 R59, R59 ;  /* 0x0000003b003b7308 */ /* 0x000e620000000800 */
[----:B------:R-:W-:Y:S01]  /*16d50*/  @!P4 FMUL R55, R55, R55 ;  /* 0x000000373737c220 */ /* 0x000fe20000400000 */
[----:B------:R-:W-:-:S04]  /*16d60*/  FSETP.GEU.AND P4, PT, R86, -126, PT ;  /* 0xc2fc00005600780b */ /* 0x000fc80003f8e000 */
[----:B------:R-:W-:-:S03]  /*16d70*/  @!P5 FMUL R84, R84, 0.5 ;  /* 0x3f0000005454d820 */ /* 0x000fc60000400000 */
[----:B------:R-:W-:Y:S01]  /*16d80*/  @!P3 FMUL R83, R83, 0.5 ;  /* 0x3f0000005353b820 */ /* 0x000fe20000400000 */
[----:B------:R-:W-:-:S02]  /*16d90*/  FFMA R88, R161, UR27, -R46 ;  /* 0x0000001ba1587c23 */ /* 0x000fc4000800082e */
[----:B------:R-:W1:Y:S03]  /*16da0*/  MUFU.EX2 R84, R84 ;  /* 0x0000005400547308 */ /* 0x000e660000000800 */
[----:B------:R-:W-:-:S05]  /*16db0*/  @!P4 FMUL R86, R86, 0.5 ;  /* 0x3f0000005656c820 */ /* 0x000fca0000400000 */
[----:B------:R-:W1:Y:S02]  /*16dc0*/  MUFU.EX2 R83, R83 ;  /* 0x0000005300537308 */ /* 0x000e640000000800 */
[----:B-1----:R-:W-:Y:S01]  /*16dd0*/  @!P6 FMUL R59, R59, R59 ;  /* 0x0000003b3b3be220 */ /* 0x002fe20000400000 */
[----:B------:R-:W-:-:S05]  /*16de0*/  FSETP.GEU.AND P6, PT, R88, -126, PT ;  /* 0xc2fc00005800780b */ /* 0x000fca0003fce000 */
[----:B------:R-:W1:Y:S01]  /*16df0*/  MUFU.EX2 R86, R86 ;  /* 0x0000005600567308 */ /* 0x000e620000000800 */
[----:B------:R-:W-:-:S01]  /*16e00*/  FFMA R62, R156, UR27, -R46 ;  /* 0x0000001b9c3e7c23 */ /* 0x000fc2000800082e */
[--C-:B------:R-:W-:Y:S01]  /*16e10*/  FFMA R108, R108, UR27, -R46.reuse ;  /* 0x0000001b6c6c7c23 */ /* 0x100fe2000800082e */
[----:B------:R-:W-:Y:S01]  /*16e20*/  @!P5 FMUL R84, R84, R84 ;  /* 0x000000545454d220 */ /* 0x000fe20000400000 */
[----:B------:R-:W-:Y:S02]  /*16e30*/  FFMA R107, R153, UR27, -R46 ;  /* 0x0000001b996b7c23 */ /* 0x000fe4000800082e */
[----:B------:R-:W-:Y:S02]  /*16e40*/  FSETP.GEU.AND P5, PT, R62, -126, PT ;  /* 0xc2fc00003e00780b */ /* 0x000fe40003fae000 */
[----:B------:R-:W-:Y:S01]  /*16e50*/  @!P6 FMUL R88, R88, 0.5 ;  /* 0x3f0000005858e820 */ /* 0x000fe20000400000 */
[----:B------:R-:W-:Y:S01]  /*16e60*/  @!P3 FMUL R83, R83, R83 ;  /* 0x000000535353b220 */ /* 0x000fe20000400000 */
[----:B------:R-:W-:-:S04]  /*16e70*/  FSETP.GEU.AND P3, PT, R108, -126, PT ;  /* 0xc2fc00006c00780b */ /* 0x000fc80003f6e000 */
[----:B------:R-:W1:Y:S02]  /*16e80*/  MUFU.EX2 R88, R88 ;  /* 0x0000005800587308 */ /* 0x000e640000000800 */
[----:B-1----:R-:W-:Y:S01]  /*16e90*/  @!P4 FMUL R86, R86, R86 ;  /* 0x000000565656c220 */ /* 0x002fe20000400000 */
[----:B------:R-:W-:Y:S02]  /*16ea0*/  FSETP.GEU.AND P4, PT, R107, -126, PT ;  /* 0xc2fc00006b00780b */ /* 0x000fe40003f8e000 */
[----:B------:R-:W-:Y:S01]  /*16eb0*/  @!P5 FMUL R62, R62, 0.5 ;  /* 0x3f0000003e3ed820 */ /* 0x000fe20000400000 */
[----:B------:R-:W-:-:S03]  /*16ec0*/  FADD R135, R54, R93 ;  /* 0x0000005d36877221 */ /* 0x000fc60000000000 */
[----:B------:R-:W-:Y:S01]  /*16ed0*/  @!P3 FMUL R108, R108, 0.5 ;  /* 0x3f0000006c6cb820 */ /* 0x000fe20000400000 */
[----:B------:R-:W-:-:S01]  /*16ee0*/  FADD R134, R101, R60 ;  /* 0x0000003c65867221 */ /* 0x000fc20000000000 */
[----:B------:R-:W-:Y:S01]  /*16ef0*/  FFMA R109, R109, UR27, -R46 ;  /* 0x0000001b6d6d7c23 */ /* 0x000fe2000800082e */
[----:B------:R-:W1:Y:S02]  /*16f00*/  MUFU.EX2 R62, R62 ;  /* 0x0000003e003e7308 */ /* 0x000e640000000800 */
[----:B------:R-:W-:-:S02]  /*16f10*/  FADD R136, R135, R134 ;  /* 0x0000008687887221 */ /* 0x000fc40000000000 */
[----:B------:R-:W-:Y:S01]  /*16f20*/  @!P4 FMUL R107, R107, 0.5 ;  /* 0x3f0000006b6bc820 */ /* 0x000fe20000400000 */
[----:B------:R-:W-:-:S03]  /*16f30*/  FADD R135, R105, R64 ;  /* 0x0000004069877221 */ /* 0x000fc60000000000 */
[----:B------:R-:W1:Y:S01]  /*16f40*/  MUFU.EX2 R108, R108 ;  /* 0x0000006c006c7308 */ /* 0x000e620000000800 */
[----:B------:R-:W-:-:S01]  /*16f50*/  FADD R134, R97, R58 ;  /* 0x0000003a61867221 */ /* 0x000fc20000000000 */
[----:B------:R-:W-:Y:S01]  /*16f60*/  @!P6 FMUL R88, R88, R88 ;  /* 0x000000585858e220 */ /* 0x000fe20000400000 */
[----:B------:R-:W-:Y:S02]  /*16f70*/  FSETP.GEU.AND P6, PT, R109, -126, PT ;  /* 0xc2fc00006d00780b */ /* 0x000fe40003fce000 */
[----:B------:R-:W-:-:S03]  /*16f80*/  FADD R134, R135, R134 ;  /* 0x0000008687867221 */ /* 0x000fc60000000000 */
[----:B------:R-:W1:Y:S01]  /*16f90*/  MUFU.EX2 R107, R107 ;  /* 0x0000006b006b7308 */ /* 0x000e620000000800 */
[----:B------:R-:W-:-:S01]  /*16fa0*/  FADD R140, R136, R134 ;  /* 0x00000086888c7221 */ /* 0x000fc20000000000 */
[----:B------:R-:W-:Y:S01]  /*16fb0*/  FADD R135, R85, R94 ;  /* 0x0000005e55877221 */ /* 0x000fe20000000000 */
[----:B------:R-:W-:-:S01]  /*16fc0*/  FADD R134, R102, R59 ;  /* 0x0000003b66867221 */ /* 0x000fc20000000000 */
[--C-:B------:R-:W-:Y:S01]  /*16fd0*/  FFMA R53, R53, UR27, -R46.reuse ;  /* 0x0000001b35357c23 */ /* 0x100fe2000800082e */
[----:B------:R-:W-:-:S02]  /*16fe0*/  FFMA R51, R51, UR27, -R46 ;  /* 0x0000001b33337c23 */ /* 0x000fc4000800082e */
[----:B------:R-:W-:Y:S01]  /*16ff0*/  FADD R136, R135, R134 ;  /* 0x0000008687887221 */ /* 0x000fe20000000000 */
[----:B------:R-:W-:-:S01]  /*17000*/  FADD R135, R106, R61 ;  /* 0x0000003d6a877221 */ /* 0x000fc20000000000 */
[----:B------:R-:W-:Y:S01]  /*17010*/  FADD R134, R98, R55 ;  /* 0x0000003762867221 */ /* 0x000fe20000000000 */
[----:B------:R-:W-:Y:S01]  /*17020*/  @!P6 FMUL R109, R109, 0.5 ;  /* 0x3f0000006d6de820 */ /* 0x000fe20000400000 */
[----:B-1----:R-:W-:Y:S01]  /*17030*/  @!P5 FMUL R62, R62, R62 ;  /* 0x0000003e3e3ed220 */ /* 0x002fe20000400000 */
[----:B------:R-:W-:Y:S01]  /*17040*/  @!P3 FMUL R108, R108, R108 ;  /* 0x0000006c6c6cb220 */ /* 0x000fe20000400000 */
[----:B------:R-:W-:Y:S01]  /*17050*/  FFMA R50, R50, UR27, -R46 ;  /* 0x0000001b32327c23 */ /* 0x000fe2000800082e */
[----:B------:R-:W-:-:S02]  /*17060*/  FSETP.GEU.AND P5, PT, R53, -126, PT ;  /* 0xc2fc00003500780b */ /* 0x000fc40003fae000 */
[----:B------:R-:W-:Y:S01]  /*17070*/  FSETP.GEU.AND P3, PT, R51, -126, PT ;  /* 0xc2fc00003300780b */ /* 0x000fe20003f6e000 */
[----:B------:R-:W-:-:S01]  /*17080*/  FADD R134, R135, R134 ;  /* 0x0000008687867221 */ /* 0x000fc20000000000 */
[----:B------:R-:W-:Y:S01]  /*17090*/  @!P4 FMUL R107, R107, R107 ;  /* 0x0000006b6b6bc220 */ /* 0x000fe20000400000 */
[----:B------:R-:W1:Y:S01]  /*170a0*/  MUFU.EX2 R109, R109 ;  /* 0x0000006d006d7308 */ /* 0x000e620000000800 */
[----:B------:R-:W-:Y:S01]  /*170b0*/  FSETP.GEU.AND P4, PT, R50, -126, PT ;  /* 0xc2fc00003200780b */ /* 0x000fe20003f8e000 */
[----:B------:R-:W-:Y:S01]  /*170c0*/  FADD R143, R136, R134 ;  /* 0x00000086888f7221 */ /* 0x000fe20000000000 */
[----:B------:R-:W-:-:S01]  /*170d0*/  FADD R135, R82, R67 ;  /* 0x0000004352877221 */ /* 0x000fc20000000000 */
[----:B------:R-:W-:-:S04]  /*170e0*/  FADD R134, R74, R84 ;  /* 0x000000544a867221 */ /* 0x000fc80000000000 */
[----:B------:R-:W-:Y:S01]  /*170f0*/  FADD R136, R135, R134 ;  /* 0x0000008687887221 */ /* 0x000fe20000000000 */
[----:B------:R-:W-:-:S01]  /*17100*/  FADD R135, R78, R87 ;  /* 0x000000574e877221 */ /* 0x000fc20000000000 */
[----:B------:R-:W-:Y:S01]  /*17110*/  FADD R134, R70, R83 ;  /* 0x0000005346867221 */ /* 0x000fe20000000000 */
[----:B------:R-:W-:Y:S01]  /*17120*/  @!P5 FMUL R53, R53, 0.5 ;  /* 0x3f0000003535d820 */ /* 0x000fe20000400000 */
[----:B------:R-:W-:Y:S02]  /*17130*/  @!P3 FMUL R51, R51, 0.5 ;  /* 0x3f0000003333b820 */ /* 0x000fe40000400000 */
[----:B------:R-:W-:-:S01]  /*17140*/  FADD R134, R135, R134 ;  /* 0x0000008687867221 */ /* 0x000fc20000000000 */
[----:B------:R-:W-:Y:S01]  /*17150*/  FFMA R52, R52, UR27, -R46 ;  /* 0x0000001b34347c23 */ /* 0x000fe2000800082e */
[----:B------:R-:W-:Y:S01]  /*17160*/  @!P4 FMUL R50, R50, 0.5 ;  /* 0x3f0000003232c820 */ /* 0x000fe20000400000 */
[----:B------:R-:W3:Y:S01]  /*17170*/  MUFU.EX2 R53, R53 ;  /* 0x0000003500357308 */ /* 0x000ee20000000800 */
[----:B------:R-:W-:-:S01]  /*17180*/  FADD R142, R136, R134 ;  /* 0x00000086888e7221 */ /* 0x000fc20000000000 */
[----:B------:R-:W-:Y:S01]  /*17190*/  FADD R135, R81, R65 ;  /* 0x0000004151877221 */ /* 0x000fe20000000000 */
[----:B------:R-:W-:-:S01]  /*171a0*/  FADD R134, R73, R86 ;  /* 0x0000005649867221 */ /* 0x000fc20000000000 */
[----:B-1----:R-:W-:-:S04]  /*171b0*/  @!P6 FMUL R109, R109, R109 ;  /* 0x0000006d6d6de220 */ /* 0x002fc80000400000 */
[----:B------:R-:W1:Y:S01]  /*171c0*/  MUFU.EX2 R51, R51 ;  /* 0x0000003300337308 */ /* 0x000e620000000800 */
[----:B------:R-:W-:Y:S01]  /*171d0*/  FSETP.GEU.AND P6, PT, R52, -126, PT ;  /* 0xc2fc00003400780b */ /* 0x000fe20003fce000 */
[----:B------:R-:W-:Y:S01]  /*171e0*/  FADD R136, R135, R134 ;  /* 0x0000008687887221 */ /* 0x000fe20000000000 */
[----:B------:R-:W-:-:S01]  /*171f0*/  FADD R135, R77, R89 ;  /* 0x000000594d877221 */ /* 0x000fc20000000000 */
[----:B------:R-:W-:-:S04]  /*17200*/  FADD R134, R69, R109 ;  /* 0x0000006d45867221 */ /* 0x000fc80000000000 */
[----:B------:R-:W4:Y:S01]  /*17210*/  MUFU.EX2 R50, R50 ;  /* 0x0000003200327308 */ /* 0x000f220000000800 */
[----:B------:R-:W-:-:S01]  /*17220*/  FADD R134, R135, R134 ;  /* 0x0000008687867221 */ /* 0x000fc20000000000 */
[----:B------:R-:W-:Y:S01]  /*17230*/  FADD R144, -R47, R195 ;  /* 0x000000c32f907221 */ /* 0x000fe20000000100 */
[----:B------:R-:W-:-:S01]  /*17240*/  FFMA R47, R152, UR27, -R46 ;  /* 0x0000001b982f7c23 */ /* 0x000fc2000800082e */
[----:B------:R-:W-:Y:S01]  /*17250*/  FADD R135, R57, R90 ;  /* 0x0000005a39877221 */ /* 0x000fe20000000000 */
[----:B------:R-:W-:-:S01]  /*17260*/  FADD R141, R136, R134 ;  /* 0x00000086888d7221 */ /* 0x000fc20000000000 */
[----:B------:R-:W-:Y:S01]  /*17270*/  FADD R134, R99, R108 ;  /* 0x0000006c63867221 */ /* 0x000fe20000000000 */
[----:B------:R-:W-:-:S01]  /*17280*/  FFMA R49, R174, UR27, -R46 ;  /* 0x0000001bae317c23 */ /* 0x000fc2000800082e */
[--C-:B------:R-:W-:Y:S01]  /*17290*/  FFMA R48, R48, UR27, -R46.reuse ;  /* 0x0000001b30307c23 */ /* 0x100fe2000800082e */
[----:B------:R-:W-:Y:S01]  /*172a0*/  @!P6 FMUL R52, R52, 0.5 ;  /* 0x3f0000003434e820 */ /* 0x000fe20000400000 */
[----:B---3--:R-:W-:Y:S01]  /*172b0*/  @!P5 FMUL R53, R53, R53 ;  /* 0x000000353535d220 */ /* 0x008fe20000400000 */
[----:B-1----:R-:W-:Y:S01]  /*172c0*/  @!P3 FMUL R51, R51, R51 ;  /* 0x000000333333b220 */ /* 0x002fe20000400000 */
[----:B------:R-:W-:Y:S01]  /*172d0*/  FFMA R46, R149, UR27, -R46 ;  /* 0x0000001b952e7c23 */ /* 0x000fe2000800082e */
[----:B------:R-:W-:Y:S01]  /*172e0*/  FSETP.GEU.AND P3, PT, R47, -126, PT ;  /* 0xc2fc00002f00780b */ /* 0x000fe20003f6e000 */
[----:B------:R-:W-:Y:S01]  /*172f0*/  FADD R136, R135, R134 ;  /* 0x0000008687887221 */ /* 0x000fe20000000000 */
[----:B------:R-:W-:-:S01]  /*17300*/  FADD R135, R103, R63 ;  /* 0x0000003f67877221 */ /* 0x000fc20000000000 */
[----:B------:R-:W-:Y:S01]  /*17310*/  FADD R134, R95, R53 ;  /* 0x000000355f867221 */ /* 0x000fe20000000000 */
[----:B----4-:R-:W-:Y:S01]  /*17320*/  @!P4 FMUL R50, R50, R50 ;  /* 0x000000323232c220 */ /* 0x010fe20000400000 */
[----:B------:R-:W1:Y:S01]  /*17330*/  MUFU.EX2 R52, R52 ;  /* 0x0000003400347308 */ /* 0x000e620000000800 */
[----:B------:R-:W-:-:S02]  /*17340*/  FSETP.GEU.AND P5, PT, R49, -126, PT ;  /* 0xc2fc00003100780b */ /* 0x000fc40003fae000 */
[----:B------:R-:W-:Y:S01]  /*17350*/  FSETP.GEU.AND P4, PT, R46, -126, PT ;  /* 0xc2fc00002e00780b */ /* 0x000fe20003f8e000 */
[----:B------:R-:W-:-:S01]  /*17360*/  FADD R134, R135, R134 ;  /* 0x0000008687867221 */ /* 0x000fc20000000000 */
[----:B------:R-:W-:-:S03]  /*17370*/  FADD R135, R56, R92 ;  /* 0x0000005c38877221 */ /* 0x000fc60000000000 */
[----:B------:R-:W-:Y:S01]  /*17380*/  FADD R137, R136, R134 ;  /* 0x0000008688897221 */ /* 0x000fe20000000000 */
[----:B------:R-:W-:-:S01]  /*17390*/  FADD R134, R100, R107 ;  /* 0x0000006b64867221 */ /* 0x000fc20000000000 */
[----:B------:R-:W-:-:S03]  /*173a0*/  @!P3 FMUL R47, R47, 0.5 ;  /* 0x3f0000002f2fb820 */ /* 0x000fc60000400000 */
[----:B------:R-:W-:Y:S01]  /*173b0*/  FADD R136, R135, R134 ;  /* 0x0000008687887221 */ /* 0x000fe20000000000 */
[----:B------:R-:W-:-:S01]  /*173c0*/  FADD R135, R104, R88 ;  /* 0x0000005868877221 */ /* 0x000fc20000000000 */
[----:B------:R-:W-:Y:S01]  /*173d0*/  FADD R134, R96, R51 ;  /* 0x0000003360867221 */ /* 0x000fe20000000000 */
[----:B------:R-:W-:Y:S01]  /*173e0*/  @!P5 FMUL R49, R49, 0.5 ;  /* 0x3f0000003131d820 */ /* 0x000fe20000400000 */
[----:B------:R-:W-:Y:S01]  /*173f0*/  @!P4 FMUL R46, R46, 0.5 ;  /* 0x3f0000002e2ec820 */ /* 0x000fe20000400000 */
[----:B------:R-:W3:Y:S01]  /*17400*/  MUFU.EX2 R47, R47 ;  /* 0x0000002f002f7308 */ /* 0x000ee20000000800 */
[----:B------:R-:W-:-:S01]  /*17410*/  FADD R134, R135, R134 ;  /* 0x0000008687867221 */ /* 0x000fc20000000000 */
[----:B-1----:R-:W-:Y:S01]  /*17420*/  @!P6 FMUL R52, R52, R52 ;  /* 0x000000343434e220 */ /* 0x002fe20000400000 */
[----:B------:R-:W-:-:S02]  /*17430*/  FADD R135, R80, R66 ;  /* 0x0000004250877221 */ /* 0x000fc40000000000 */
[----:B------:R-:W-:Y:S01]  /*17440*/  FADD R139, R136, R134 ;  /* 0x00000086888b7221 */ /* 0x000fe20000000000 */
[----:B------:R-:W-:-:S02]  /*17450*/  FADD R134, R72, R52 ;  /* 0x0000003448867221 */ /* 0x000fc40000000000 */
[----:B------:R-:W1:Y:S02]  /*17460*/  MUFU.EX2 R49, R49 ;  /* 0x0000003100317308 */ /* 0x000e640000000800 */
[----:B------:R-:W-:-:S06]  /*17470*/  FADD R136, R135, R134 ;  /* 0x0000008687887221 */ /* 0x000fcc0000000000 */
[----:B------:R-:W4:Y:S01]  /*17480*/  MUFU.EX2 R46, R46 ;  /* 0x0000002e002e7308 */ /* 0x000f220000000800 */
[----:B------:R-:W-:-:S01]  /*17490*/  FADD R135, R76, R62 ;  /* 0x0000003e4c877221 */ /* 0x000fc20000000000 */
[----:B------:R-:W-:Y:S01]  /*174a0*/  FADD R134, R68, R50 ;  /* 0x0000003244867221 */ /* 0x000fe20000000000 */
[----:B---3--:R-:W-:-:S03]  /*174b0*/  @!P3 FMUL R47, R47, R47 ;  /* 0x0000002f2f2fb220 */ /* 0x008fc60000400000 */
[----:B------:R-:W-:Y:S01]  /*174c0*/  FADD R134, R135, R134 ;  /* 0x0000008687867221 */ /* 0x000fe20000000000 */
[----:B------:R-:W-:-:S01]  /*174d0*/  FADD R135, R79, R91 ;  /* 0x0000005b4f877221 */ /* 0x000fc20000000000 */
[----:B------:R-:W-:Y:S02]  /*174e0*/  F2FP.SATFINITE.E4M3.F32.PACK_AB_MERGE_C R82, RZ, R82, RZ ;  /* 0x00000052ff52723e */ /* 0x000fe400048070ff */
[----:B------:R-:W-:-:S01]  /*174f0*/  FADD R138, R136, R134 ;  /* 0x00000086888a7221 */ /* 0x000fc20000000000 */
[----:B------:R-:W-:Y:S01]  /*17500*/  FADD R134, R71, R47 ;  /* 0x0000002f47867221 */ /* 0x000fe20000000000 */
[----:B------:R-:W-:Y:S01]  /*17510*/  F2FP.SATFINITE.E4M3.F32.PACK_AB_MERGE_C R81, RZ, R81, RZ ;  /* 0x00000051ff51723e */ /* 0x000fe200048070ff */
[----:B-1----:R-:W-:Y:S01]  /*17520*/  @!P5 FMUL R49, R49, R49 ;  /* 0x000000313131d220 */ /* 0x002fe20000400000 */
[----:B------:R-:W-:Y:S02]  /*17530*/  F2FP.SATFINITE.E4M3.F32.PACK_AB_MERGE_C R57, RZ, R57, RZ ;  /* 0x00000039ff39723e */ /* 0x000fe400048070ff */
[----:B------:R-:W-:Y:S01]  /*17540*/  F2FP.SATFINITE.E4M3.F32.PACK_AB_MERGE_C R56, RZ, R56, RZ ;  /* 0x00000038ff38723e */ /* 0x000fe200048070ff */
[----:B----4-:R-:W-:Y:S01]  /*17550*/  @!P4 FMUL R46, R46, R46 ;  /* 0x0000002e2e2ec220 */ /* 0x010fe20000400000 */
[----:B------:R-:W-:Y:S01]  /*17560*/  FADD R136, R135, R134 ;  /* 0x0000008687887221 */ /* 0x000fe20000000000 */
[----:B------:R-:W-:-:S02]  /*17570*/  LOP3.LUT R82, R82, 0xff, RZ, 0xc0, !PT ;  /* 0x000000ff52527812 */ /* 0x000fc400078ec0ff */
[----:B------:R-:W-:Y:S01]  /*17580*/  LOP3.LUT R81, R81, 0xffff, RZ, 0xc0, !PT ;  /* 0x0000ffff51517812 */ /* 0x000fe200078ec0ff */
[----:B------:R-:W-:-:S01]  /*17590*/  FADD R134, R49, R46 ;  /* 0x0000002e31867221 */ /* 0x000fc20000000000 */
[----:B------:R-:W-:Y:S02]  /*175a0*/  LOP3.LUT R57, R57, 0xff, RZ, 0xc0, !PT ;  /* 0x000000ff39397812 */ /* 0x000fe400078ec0ff */
[----:B------:R-:W-:Y:S02]  /*175b0*/  LOP3.LUT R56, R56, 0xffff, RZ, 0xc0, !PT ;  /* 0x0000ffff38387812 */ /* 0x000fe400078ec0ff */
[----:B------:R-:W-:Y:S02]  /*175c0*/  F2FP.SATFINITE.E4M3.F32.PACK_AB_MERGE_C R68, RZ, R68, RZ ;  /* 0x00000044ff44723e */ /* 0x000fe400048070ff */
[----:B------:R-:W-:Y:S02]  /*175d0*/  F2FP.SATFINITE.E4M3.F32.PACK_AB_MERGE_C R49, RZ, R49, RZ ;  /* 0x00000031ff31723e */ /* 0x000fe400048070ff */
[----:B------:R-:W-:-:S02]  /*175e0*/  FSETP.GEU.AND P6, PT, R48, -126, PT ;  /* 0xc2fc00003000780b */ /* 0x000fc40003fce000 */
[----:B------:R-:W-:Y:S02]  /*175f0*/  PRMT R82, R81, 0x7604, R82 ;  /* 0x0000760451527816 */ /* 0x000fe40000000052 */
[----:B------:R-:W-:Y:S02]  /*17600*/  PRMT R81, R56, 0x7604, R57 ;  /* 0x0000760438517816 */ /* 0x000fe40000000039 */
[----:B------:R-:W-:Y:S02]  /*17610*/  LOP3.LUT R68, R68, 0xff, RZ, 0xc0, !PT ;  /* 0x000000ff44447812 */ /* 0x000fe400078ec0ff */
[----:B------:R-:W-:Y:S02]  /*17620*/  LOP3.LUT R56, R49, 0xffff, RZ, 0xc0, !PT ;  /* 0x0000ffff31387812 */ /* 0x000fe400078ec0ff */
[----:B------:R-:W-:Y:S02]  /*17630*/  F2FP.SATFINITE.E4M3.F32.PACK_AB_MERGE_C R67, RZ, R67, RZ ;  /* 0x00000043ff43723e */ /* 0x000fe400048070ff */
[----:B------:R-:W-:-:S02]  /*17640*/  F2FP.SATFINITE.E4M3.F32.PACK_AB_MERGE_C R66, RZ, R66, RZ ;  /* 0x00000042ff42723e */ /* 0x000fc400048070ff */
[----:B------:R-:W-:Y:S02]  /*17650*/  F2FP.SATFINITE.E4M3.F32.PACK_AB_MERGE_C R91, RZ, R91, RZ ;  /* 0x0000005bff5b723e */ /* 0x000fe400048070ff */
[----:B------:R-:W-:Y:S02]  /*17660*/  PRMT R56, R56, 0x7604, R68 ;  /* 0x0000760438387816 */ /* 0x000fe40000000044 */
[----:B------:R-:W-:Y:S02]  /*17670*/  F2FP.SATFINITE.E4M3.F32.PACK_AB_MERGE_C R38, RZ, R38, RZ ;  /* 0x00000026ff26723e */ /* 0x000fe400048070ff */
[----:B------:R-:W-:Y:S02]  /*17680*/  LOP3.LUT R68, R67, 0xff, RZ, 0xc0, !PT ;  /* 0x000000ff43447812 */ /* 0x000fe400078ec0ff */
[----:B------:R-:W-:Y:S02]  /*17690*/  LOP3.LUT R67, R66, 0xff, RZ, 0xc0, !PT ;  /* 0x000000ff42437812 */ /* 0x000fe400078ec0ff */
[----:B------:R-:W-:Y:S01]  /*176a0*/  LOP3.LUT R91, R91, 0xffff, RZ, 0xc0, !PT ;  /* 0x0000ffff5b5b7812 */ /* 0x000fe200078ec0ff */
[----:B------:R-:W-:-:S02]  /*176b0*/  IMAD.U32 R38, R38, 0x10000, RZ ;  /* 0x0001000026267824 */ /* 0x000fc400078e00ff */
[----:B------:R-:W-:Y:S01]  /*176c0*/  @!P6 FMUL R48, R48, 0.5 ;  /* 0x3f0000003030e820 */ /* 0x000fe20000400000 */
[----:B------:R-:W-:Y:S02]  /*176d0*/  F2FP.SATFINITE.E4M3.F32.PACK_AB_MERGE_C R63, RZ, R63, RZ ;  /* 0x0000003fff3f723e */ /* 0x000fe400048070ff */
[----:B------:R-:W-:Y:S02]  /*176e0*/  PRMT R67, R91, 0x7604, R67 ;  /* 0x000076045b437816 */ /* 0x000fe40000000043 */
[----:B------:R-:W-:Y:S02]  /*176f0*/  F2FP.SATFINITE.E4M3.F32.PACK_AB_MERGE_C R88, RZ, R88, RZ ;  /* 0x00000058ff58723e */ /* 0x000fe400048070ff */
[----:B------:R-:W-:Y:S02]  /*17700*/  F2FP.SATFINITE.E4M3.F32.PACK_AB_MERGE_C R37, RZ, R37, RZ ;  /* 0x00000025ff25723e */ /* 0x000fe400048070ff */
[----:B------:R-:W-:Y:S02]  /*17710*/  F2FP.SATFINITE.E4M3.F32.PACK_AB_MERGE_C R35, RZ, R35, RZ ;  /* 0x00000023ff23723e */ /* 0x000fe400048070ff */
[----:B------:R-:W-:Y:S01]  /*17720*/  LOP3.LUT R67, R67, 0xff0000, R38, 0xf8, !PT ;  /* 0x00ff000043437812 */ /* 0x000fe200078ef826 */
[----:B------:R-:W1:Y:S01]  /*17730*/  MUFU.EX2 R48, R48 ;  /* 0x0000003000307308 */ /* 0x000e620000000800 */
[----:B------:R-:W-:-:S02]  /*17740*/  LOP3.LUT R63, R63, 0xff, RZ, 0xc0, !PT ;  /* 0x000000ff3f3f7812 */ /* 0x000fc400078ec0ff */
[----:B------:R-:W-:Y:S02]  /*17750*/  LOP3.LUT R88, R88, 0xffff, RZ, 0xc0, !PT ;  /* 0x0000ffff58587812 */ /* 0x000fe400078ec0ff */
[----:B------:R-:W-:Y:S01]  /*17760*/  F2FP.SATFINITE.E4M3.F32.PACK_AB_MERGE_C R38, RZ, R36, RZ ;  /* 0x00000024ff26723e */ /* 0x000fe200048070ff */
[----:B------:R-:W-:Y:S01]  /*17770*/  IMAD.U32 R36, R37, 0x10000, RZ ;  /* 0x0001000025247824 */ /* 0x000fe200078e00ff */
[----:B------:R-:W-:Y:S01]  /*17780*/  F2FP.SATFINITE.E4M3.F32.PACK_AB_MERGE_C R37, RZ, R34, RZ ;  /* 0x00000022ff25723e */ /* 0x000fe200048070ff */
[----:B------:R-:W-:Y:S01]  /*17790*/  IMAD.U32 R34, R35, 0x10000, RZ ;  /* 0x0001000023227824 */ /* 0x000fe200078e00ff */
[----:B------:R-:W-:Y:S02]  /*177a0*/  PRMT R63, R88, 0x7604, R63 ;  /* 0x00007604583f7816 */ /* 0x000fe4000000003f */
[----:B------:R-:W-:Y:S02]  /*177b0*/  F2FP.SATFINITE.E4M3.F32.PACK_AB_MERGE_C R108, RZ, R108, RZ ;  /* 0x0000006cff6c723e */ /* 0x000fe400048070ff */
[----:B------:R-:W-:-:S02]  /*177c0*/  F2FP.SATFINITE.E4M3.F32.PACK_AB_MERGE_C R107, RZ, R107, RZ ;  /* 0x0000006bff6b723e */ /* 0x000fc400048070ff */
[----:B------:R-:W-:Y:S02]  /*177d0*/  F2FP.SATFINITE.E4M3.F32.PACK_AB_MERGE_C R33, RZ, R33, RZ ;  /* 0x00000021ff21723e */ /* 0x000fe400048070ff */
[----:B------:R-:W-:Y:S02]  /*177e0*/  F2FP.SATFINITE.E4M3.F32.PACK_AB_MERGE_C R35, RZ, R31, RZ ;  /* 0x0000001fff23723e */ /* 0x000fe400048070ff */
[----:B------:R-:W-:Y:S02]  /*177f0*/  LOP3.LUT R63, R63, 0xff0000, R34, 0xf8, !PT ;  /* 0x00ff00003f3f7812 */ /* 0x000fe400078ef822 */
[----:B------:R-:W-:Y:S02]  /*17800*/  LOP3.LUT R108, R108, 0xff, RZ, 0xc0, !PT ;  /* 0x000000ff6c6c7812 */ /* 0x000fe400078ec0ff */
[----:B------:R-:W-:Y:S02]  /*17810*/  LOP3.LUT R107, R107, 0xffff, RZ, 0xc0, !PT ;  /* 0x0000ffff6b6b7812 */ /* 0x000fe400078ec0ff */
[----:B------:R-:W-:Y:S01]  /*17820*/  F2FP.SATFINITE.E4M3.F32.PACK_AB_MERGE_C R34, RZ, R32, RZ ;  /* 0x00000020ff22723e */ /* 0x000fe200048070ff */
[----:B------:R-:W-:Y:S01]  /*17830*/  IMAD.U32 R32, R33, 0x10000, RZ ;  /* 0x0001000021207824 */ /* 0x000fe200078e00ff */
[----:B------:R-:W-:Y:S01]  /*17840*/  F2FP.SATFINITE.E4M3.F32.PACK_AB_MERGE_C R33, RZ, R30, RZ ;  /* 0x0000001eff21723e */ /* 0x000fe200048070ff */
[----:B------:R-:W-:Y:S01]  /*17850*/  IMAD.U32 R30, R35, 0x10000, RZ ;  /* 0x00010000231e7824 */ /* 0x000fe200078e00ff */
[----:B------:R-:W-:-:S02]  /*17860*/  PRMT R107, R107, 0x7604, R108 ;  /* 0x000076046b6b7816 */ /* 0x000fc4000000006c */
[----:B------:R-:W-:Y:S02]  /*17870*/  F2FP.SATFINITE.E4M3.F32.PACK_AB_MERGE_C R29, RZ, R29, RZ ;  /* 0x0000001dff1d723e */ /* 0x000fe400048070ff */
[----:B------:R-:W-:Y:S02]  /*17880*/  F2FP.SATFINITE.E4M3.F32.PACK_AB_MERGE_C R52, RZ, R52, RZ ;  /* 0x00000034ff34723e */ /* 0x000fe400048070ff */
[----:B------:R-:W-:Y:S01]  /*17890*/  F2FP.SATFINITE.E4M3.F32.PACK_AB_MERGE_C R47, RZ, R47, RZ ;  /* 0x0000002fff2f723e */ /* 0x000fe200048070ff */
[----:B-1----:R-:W-:Y:S01]  /*178a0*/  @!P6 FMUL R48, R48, R48 ;  /* 0x000000303030e220 */ /* 0x002fe20000400000 */
[----:B------:R-:W-:Y:S02]  /*178b0*/  F2FP.SATFINITE.E4M3.F32.PACK_AB_MERGE_C R105, RZ, R105, RZ ;  /* 0x00000069ff69723e */ /* 0x000fe400048070ff */
[----:B------:R-:W-:Y:S02]  /*178c0*/  F2FP.SATFINITE.E4M3.F32.PACK_AB_MERGE_C R106, RZ, R106, RZ ;  /* 0x0000006aff6a723e */ /* 0x000fe400048070ff */
[----:B------:R-:W-:-:S02]  /*178d0*/  LOP3.LUT R107, R107, 0xff0000, R30, 0xf8, !PT ;  /* 0x00ff00006b6b7812 */ /* 0x000fc400078ef81e */
[----:B------:R-:W-:Y:S02]  /*178e0*/  F2FP.SATFINITE.E4M3.F32.PACK_AB_MERGE_C R50, RZ, R50, RZ ;  /* 0x00000032ff32723e */ /* 0x000fe400048070ff */
[----:B------:R-:W-:Y:S02]  /*178f0*/  F2FP.SATFINITE.E4M3.F32.PACK_AB_MERGE_C R46, RZ, R46, RZ ;  /* 0x0000002eff2e723e */ /* 0x000fe400048070ff */
[----:B------:R-:W-:Y:S01]  /*17900*/  F2FP.SATFINITE.E4M3.F32.PACK_AB_MERGE_C R30, RZ, R28, RZ ;  /* 0x0000001cff1e723e */ /* 0x000fe200048070ff */
[----:B------:R-:W-:Y:S01]  /*17910*/  IMAD.U32 R28, R29, 0x10000, RZ ;  /* 0x000100001d1c7824 */ /* 0x000fe200078e00ff */
[----:B------:R-:W-:Y:S02]  /*17920*/  LOP3.LUT R52, R52, 0xff, RZ, 0xc0, !PT ;  /* 0x000000ff34347812 */ /* 0x000fe400078ec0ff */
[----:B------:R-:W-:Y:S02]  /*17930*/  LOP3.LUT R47, R47, 0xffff, RZ, 0xc0, !PT ;  /* 0x0000ffff2f2f7812 */ /* 0x000fe400078ec0ff */
[----:B------:R-:W-:-:S02]  /*17940*/  F2FP.SATFINITE.E4M3.F32.PACK_AB_MERGE_C R125, RZ, R125, RZ ;  /* 0x0000007dff7d723e */ /* 0x000fc400048070ff */
[----:B------:R-:W-:Y:S02]  /*17950*/  F2FP.SATFINITE.E4M3.F32.PACK_AB_MERGE_C R80, RZ, R80, RZ ;  /* 0x00000050ff50723e */ /* 0x000fe400048070ff */
[----:B------:R-:W-:Y:S02]  /*17960*/  F2FP.SATFINITE.E4M3.F32.PACK_AB_MERGE_C R79, RZ, R79, RZ ;  /* 0x0000004fff4f723e */ /* 0x000fe400048070ff */
[----:B------:R-:W-:Y:S01]  /*17970*/  F2FP.SATFINITE.E4M3.F32.PACK_AB_MERGE_C R29, RZ, R26, RZ ;  /* 0x0000001aff1d723e */ /* 0x000fe200048070ff */
[----:B------:R-:W-:-:S01]  /*17980*/  FADD R135, R75, R48 ;  /* 0x000000304b877221 */ /* 0x000fc20000000000 */
[----:B------:R-:W-:Y:S02]  /*17990*/  LOP3.LUT R105, R105, 0xff, RZ, 0xc0, !PT ;  /* 0x000000ff69697812 */ /* 0x000fe400078ec0ff */
[----:B------:R-:W-:Y:S02]  /*179a0*/  LOP3.LUT R106, R106, 0xffff, RZ, 0xc0, !PT ;  /* 0x0000ffff6a6a7812 */ /* 0x000fe400078ec0ff */
[----:B------:R-:W-:-:S02]  /*179b0*/  F2FP.SATFINITE.E4M3.F32.PACK_AB_MERGE_C R54, RZ, R54, RZ ;  /* 0x00000036ff36723e */ /* 0x000fc400048070ff */
[----:B------:R-:W-:Y:S02]  /*179c0*/  F2FP.SATFINITE.E4M3.F32.PACK_AB_MERGE_C R85, RZ, R85, RZ ;  /* 0x00000055ff55723e */ /* 0x000fe400048070ff */
[----:B------:R-:W-:Y:S02]  /*179d0*/  LOP3.LUT R50, R50, 0xff, RZ, 0xc0, !PT ;  /* 0x000000ff32327812 */ /* 0x000fe400078ec0ff */
[----:B------:R-:W-:Y:S02]  /*179e0*/  LOP3.LUT R46, R46, 0xffff, RZ, 0xc0, !PT ;  /* 0x0000ffff2e2e7812 */ /* 0x000fe400078ec0ff */
[----:B------:R-:W-:Y:S02]  /*179f0*/  F2FP.SATFINITE.E4M3.F32.PACK_AB_MERGE_C R127, RZ, R127, RZ ;  /* 0x0000007fff7f723e */ /* 0x000fe400048070ff */
[----:B------:R-:W-:Y:S02]  /*17a00*/  F2FP.SATFINITE.E4M3.F32.PACK_AB_MERGE_C R126, RZ, R126, RZ ;  /* 0x0000007eff7e723e */ /* 0x000fe400048070ff */
[----:B------:R-:W-:-:S02]  /*17a10*/  F2FP.SATFINITE.E4M3.F32.PACK_AB_MERGE_C R76, RZ, R76, RZ ;  /* 0x0000004cff4c723e */ /* 0x000fc400048070ff */
[----:B------:R-:W-:Y:S02]  /*17a20*/  F2FP.SATFINITE.E4M3.F32.PACK_AB_MERGE_C R75, RZ, R75, RZ ;  /* 0x0000004bff4b723e */ /* 0x000fe400048070ff */
[----:B------:R-:W-:Y:S01]  /*17a30*/  PRMT R47, R47, 0x7604, R52 ;  /* 0x000076042f2f7816 */ /* 0x000fe20000000034 */
[----:B------:R-:W-:Y:S01]  /*17a40*/  IMAD.U32 R52, R125, 0x10000, RZ ;  /* 0x000100007d347824 */ /* 0x000fe200078e00ff */
[----:B------:R-:W-:Y:S01]  /*17a50*/  LOP3.LUT R80, R80, 0xff, RZ, 0xc0, !PT ;  /* 0x000000ff50507812 */ /* 0x000fe200078ec0ff */
[----:B------:R-:W-:Y:S01]  /*17a60*/  IMAD.U32 R29, R29, 0x10000, RZ ;  /* 0x000100001d1d7824 */ /* 0x000fe200078e00ff */
[----:B------:R-:W-:Y:S02]  /*17a70*/  LOP3.LUT R79, R79, 0xffff, RZ, 0xc0, !PT ;  /* 0x0000ffff4f4f7812 */ /* 0x000fe400078ec0ff */
[----:B------:R-:W-:Y:S02]  /*17a80*/  F2FP.SATFINITE.E4M3.F32.PACK_AB_MERGE_C R131, RZ, R131, RZ ;  /* 0x00000083ff83723e */ /* 0x000fe400048070ff */
[----:B------:R-:W-:-:S02]  /*17a90*/  F2FP.SATFINITE.E4M3.F32.PACK_AB_MERGE_C R130, RZ, R130, RZ ;  /* 0x00000082ff82723e */ /* 0x000fc400048070ff */
[----:B------:R-:W-:Y:S02]  /*17aa0*/  PRMT R105, R106, 0x7604, R105 ;  /* 0x000076046a697816 */ /* 0x000fe40000000069 */
[----:B------:R-:W-:Y:S02]  /*17ab0*/  F2FP.SATFINITE.E4M3.F32.PACK_AB_MERGE_C R119, RZ, R119, RZ ;  /* 0x00000077ff77723e */ /* 0x000fe400048070ff */
[----:B------:R-:W-:Y:S02]  /*17ac0*/  LOP3.LUT R54, R54, 0xff, RZ, 0xc0, !PT ;  /* 0x000000ff36367812 */ /* 0x000fe400078ec0ff */
[----:B------:R-:W-:Y:S02]  /*17ad0*/  LOP3.LUT R85, R85, 0xffff, RZ, 0xc0, !PT ;  /* 0x0000ffff55557812 */ /* 0x000fe400078ec0ff */
[----:B------:R-:W-:Y:S01]  /*17ae0*/  PRMT R46, R46, 0x7604, R50 ;  /* 0x000076042e2e7816 */ /* 0x000fe20000000032 */
[----:B------:R-:W-:Y:S01]  /*17af0*/  IMAD.U32 R50, R127, 0x10000, RZ ;  /* 0x000100007f327824 */ /* 0x000fe200078e00ff */
[----:B------:R-:W-:-:S02]  /*17b00*/  LOP3.LUT R126, R126, 0xffff, RZ, 0xc0, !PT ;  /* 0x0000ffff7e7e7812 */ /* 0x000fc400078ec0ff */
[----:B------:R-:W-:Y:S02]  /*17b10*/  LOP3.LUT R76, R76, 0xff, RZ, 0xc0, !PT ;  /* 0x000000ff4c4c7812 */ /* 0x000fe400078ec0ff */
[----:B------:R-:W-:Y:S02]  /*17b20*/  LOP3.LUT R75, R75, 0xffff, RZ, 0xc0, !PT ;  /* 0x0000ffff4b4b7812 */ /* 0x000fe400078ec0ff */
[----:B------:R-:W-:Y:S02]  /*17b30*/  F2FP.SATFINITE.E4M3.F32.PACK_AB_MERGE_C R72, RZ, R72, RZ ;  /* 0x00000048ff48723e */ /* 0x000fe400048070ff */
[----:B------:R-:W-:Y:S01]  /*17b40*/  F2FP.SATFINITE.E4M3.F32.PACK_AB_MERGE_C R27, RZ, R27, RZ ;  /* 0x0000001bff1b723e */ /* 0x000fe200048070ff */
[----:B------:R-:W-:Y:S01]  /*17b50*/  IMAD.U32 R131, R131, 0x10000, RZ ;  /* 0x0001000083837824 */ /* 0x000fe200078e00ff */
[----:B------:R-:W-:Y:S02]  /*17b60*/  PRMT R79, R79, 0x7604, R80 ;  /* 0x000076044f4f7816 */ /* 0x000fe40000000050 */
[----:B------:R-:W-:-:S02]  /*17b70*/  F2FP.SATFINITE.E4M3.F32.PACK_AB_MERGE_C R101, RZ, R101, RZ ;  /* 0x00000065ff65723e */ /* 0x000fc400048070ff */
[----:B------:R-:W-:Y:S02]  /*17b80*/  F2FP.SATFINITE.E4M3.F32.PACK_AB_MERGE_C R102, RZ, R102, RZ ;  /* 0x00000066ff66723e */ /* 0x000fe400048070ff */
[----:B------:R-:W-:Y:S02]  /*17b90*/  F2FP.SATFINITE.E4M3.F32.PACK_AB_MERGE_C R71, RZ, R71, RZ ;  /* 0x00000047ff47723e */ /* 0x000fe400048070ff */
[----:B------:R-:W-:Y:S02]  /*17ba0*/  LOP3.LUT R130, R130, 0xffff, RZ, 0xc0, !PT ;  /* 0x0000ffff82827812 */ /* 0x000fe400078ec0ff */
[----:B------:R-:W-:Y:S01]  /*17bb0*/  LOP3.LUT R105, R105, 0xff0000, R52, 0xf8, !PT ;  /* 0x00ff000069697812 */ /* 0x000fe200078ef834 */
[----:B------:R-:W-:Y:S01]  /*17bc0*/  IMAD.U32 R52, R119, 0x10000, RZ ;  /* 0x0001000077347824 */ /* 0x000fe200078e00ff */
[----:B------:R-:W-:Y:S02]  /*17bd0*/  PRMT R85, R85, 0x7604, R54 ;  /* 0x0000760455557816 */ /* 0x000fe40000000036 */
[----:B------:R-:W-:-:S02]  /*17be0*/  F2FP.SATFINITE.E4M3.F32.PACK_AB_MERGE_C R111, RZ, R111, RZ ;  /* 0x0000006fff6f723e */ /* 0x000fc400048070ff */
[----:B------:R-:W-:Y:S01]  /*17bf0*/  LOP3.LUT R46, R46, 0xff0000, R29, 0xf8, !PT ;  /* 0x00ff00002e2e7812 */ /* 0x000fe200078ef81d */
[----:B------:R-:W-:Y:S01]  /*17c00*/  IMAD.SHL.U32 R29, R126, 0x1000000, RZ ;  /* 0x010000007e1d7824 */ /* 0x000fe200078e00ff */
[----:B------:R-:W-:Y:S01]  /*17c10*/  F2FP.SATFINITE.E4M3.F32.PACK_AB_MERGE_C R110, RZ, R110, RZ ;  /* 0x0000006eff6e723e */ /* 0x000fe200048070ff */
[----:B------:R-:W-:Y:S01]  /*17c20*/  IMAD.U32 R26, R27, 0x10000, RZ ;  /* 0x000100001b1a7824 */ /* 0x000fe200078e00ff */
[----:B------:R-:W-:Y:S02]  /*17c30*/  PRMT R75, R75, 0x7604, R76 ;  /* 0x000076044b4b7816 */ /* 0x000fe4000000004c */
[----:B------:R-:W-:Y:S01]  /*17c40*/  LOP3.LUT R54, R72, 0xff, RZ, 0xc0, !PT ;  /* 0x000000ff48367812 */ /* 0x000fe200078ec0ff */
[----:B------:R-:W-:Y:S01]  /*17c50*/  IMAD.SHL.U32 R27, R130, 0x1000000, RZ ;  /* 0x01000000821b7824 */ /* 0x000fe200078e00ff */
[----:B------:R-:W-:Y:S02]  /*17c60*/  LOP3.LUT R101, R101, 0xff, RZ, 0xc0, !PT ;  /* 0x000000ff65657812 */ /* 0x000fe400078ec0ff */
[----:B------:R-:W-:-:S02]  /*17c70*/  LOP3.LUT R102, R102, 0xffff, RZ, 0xc0, !PT ;  /* 0x0000ffff66667812 */ /* 0x000fc400078ec0ff */
[----:B------:R-:W-:Y:S02]  /*17c80*/  LOP3.LUT R72, R71, 0xffff, RZ, 0xc0, !PT ;  /* 0x0000ffff47487812 */ /* 0x000fe400078ec0ff */
[----:B------:R-:W-:Y:S02]  /*17c90*/  LOP3.LUT R50, R79, 0xff0000, R50, 0xf8, !PT ;  /* 0x00ff00004f327812 */ /* 0x000fe400078ef832 */
[----:B------:R-:W-:Y:S01]  /*17ca0*/  F2FP.SATFINITE.E4M3.F32.PACK_AB_MERGE_C R117, RZ, R117, RZ ;  /* 0x00000075ff75723e */ /* 0x000fe200048070ff */
[----:B------:R-:W-:Y:S01]  /*17cb0*/  IMAD.U32 R111, R111, 0x10000, RZ ;  /* 0x000100006f6f7824 */ /* 0x000fe200078e00ff */
[----:B------:R-:W-:Y:S02]  /*17cc0*/  LOP3.LUT R82, R82, 0xff0000, R131, 0xf8, !PT ;  /* 0x00ff000052527812 */ /* 0x000fe400078ef883 */
[----:B------:R-:W-:Y:S02]  /*17cd0*/  LOP3.LUT R110, R110, 0xffff, RZ, 0xc0, !PT ;  /* 0x0000ffff6e6e7812 */ /* 0x000fe400078ec0ff */
[----:B------:R-:W-:-:S02]  /*17ce0*/  F2FP.SATFINITE.E4M3.F32.PACK_AB_MERGE_C R97, RZ, R97, RZ ;  /* 0x00000061ff61723e */ /* 0x000fc400048070ff */
[----:B------:R-:W-:Y:S02]  /*17cf0*/  F2FP.SATFINITE.E4M3.F32.PACK_AB_MERGE_C R98, RZ, R98, RZ ;  /* 0x00000062ff62723e */ /* 0x000fe400048070ff */
[----:B------:R-:W-:Y:S02]  /*17d00*/  LOP3.LUT R75, R75, 0xff0000, R52, 0xf8, !PT ;  /* 0x00ff00004b4b7812 */ /* 0x000fe400078ef834 */
[----:B------:R-:W-:Y:S02]  /*17d10*/  PRMT R101, R102, 0x7604, R101 ;  /* 0x0000760466657816 */ /* 0x000fe40000000065 */
[----:B------:R-:W-:Y:S02]  /*17d20*/  PRMT R72, R72, 0x7604, R54 ;  /* 0x0000760448487816 */ /* 0x000fe40000000036 */
[----:B------:R-:W-:Y:S02]  /*17d30*/  SHF.L.U32 R52, R117, 0x10, RZ ;  /* 0x0000001075347819 */ /* 0x000fe400000006ff */
[----:B------:R-:W-:-:S02]  /*17d40*/  LOP3.LUT R50, R50, R29, RZ, 0xfc, !PT ;  /* 0x0000001d32327212 */ /* 0x000fc400078efcff */
[----:B------:R-:W-:Y:S02]  /*17d50*/  F2FP.SATFINITE.E4M3.F32.PACK_AB_MERGE_C R45, RZ, R45, RZ ;  /* 0x0000002dff2d723e */ /* 0x000fe400048070ff */
[----:B------:R-:W-:Y:S02]  /*17d60*/  F2FP.SATFINITE.E4M3.F32.PACK_AB_MERGE_C R29, RZ, R6, RZ ;  /* 0x00000006ff1d723e */ /* 0x000fe400048070ff */
[----:B------:R-:W-:Y:S01]  /*17d70*/  LOP3.LUT R82, R82, R27, RZ, 0xfc, !PT ;  /* 0x0000001b52527212 */ /* 0x000fe200078efcff */
[----:B------:R-:W-:Y:S01]  /*17d80*/  IMAD.SHL.U32 R27, R110, 0x1000000, RZ ;  /* 0x010000006e1b7824 */ /* 0x000fe200078e00ff */
[----:B------:R-:W-:Y:S02]  /*17d90*/  LOP3.LUT R97, R97, 0xff, RZ, 0xc0, !PT ;  /* 0x000000ff61617812 */ /* 0x000fe400078ec0ff */
[----:B------:R-:W-:Y:S02]  /*17da0*/  LOP3.LUT R71, R98, 0xffff, RZ, 0xc0, !PT ;  /* 0x0000ffff62477812 */ /* 0x000fe400078ec0ff */
[----:B------:R-:W-:-:S02]  /*17db0*/  F2FP.SATFINITE.E4M3.F32.PACK_AB_MERGE_C R60, RZ, R60, RZ ;  /* 0x0000003cff3c723e */ /* 0x000fc400048070ff */
[----:B------:R-:W-:Y:S02]  /*17dc0*/  F2FP.SATFINITE.E4M3.F32.PACK_AB_MERGE_C R59, RZ, R59, RZ ;  /* 0x0000003bff3b723e */ /* 0x000fe400048070ff */
[----:B------:R-:W-:Y:S02]  /*17dd0*/  LOP3.LUT R101, R101, 0xff0000, R52, 0xf8, !PT ;  /* 0x00ff000065657812 */ /* 0x000fe400078ef834 */
[----:B------:R-:W-:Y:S01]  /*17de0*/  LOP3.LUT R72, R72, 0xff0000, R111, 0xf8, !PT ;  /* 0x00ff000048487812 */ /* 0x000fe200078ef86f */
[----:B------:R-:W-:Y:S01]  /*17df0*/  FMUL R144, R144, UR27 ;  /* 0x0000001b90907c20 */ /* 0x000fe20008400000 */
[----:B------:R-:W-:Y:S02]  /*17e00*/  F2FP.SATFINITE.E4M3.F32.PACK_AB_MERGE_C R70, RZ, R70, RZ ;  /* 0x00000046ff46723e */ /* 0x000fe400048070ff */
[----:B------:R-:W-:Y:S02]  /*17e10*/  F2FP.SATFINITE.E4M3.F32.PACK_AB_MERGE_C R69, RZ, R69, RZ ;  /* 0x00000045ff45723e */ /* 0x000fe400048070ff */
[----:B------:R-:W-:Y:S01]  /*17e20*/  F2FP.SATFINITE.E4M3.F32.PACK_AB_MERGE_C R52, RZ, R44, RZ ;  /* 0x0000002cff34723e */ /* 0x000fe200048070ff */
[----:B------:R-:W-:Y:S01]  /*17e30*/  IMAD.U32 R44, R45, 0x10000, RZ ;  /* 0x000100002d2c7824 */ /* 0x000fe200078e00ff */
[----:B------:R-:W-:-:S02]  /*17e40*/  LOP3.LUT R29, R29, 0xffff, RZ, 0xc0, !PT ;  /* 0x0000ffff1d1d7812 */ /* 0x000fc400078ec0ff */
[----:B------:R-:W-:Y:S02]  /*17e50*/  F2FP.SATFINITE.E4M3.F32.PACK_AB_MERGE_C R16, RZ, R16, RZ ;  /* 0x00000010ff10723e */ /* 0x000fe400048070ff */
[----:B------:R-:W-:Y:S02]  /*17e60*/  PRMT R71, R71, 0x7604, R97 ;  /* 0x0000760447477816 */ /* 0x000fe40000000061 */
[----:B------:R-:W-:Y:S02]  /*17e70*/  F2FP.SATFINITE.E4M3.F32.PACK_AB_MERGE_C R95, RZ, R95, RZ ;  /* 0x0000005fff5f723e */ /* 0x000fe400048070ff */
[----:B------:R-:W-:Y:S02]  /*17e80*/  F2FP.SATFINITE.E4M3.F32.PACK_AB_MERGE_C R96, RZ, R96, RZ ;  /* 0x00000060ff60723e */ /* 0x000fe400048070ff */
[----:B------:R-:W-:Y:S02]  /*17e90*/  LOP3.LUT R60, R60, 0xff, RZ, 0xc0, !PT ;  /* 0x000000ff3c3c7812 */ /* 0x000fe400078ec0ff */
[----:B------:R-:W-:-:S02]  /*17ea0*/  LOP3.LUT R59, R59, 0xffff, RZ, 0xc0, !PT ;  /* 0x0000ffff3b3b7812 */ /* 0x000fc400078ec0ff */
[----:B------:R-:W-:Y:S02]  /*17eb0*/  F2FP.SATFINITE.E4M3.F32.PACK_AB_MERGE_C R10, RZ, R10, RZ ;  /* 0x0000000aff0a723e */ /* 0x000fe400048070ff */
[----:B------:R-:W-:Y:S02]  /*17ec0*/  F2FP.SATFINITE.E4M3.F32.PACK_AB_MERGE_C R42, RZ, R42, RZ ;  /* 0x0000002aff2a723e */ /* 0x000fe400048070ff */
[----:B------:R-:W-:Y:S02]  /*17ed0*/  LOP3.LUT R72, R72, R27, RZ, 0xfc, !PT ;  /* 0x0000001b48487212 */ /* 0x000fe400078efcff */
[----:B------:R-:W-:Y:S02]  /*17ee0*/  LOP3.LUT R70, R70, 0xff, RZ, 0xc0, !PT ;  /* 0x000000ff46467812 */ /* 0x000fe400078ec0ff */
[----:B------:R-:W-:Y:S02]  /*17ef0*/  LOP3.LUT R57, R69, 0xffff, RZ, 0xc0, !PT ;  /* 0x0000ffff45397812 */ /* 0x000fe400078ec0ff */
[----:B------:R-:W-:-:S02]  /*17f00*/  F2FP.SATFINITE.E4M3.F32.PACK_AB_MERGE_C R43, RZ, R43, RZ ;  /* 0x0000002bff2b723e */ /* 0x000fc400048070ff */
[----:B------:R-:W-:Y:S01]  /*17f10*/  F2FP.SATFINITE.E4M3.F32.PACK_AB_MERGE_C R27, RZ, R8, RZ ;  /* 0x00000008ff1b723e */ /* 0x000fe200048070ff */
[----:B------:R-:W-:Y:S01]  /*17f20*/  IMAD.SHL.U32 R8, R29, 0x1000000, RZ ;  /* 0x010000001d087824 */ /* 0x000fe200078e00ff */
[----:B------:R-:W-:Y:S02]  /*17f30*/  LOP3.LUT R16, R16, 0xffff, RZ, 0xc0, !PT ;  /* 0x0000ffff10107812 */ /* 0x000fe400078ec0ff */
[----:B------:R-:W-:Y:S01]  /*17f40*/  F2FP.SATFINITE.E4M3.F32.PACK_AB_MERGE_C R7, RZ, R7, RZ ;  /* 0x00000007ff07723e */ /* 0x000fe200048070ff */
[----:B------:R-:W-:Y:S01]  /*17f50*/  IMAD.U32 R52, R52, 0x10000, RZ ;  /* 0x0001000034347824 */ /* 0x000fe200078e00ff */
[----:B------:R-:W-:Y:S02]  /*17f60*/  LOP3.LUT R95, R95, 0xff, RZ, 0xc0, !PT ;  /* 0x000000ff5f5f7812 */ /* 0x000fe400078ec0ff */
[----:B------:R-:W-:Y:S02]  /*17f70*/  LOP3.LUT R54, R96, 0xffff, RZ, 0xc0, !PT ;  /* 0x0000ffff60367812 */ /* 0x000fe400078ec0ff */
[----:B------:R-:W-:-:S02]  /*17f80*/  PRMT R59, R59, 0x7604, R60 ;  /* 0x000076043b3b7816 */ /* 0x000fc4000000003c */
[----:B------:R-:W-:Y:S02]  /*17f90*/  LOP3.LUT R71, R71, 0xff0000, R44, 0xf8, !PT ;  /* 0x00ff000047477812 */ /* 0x000fe400078ef82c */
[----:B------:R-:W-:Y:S02]  /*17fa0*/  LOP3.LUT R10, R10, 0xffff, RZ, 0xc0, !PT ;  /* 0x0000ffff0a0a7812 */ /* 0x000fe400078ec0ff */
[----:B------:R-:W-:Y:S02]  /*17fb0*/  F2FP.SATFINITE.E4M3.F32.PACK_AB_MERGE_C R19, RZ, R19, RZ ;  /* 0x00000013ff13723e */ /* 0x000fe400048070ff */
[----:B------:R-:W-:Y:S01]  /*17fc0*/  FSETP.GEU.AND P3, PT, R144, -126, PT ;  /* 0xc2fc00009000780b */ /* 0x000fe20003f6e000 */
[----:B------:R-:W-:Y:S01]  /*17fd0*/  IMAD.U32 R45, R42, 0x10000, RZ ;  /* 0x000100002a2d7824 */ /* 0x000fe200078e00ff */
[----:B------:R-:W-:Y:S01]  /*17fe0*/  PRMT R57, R57, 0x7604, R70 ;  /* 0x0000760439397816 */ /* 0x000fe20000000046 */
[----:B------:R-:W-:Y:S01]  /*17ff0*/  IMAD.U32 R43, R43, 0x10000, RZ ;  /* 0x000100002b2b7824 */ /* 0x000fe200078e00ff */
[----:B------:R-:W-:Y:S01]  /*18000*/  LOP3.LUT R27, R27, 0xffff, RZ, 0xc0, !PT ;  /* 0x0000ffff1b1b7812 */ /* 0x000fe200078ec0ff */
[----:B------:R-:W-:Y:S01]  /*18010*/  IMAD.SHL.U32 R16, R16, 0x1000000, RZ ;  /* 0x0100000010107824 */ /* 0x000fe200078e00ff */
[----:B------:R-:W-:-:S02]  /*18020*/  LOP3.LUT R7, R7, 0xffff, RZ, 0xc0, !PT ;  /* 0x0000ffff07077812 */ /* 0x000fc400078ec0ff */
[----:B------:R-:W-:Y:S02]  /*18030*/  PRMT R54, R54, 0x7604, R95 ;  /* 0x0000760436367816 */ /* 0x000fe4000000005f */
[----:B------:R-:W-:Y:S01]  /*18040*/  LOP3.LUT R59, R59, 0xff0000, R32, 0xf8, !PT ;  /* 0x00ff00003b3b7812 */ /* 0x000fe200078ef820 */
[----:B------:R-:W-:Y:S01]  /*18050*/  IMAD.U32 R32, R33, 0x10000, RZ ;  /* 0x0001000021207824 */ /* 0x000fe200078e00ff */
[----:B------:R-:W-:Y:S01]  /*18060*/  LOP3.LUT R71, R71, R8, RZ, 0xfc, !PT ;  /* 0x0000000847477212 */ /* 0x000fe200078efcff */
[----:B------:R-:W-:Y:S01]  /*18070*/  IMAD.SHL.U32 R8, R10, 0x1000000, RZ ;  /* 0x010000000a087824 */ /* 0x000fe200078e00ff */
[----:B------:R-:W-:Y:S01]  /*18080*/  LOP3.LUT R19, R19, 0xffff, RZ, 0xc0, !PT ;  /* 0x0000ffff13137812 */ /* 0x000fe200078ec0ff */
[----:B------:R-:W-:Y:S01]  /*18090*/  IMAD.SHL.U32 R27, R27, 0x1000000, RZ ;  /* 0x010000001b1b7824 */ /* 0x000fe200078e00ff */
[----:B------:R-:W-:Y:S02]  /*180a0*/  LOP3.LUT R57, R57, 0xff0000, R52, 0xf8, !PT ;  /* 0x00ff000039397812 */ /* 0x000fe400078ef834 */
[----:B------:R-:W-:-:S02]  /*180b0*/  F2FP.SATFINITE.E4M3.F32.PACK_AB_MERGE_C R11, RZ, R11, RZ ;  /* 0x0000000bff0b723e */ /* 0x000fc400048070ff */
[----:B------:R-:W-:Y:S02]  /*180c0*/  LOP3.LUT R56, R56, 0xff0000, R45, 0xf8, !PT ;  /* 0x00ff000038387812 */ /* 0x000fe400078ef82d */
[----:B------:R-:W-:Y:S02]  /*180d0*/  SHF.L.U32 R7, R7, 0x18, RZ ;  /* 0x0000001807077819 */ /* 0x000fe400000006ff */
[----:B------:R-:W-:Y:S02]  /*180e0*/  LOP3.LUT R54, R54, 0xff0000, R43, 0xf8, !PT ;  /* 0x00ff000036367812 */ /* 0x000fe400078ef82b */
[----:B------:R-:W-:Y:S01]  /*180f0*/  LOP3.LUT R63, R63, R16, RZ, 0xfc, !PT ;  /* 0x000000103f3f7212 */ /* 0x000fe200078efcff */
[----:B------:R-:W-:Y:S01]  /*18100*/  IMAD.SHL.U32 R16, R19, 0x1000000, RZ ;  /* 0x0100000013107824 */ /* 0x000fe200078e00ff */
[----:B------:R-:W-:Y:S02]  /*18110*/  LOP3.LUT R47, R47, 0xff0000, R32, 0xf8, !PT ;  /* 0x00ff00002f2f7812 */ /* 0x000fe400078ef820 */
[----:B------:R-:W-:-:S02]  /*18120*/  LOP3.LUT R8, R57, R8, RZ, 0xfc, !PT ;  /* 0x0000000839087212 */ /* 0x000fc400078efcff */
[----:B------:R-:W-:Y:S02]  /*18130*/  LOP3.LUT R11, R11, 0xffff, RZ, 0xc0, !PT ;  /* 0x0000ffff0b0b7812 */ /* 0x000fe400078ec0ff */
[----:B------:R-:W-:Y:S01]  /*18140*/  LOP3.LUT R7, R56, R7, RZ, 0xfc, !PT ;  /* 0x0000000738077212 */ /* 0x000fe200078efcff */
[----:B------:R-:W-:Y:S01]  /*18150*/  @!P3 FMUL R144, R144, 0.5 ;  /* 0x3f0000009090b820 */ /* 0x000fe20000400000 */
[----:B------:R-:W-:Y:S02]  /*18160*/  LOP3.LUT R54, R54, R27, RZ, 0xfc, !PT ;  /* 0x0000001b36367212 */ /* 0x000fe400078efcff */
[----:B------:R-:W-:Y:S01]  /*18170*/  LOP3.LUT R47, R47, R16, RZ, 0xfc, !PT ;  /* 0x000000102f2f7212 */ /* 0x000fe200078efcff */
[----:B------:R-:W-:Y:S01]  /*18180*/  IMAD.SHL.U32 R16, R11, 0x1000000, RZ ;  /* 0x010000000b107824 */ /* 0x000fe200078e00ff */
[----:B------:R-:W-:Y:S02]  /*18190*/  SEL R32, R8, R71, P1 ;  /* 0x0000004708207207 */ /* 0x000fe40000800000 */
[----:B------:R-:W-:-:S02]  /*181a0*/  SEL R71, R71, R8, P1 ;  /* 0x0000000847477207 */ /* 0x000fc40000800000 */
[----:B------:R-:W-:Y:S02]  /*181b0*/  SEL R8, R7, R54, P1 ;  /* 0x0000003607087207 */ /* 0x000fe40000800000 */
[----:B------:R-:W-:Y:S02]  /*181c0*/  SEL R11, R54, R7, P1 ;  /* 0x00000007360b7207 */ /* 0x000fe40000800000 */
[----:B------:R-:W1:Y:S02]  /*181d0*/  MUFU.EX2 R7, R144 ;  /* 0x0000009000077308 */ /* 0x000e640000000800 */
[----:B-1----:R-:W-:-:S04]  /*181e0*/  @!P3 FMUL R7, R7, R7 ;  /* 0x000000070707b220 */ /* 0x002fc80000400000 */
[-C--:B--2---:R-:W-:Y:S01]  /*181f0*/  FMUL R175, R175, R7.reuse ;  /* 0x00000007afaf7220 */ /* 0x084fe20000400000 */
[-C--:B------:R-:W-:Y:S01]  /*18200*/  FMUL R176, R176, R7.reuse ;  /* 0x00000007b0b07220 */ /* 0x080fe20000400000 */
[-C--:B------:R-:W-:Y:S01]  /*18210*/  FMUL R177, R177, R7.reuse ;  /* 0x00000007b1b17220 */ /* 0x080fe20000400000 */
[-C--:B------:R-:W-:Y:S01]  /*18220*/  FMUL R178, R178, R7.reuse ;  /* 0x00000007b2b27220 */ /* 0x080fe20000400000 */
[-C--:B------:R-:W-:Y:S01]  /*18230*/  FMUL R179, R179, R7.reuse ;  /* 0x00000007b3b37220 */ /* 0x080fe20000400000 */
[----:B------:R1:W-:Y:S01]  /*18240*/  STL [R1], R175 ;  /* 0x000000af01007387 */ /* 0x0003e20000100800 */
[-C--:B------:R-:W-:Y:S01]  /*18250*/  FMUL R180, R180, R7.reuse ;  /* 0x00000007b4b47220 */ /* 0x080fe20000400000 */
[-C--:B------:R-:W-:Y:S01]  /*18260*/  FMUL R181, R181, R7.reuse ;  /* 0x00000007b5b57220 */ /* 0x080fe20000400000 */
[-C--:B------:R-:W-:Y:S01]  /*18270*/  FMUL R182, R182, R7.reuse ;  /* 0x00000007b6b67220 */ /* 0x080fe20000400000 */
[----:B------:R1:W-:Y:S01]  /*18280*/  STL [R1+0x4], R176 ;  /* 0x000004b001007387 */ /* 0x0003e20000100800 */
[-C--:B------:R-:W-:Y:S01]  /*18290*/  FMUL R183, R183, R7.reuse ;  /* 0x00000007b7b77220 */ /* 0x080fe20000400000 */
[----:B------:R-:W-:-:S02]  /*182a0*/  FMUL R184, R184, R7 ;  /* 0x00000007b8b87220 */ /* 0x000fc40000400000 */
[----:B------:R1:W-:Y:S01]  /*182b0*/  STL [R1+0x10], R177 ;  /* 0x000010b101007387 */ /* 0x0003e20000100800 */
[----:B------:R-:W-:-:S03]  /*182c0*/  FMUL R185, R185, R7 ;  /* 0x00000007b9b97220 */ /* 0x000fc60000400000 */
        /* <DEDUP_REMOVED lines=41> */
[----:B------:R-:W-:Y:S01]  /*18560*/  F2FP.SATFINITE.E4M3.F32.PACK_AB_MERGE_C R93, RZ, R93, RZ ;  /* 0x0000005dff5d723e */ /* 0x000fe200048070ff */
[-C--:B------:R-:W-:Y:S02]  /*18570*/  FMUL R231, R231, R7.reuse ;  /* 0x00000007e7e77220 */ /* 0x080fe40000400000 */
[----:B------:R1:W-:Y:S01]  /*18580*/  STL [R1+0xc0], R150 ;  /* 0x0000c09601007387 */ /* 0x0003e20000100800 */
[----:B------:R-:W-:Y:S01]  /*18590*/  F2FP.SATFINITE.E4M3.F32.PACK_AB_MERGE_C R94, RZ, R94, RZ ;  /* 0x0000005eff5e723e */ /* 0x000fe200048070ff */
[----:B------:R-:W-:Y:S02]  /*185a0*/  FMUL R230, R230, R7 ;  /* 0x00000007e6e67220 */ /* 0x000fe40000400000 */
[----:B------:R1:W-:Y:S01]  /*185b0*/  STL [R1+0xc4], R147 ;  /* 0x0000c49301007387 */ /* 0x0003e20000100800 */
[----:B------:R-:W-:Y:S01]  /*185c0*/  F2FP.SATFINITE.E4M3.F32.PACK_AB_MERGE_C R41, RZ, R41, RZ ;  /* 0x00000029ff29723e */ /* 0x000fe200048070ff */
[----:B------:R-:W-:-:S02]  /*185d0*/  FMUL R229, R229, R7 ;  /* 0x00000007e5e57220 */ /* 0x000fc40000400000 */
[----:B------:R1:W-:Y:S01]  /*185e0*/  STL [R1+0xd0], R146 ;  /* 0x0000d09201007387 */ /* 0x0003e20000100800 */
[----:B------:R-:W-:Y:S01]  /*185f0*/  F2FP.SATFINITE.E4M3.F32.PACK_AB_MERGE_C R9, RZ, R9, RZ ;  /* 0x00000009ff09723e */ /* 0x000fe200048070ff */
[-C--:B------:R-:W-:Y:S02]  /*18600*/  FMUL R228, R228, R7.reuse ;  /* 0x00000007e4e47220 */ /* 0x080fe40000400000 */
[----:B------:R1:W-:Y:S01]  /*18610*/  STL [R1+0xd4], R235 ;  /* 0x0000d4eb01007387 */ /* 0x0003e20000100800 */
[----:B------:R-:W-:Y:S01]  /*18620*/  LOP3.LUT R93, R93, 0xff, RZ, 0xc0, !PT ;  /* 0x000000ff5d5d7812 */ /* 0x000fe200078ec0ff */
[-C--:B------:R-:W-:Y:S02]  /*18630*/  FMUL R227, R227, R7.reuse ;  /* 0x00000007e3e37220 */ /* 0x080fe40000400000 */
[----:B------:R1:W-:Y:S01]  /*18640*/  STL [R1+0xe0], R234 ;  /* 0x0000e0ea01007387 */ /* 0x0003e20000100800 */
[----:B------:R-:W-:Y:S01]  /*18650*/  LOP3.LUT R49, R94, 0xffff, RZ, 0xc0, !PT ;  /* 0x0000ffff5e317812 */ /* 0x000fe200078ec0ff */
[----:B------:R-:W-:-:S02]  /*18660*/  FMUL R226, R226, R7 ;  /* 0x00000007e2e27220 */ /* 0x000fc40000400000 */
[----:B------:R1:W-:Y:S01]  /*18670*/  STL [R1+0xe4], R233 ;  /* 0x0000e4e901007387 */ /* 0x0003e20000100800 */
[----:B------:R-:W-:Y:S01]  /*18680*/  F2FP.SATFINITE.E4M3.F32.PACK_AB_MERGE_C R42, RZ, R40, RZ ;  /* 0x00000028ff2a723e */ /* 0x000fe200048070ff */
[-C--:B------:R-:W-:Y:S02]  /*18690*/  FMUL R225, R225, R7.reuse ;  /* 0x00000007e1e17220 */ /* 0x080fe40000400000 */
[----:B------:R1:W-:Y:S01]  /*186a0*/  STL [R1+0xf0], R232 ;  /* 0x0000f0e801007387 */ /* 0x0003e20000100800 */
[----:B------:R-:W-:Y:S01]  /*186b0*/  LOP3.LUT R9, R9, 0xffff, RZ, 0xc0, !PT ;  /* 0x0000ffff09097812 */ /* 0x000fe200078ec0ff */
[----:B------:R-:W-:Y:S02]  /*186c0*/  IMAD.U32 R40, R41, 0x10000, RZ ;  /* 0x0001000029287824 */ /* 0x000fe400078e00ff */
[----:B------:R1:W-:Y:S01]  /*186d0*/  STL [R1+0xf4], R231 ;  /* 0x0000f4e701007387 */ /* 0x0003e20000100800 */
[----:B------:R-:W-:Y:S01]  /*186e0*/  FMUL R224, R224, R7 ;  /* 0x00000007e0e07220 */ /* 0x000fe20000400000 */
[----:B------:R-:W-:-:S02]  /*186f0*/  PRMT R49, R49, 0x7604, R93 ;  /* 0x0000760431317816 */ /* 0x000fc4000000005d */
[----:B------:R1:W-:Y:S01]  /*18700*/  STL [R1+0x100], R230 ;  /* 0x000100e601007387 */ /* 0x0003e20000100800 */
[----:B------:R-:W-:Y:S01]  /*18710*/  F2FP.SATFINITE.E4M3.F32.PACK_AB_MERGE_C R14, RZ, R14, RZ ;  /* 0x0000000eff0e723e */ /* 0x000fe200048070ff */
[----:B------:R-:W-:Y:S02]  /*18720*/  FMUL R223, R223, R7 ;  /* 0x00000007dfdf7220 */ /* 0x000fe40000400000 */
[----:B------:R1:W-:Y:S01]  /*18730*/  STL [R1+0x104], R229 ;  /* 0x000104e501007387 */ /* 0x0003e20000100800 */
[----:B------:R-:W-:Y:S01]  /*18740*/  F2FP.SATFINITE.E4M3.F32.PACK_AB_MERGE_C R17, RZ, R17, RZ ;  /* 0x00000011ff11723e */ /* 0x000fe200048070ff */
[-C--:B------:R-:W-:Y:S02]  /*18750*/  FMUL R222, R222, R7.reuse ;  /* 0x00000007dede7220 */ /* 0x080fe40000400000 */
[----:B------:R1:W-:Y:S01]  /*18760*/  STL [R1+0x110], R228 ;  /* 0x000110e401007387 */ /* 0x0003e20000100800 */
[----:B------:R-:W-:Y:S01]  /*18770*/  FMUL R221, R221, R7 ;  /* 0x00000007dddd7220 */ /* 0x000fe20000400000 */
[----:B------:R-:W-:-:S02]  /*18780*/  IMAD.SHL.U32 R10, R9, 0x1000000, RZ ;  /* 0x01000000090a7824 */ /* 0x000fc400078e00ff */
[----:B------:R1:W-:Y:S01]  /*18790*/  STL [R1+0x114], R227 ;  /* 0x000114e301007387 */ /* 0x0003e20000100800 */
[-C--:B------:R-:W-:Y:S01]  /*187a0*/  FMUL R220, R220, R7.reuse ;  /* 0x00000007dcdc7220 */ /* 0x080fe20000400000 */
[----:B------:R-:W-:Y:S02]  /*187b0*/  LOP3.LUT R49, R49, 0xff0000, R40, 0xf8, !PT ;  /* 0x00ff000031317812 */ /* 0x000fe400078ef828 */
[----:B------:R1:W-:Y:S01]  /*187c0*/  STL [R1+0x120], R226 ;  /* 0x000120e201007387 */ /* 0x0003e20000100800 */
[----:B------:R-:W-:Y:S01]  /*187d0*/  LOP3.LUT R14, R14, 0xffff, RZ, 0xc0, !PT ;  /* 0x0000ffff0e0e7812 */ /* 0x000fe200078ec0ff */
[-C--:B------:R-:W-:Y:S02]  /*187e0*/  FMUL R219, R219, R7.reuse ;  /* 0x00000007dbdb7220 */ /* 0x080fe40000400000 */
[----:B------:R1:W-:Y:S01]  /*187f0*/  STL [R1+0x124], R225 ;  /* 0x000124e101007387 */ /* 0x0003e20000100800 */
[----:B------:R-:W-:Y:S01]  /*18800*/  LOP3.LUT R17, R17, 0xffff, RZ, 0xc0, !PT ;  /* 0x0000ffff11117812 */ /* 0x000fe200078ec0ff */
[----:B------:R-:W-:-:S02]  /*18810*/  FMUL R218, R218, R7 ;  /* 0x00000007dada7220 */ /* 0x000fc40000400000 */
[----:B------:R1:W-:Y:S01]  /*18820*/  STL [R1+0x130], R224 ;  /* 0x000130e001007387 */ /* 0x0003e20000100800 */
[----:B------:R-:W-:-:S03]  /*18830*/  LOP3.LUT R49, R49, R10, RZ, 0xfc, !PT ;  /* 0x0000000a31317212 */ /* 0x000fc600078efcff */
[----:B------:R1:W-:Y:S01]  /*18840*/  STL [R1+0x134], R223 ;  /* 0x000134df01007387 */ /* 0x0003e20000100800 */
[----:B------:R-:W-:-:S03]  /*18850*/  IMAD.SHL.U32 R10, R14, 0x1000000, RZ ;  /* 0x010000000e0a7824 */ /* 0x000fc600078e00ff */
[----:B------:R1:W-:Y:S01]  /*18860*/  STL [R1+0x140], R222 ;  /* 0x000140de01007387 */ /* 0x0003e20000100800 */
[----:B------:R-:W-:-:S03]  /*18870*/  IMAD.SHL.U32 R14, R17, 0x1000000, RZ ;  /* 0x01000000110e7824 */ /* 0x000fc600078e00ff */
[----:B------:R1:W-:Y:S04]  /*18880*/  STL [R1+0x144], R221 ;  /* 0x000144dd01007387 */ /* 0x0003e80000100800 */
[----:B------:R1:W-:Y:S04]  /*18890*/  STL [R1+0x150], R220 ;  /* 0x000150dc01007387 */ /* 0x0003e80000100800 */
[----:B------:R1:W-:Y:S04]  /*188a0*/  STL [R1+0x154], R219 ;  /* 0x000154db01007387 */ /* 0x0003e80000100800 */
[----:B------:R1:W-:Y:S04]  /*188b0*/  STL [R1+0x160], R218 ;  /* 0x000160da01007387 */ /* 0x0003e80000100800 */
[----:B------:R-:W2:Y:S01]  /*188c0*/  LDL.LU R17, [R1+0x180] ;  /* 0x0001800001117983 */ /* 0x000ea20000300800 */
[----:B------:R-:W-:Y:S01]  /*188d0*/  F2FP.SATFINITE.E4M3.F32.PACK_AB_MERGE_C R12, RZ, R12, RZ ;  /* 0x0000000cff0c723e */ /* 0x000fe200048070ff */
[----:B------:R-:W-:Y:S01]  /*188e0*/  FMUL R217, R217, R7 ;  /* 0x00000007d9d97220 */ /* 0x000fe20000400000 */
[----:B------:R-:W-:Y:S01]  /*188f0*/  F2FP.SATFINITE.E4M3.F32.PACK_AB_MERGE_C R25, RZ, R25, RZ ;  /* 0x00000019ff19723e */ /* 0x000fe200048070ff */
[-C--:B------:R-:W-:Y:S01]  /*18900*/  FMUL R216, R216, R7.reuse ;  /* 0x00000007d8d87220 */ /* 0x080fe20000400000 */
[-C--:B------:R-:W-:Y:S01]  /*18910*/  FMUL R215, R215, R7.reuse ;  /* 0x00000007d7d77220 */ /* 0x080fe20000400000 */
[----:B------:R-:W-:Y:S01]  /*18920*/  F2FP.SATFINITE.E4M3.F32.PACK_AB_MERGE_C R58, RZ, R58, RZ ;  /* 0x0000003aff3a723e */ /* 0x000fe200048070ff */
[----:B------:R-:W-:Y:S01]  /*18930*/  FMUL R214, R214, R7 ;  /* 0x00000007d6d67220 */ /* 0x000fe20000400000 */
[----:B------:R-:W-:Y:S01]  /*18940*/  F2FP.SATFINITE.E4M3.F32.PACK_AB_MERGE_C R55, RZ, R55, RZ ;  /* 0x00000037ff37723e */ /* 0x000fe200048070ff */
[----:B------:R1:W-:Y:S01]  /*18950*/  STL [R1+0x164], R217 ;  /* 0x000164d901007387 */ /* 0x0003e20000100800 */
[----:B------:R-:W-:Y:S01]  /*18960*/  LOP3.LUT R12, R12, 0xffff, RZ, 0xc0, !PT ;  /* 0x0000ffff0c0c7812 */ /* 0x000fe200078ec0ff */
[----:B------:R-:W-:Y:S01]  /*18970*/  FMUL R213, R213, R7 ;  /* 0x00000007d5d57220 */ /* 0x000fe20000400000 */
[----:B------:R-:W-:Y:S01]  /*18980*/  F2FP.SATFINITE.E4M3.F32.PACK_AB_MERGE_C R78, RZ, R78, RZ ;  /* 0x0000004eff4e723e */ /* 0x000fe200048070ff */
[----:B------:R1:W-:Y:S01]  /*18990*/  STL [R1+0x170], R216 ;  /* 0x000170d801007387 */ /* 0x0003e20000100800 */
[----:B------:R-:W-:Y:S01]  /*189a0*/  F2FP.SATFINITE.E4M3.F32.PACK_AB_MERGE_C R77, RZ, R77, RZ ;  /* 0x0000004dff4d723e */ /* 0x000fe200048070ff */
[----:B------:R-:W-:Y:S01]  /*189b0*/  FMUL R212, R212, R7 ;  /* 0x00000007d4d47220 */ /* 0x000fe20000400000 */
[----:B------:R-:W-:-:S02]  /*189c0*/  F2FP.SATFINITE.E4M3.F32.PACK_AB_MERGE_C R64, RZ, R64, RZ ;  /* 0x00000040ff40723e */ /* 0x000fc400048070ff */
[----:B------:R-:W-:Y:S02]  /*189d0*/  F2FP.SATFINITE.E4M3.F32.PACK_AB_MERGE_C R61, RZ, R61, RZ ;  /* 0x0000003dff3d723e */ /* 0x000fe400048070ff */
[----:B------:R-:W-:Y:S02]  /*189e0*/  F2FP.SATFINITE.E4M3.F32.PACK_AB_MERGE_C R53, RZ, R53, RZ ;  /* 0x00000035ff35723e */ /* 0x000fe400048070ff */
[----:B------:R-:W-:Y:S02]  /*189f0*/  F2FP.SATFINITE.E4M3.F32.PACK_AB_MERGE_C R51, RZ, R51, RZ ;  /* 0x00000033ff33723e */ /* 0x000fe400048070ff */
[----:B------:R-:W-:Y:S01]  /*18a00*/  LOP3.LUT R25, R25, 0xffff, RZ, 0xc0, !PT ;  /* 0x0000ffff19197812 */ /* 0x000fe200078ec0ff */
[----:B------:R1:W-:Y:S01]  /*18a10*/  STL [R1+0x174], R215 ;  /* 0x000174d701007387 */ /* 0x0003e20000100800 */
[----:B------:R-:W-:Y:S01]  /*18a20*/  F2FP.SATFINITE.E4M3.F32.PACK_AB_MERGE_C R103, RZ, R103, RZ ;  /* 0x00000067ff67723e */ /* 0x000fe200048070ff */
[-C--:B------:R-:W-:Y:S01]  /*18a30*/  FMUL R211, R211, R7.reuse ;  /* 0x00000007d3d37220 */ /* 0x080fe20000400000 */
[----:B------:R-:W-:Y:S01]  /*18a40*/  F2FP.SATFINITE.E4M3.F32.PACK_AB_MERGE_C R104, RZ, R104, RZ ;  /* 0x00000068ff68723e */ /* 0x000fe200048070ff */
[----:B------:R-:W-:Y:S01]  /*18a50*/  FMUL R210, R210, R7 ;  /* 0x00000007d2d27220 */ /* 0x000fe20000400000 */
[----:B------:R-:W-:-:S02]  /*18a60*/  LOP3.LUT R58, R58, 0xff, RZ, 0xc0, !PT ;  /* 0x000000ff3a3a7812 */ /* 0x000fc400078ec0ff */
[----:B------:R-:W-:Y:S02]  /*18a70*/  LOP3.LUT R55, R55, 0xffff, RZ, 0xc0, !PT ;  /* 0x0000ffff37377812 */ /* 0x000fe400078ec0ff */
[----:B------:R-:W-:Y:S02]  /*18a80*/  F2FP.SATFINITE.E4M3.F32.PACK_AB_MERGE_C R123, RZ, R123, RZ ;  /* 0x0000007bff7b723e */ /* 0x000fe400048070ff */
[----:B------:R-:W-:Y:S01]  /*18a90*/  F2FP.SATFINITE.E4M3.F32.PACK_AB_MERGE_C R13, RZ, R13, RZ ;  /* 0x0000000dff0d723e */ /* 0x000fe200048070ff */
[----:B------:R-:W-:Y:S01]  /*18aa0*/  IMAD.SHL.U32 R9, R12, 0x1000000, RZ ;  /* 0x010000000c097824 */ /* 0x000fe200078e00ff */
[----:B------:R-:W-:Y:S01]  /*18ab0*/  F2FP.SATFINITE.E4M3.F32.PACK_AB_MERGE_C R90, RZ, R90, RZ ;  /* 0x0000005aff5a723e */ /* 0x000fe200048070ff */
[----:B------:R-:W-:Y:S01]  /*18ac0*/  FMUL R209, R209, R7 ;  /* 0x00000007d1d17220 */ /* 0x000fe20000400000 */
[----:B------:R-:W-:Y:S02]  /*18ad0*/  F2FP.SATFINITE.E4M3.F32.PACK_AB_MERGE_C R92, RZ, R92, RZ ;  /* 0x0000005cff5c723e */ /* 0x000fe400048070ff */
[----:B------:R-:W-:-:S02]  /*18ae0*/  F2FP.SATFINITE.E4M3.F32.PACK_AB_MERGE_C R84, RZ, R84, RZ ;  /* 0x00000054ff54723e */ /* 0x000fc400048070ff */
[----:B------:R-:W-:Y:S01]  /*18af0*/  F2FP.SATFINITE.E4M3.F32.PACK_AB_MERGE_C R86, RZ, R86, RZ ;  /* 0x00000056ff56723e */ /* 0x000fe200048070ff */
[----:B------:R-:W-:Y:S01]  /*18b00*/  IMAD.SHL.U32 R12, R25, 0x1000000, RZ ;  /* 0x01000000190c7824 */ /* 0x000fe200078e00ff */
[----:B------:R-:W-:Y:S01]  /*18b10*/  LOP3.LUT R78, R78, 0xff, RZ, 0xc0, !PT ;  /* 0x000000ff4e4e7812 */ /* 0x000fe200078ec0ff */
[----:B------:R-:W-:Y:S01]  /*18b20*/  FMUL R208, R208, R7 ;  /* 0x00000007d0d07220 */ /* 0x000fe20000400000 */
[----:B------:R-:W-:Y:S02]  /*18b30*/  LOP3.LUT R77, R77, 0xffff, RZ, 0xc0, !PT ;  /* 0x0000ffff4d4d7812 */ /* 0x000fe400078ec0ff */
[----:B------:R-:W-:Y:S02]  /*18b40*/  LOP3.LUT R64, R64, 0xff, RZ, 0xc0, !PT ;  /* 0x000000ff40407812 */ /* 0x000fe400078ec0ff */
[----:B------:R-:W-:Y:S02]  /*18b50*/  LOP3.LUT R61, R61, 0xffff, RZ, 0xc0, !PT ;  /* 0x0000ffff3d3d7812 */ /* 0x000fe400078ec0ff */
[----:B------:R-:W-:-:S02]  /*18b60*/  LOP3.LUT R53, R53, 0xff, RZ, 0xc0, !PT ;  /* 0x000000ff35357812 */ /* 0x000fc400078ec0ff */
[----:B------:R-:W-:Y:S02]  /*18b70*/  LOP3.LUT R51, R51, 0xffff, RZ, 0xc0, !PT ;  /* 0x0000ffff33337812 */ /* 0x000fe400078ec0ff */
[----:B------:R-:W-:Y:S02]  /*18b80*/  F2FP.SATFINITE.E4M3.F32.PACK_AB_MERGE_C R121, RZ, R121, RZ ;  /* 0x00000079ff79723e */ /* 0x000fe400048070ff */
[----:B------:R-:W-:Y:S02]  /*18b90*/  F2FP.SATFINITE.E4M3.F32.PACK_AB_MERGE_C R124, RZ, R124, RZ ;  /* 0x0000007cff7c723e */ /* 0x000fe400048070ff */
[----:B------:R-:W-:Y:S01]  /*18ba0*/  F2FP.SATFINITE.E4M3.F32.PACK_AB_MERGE_C R122, RZ, R122, RZ ;  /* 0x0000007aff7a723e */ /* 0x000fe200048070ff */
[----:B------:R-:W-:Y:S01]  /*18bb0*/  FMUL R207, R207, R7 ;  /* 0x00000007cfcf7220 */ /* 0x000fe20000400000 */
[----:B------:R-:W-:Y:S02]  /*18bc0*/  F2FP.SATFINITE.E4M3.F32.PACK_AB_MERGE_C R39, RZ, R39, RZ ;  /* 0x00000027ff27723e */ /* 0x000fe400048070ff */
[----:B------:R-:W-:Y:S01]  /*18bd0*/  F2FP.SATFINITE.E4M3.F32.PACK_AB_MERGE_C R21, RZ, R21, RZ ;  /* 0x00000015ff15723e */ /* 0x000fe200048070ff */
[----:B------:R-:W-:Y:S01]  /*18be0*/  FMUL R206, R206, R7 ;  /* 0x00000007cece7220 */ /* 0x000fe20000400000 */
[----:B------:R-:W-:-:S02]  /*18bf0*/  LOP3.LUT R103, R103, 0xff, RZ, 0xc0, !PT ;  /* 0x000000ff67677812 */ /* 0x000fc400078ec0ff */
[----:B------:R-:W-:Y:S02]  /*18c00*/  LOP3.LUT R104, R104, 0xffff, RZ, 0xc0, !PT ;  /* 0x0000ffff68687812 */ /* 0x000fe400078ec0ff */
[----:B------:R-:W-:Y:S02]  /*18c10*/  F2FP.SATFINITE.E4M3.F32.PACK_AB_MERGE_C R74, RZ, R74, RZ ;  /* 0x0000004aff4a723e */ /* 0x000fe400048070ff */
[----:B------:R-:W-:Y:S02]  /*18c20*/  F2FP.SATFINITE.E4M3.F32.PACK_AB_MERGE_C R73, RZ, R73, RZ ;  /* 0x00000049ff49723e */ /* 0x000fe400048070ff */
[----:B------:R-:W-:Y:S02]  /*18c30*/  F2FP.SATFINITE.E4M3.F32.PACK_AB_MERGE_C R65, RZ, R65, RZ ;  /* 0x00000041ff41723e */ /* 0x000fe400048070ff */
[----:B------:R-:W-:Y:S02]  /*18c40*/  F2FP.SATFINITE.E4M3.F32.PACK_AB_MERGE_C R87, RZ, R87, RZ ;  /* 0x00000057ff57723e */ /* 0x000fe400048070ff */
[----:B------:R-:W-:-:S02]  /*18c50*/  F2FP.SATFINITE.E4M3.F32.PACK_AB_MERGE_C R89, RZ, R89, RZ ;  /* 0x00000059ff59723e */ /* 0x000fc400048070ff */
[----:B------:R-:W-:Y:S01]  /*18c60*/  PRMT R55, R55, 0x7604, R58 ;  /* 0x0000760437377816 */ /* 0x000fe2000000003a */
[----:B------:R-:W-:Y:S01]  /*18c70*/  IMAD.U32 R58, R123, 0x10000, RZ ;  /* 0x000100007b3a7824 */ /* 0x000fe200078e00ff */
[----:B------:R-:W-:Y:S02]  /*18c80*/  F2FP.SATFINITE.E4M3.F32.PACK_AB_MERGE_C R120, RZ, R120, RZ ;  /* 0x00000078ff78723e */ /* 0x000fe400048070ff */
[----:B------:R-:W-:Y:S02]  /*18c90*/  F2FP.SATFINITE.E4M3.F32.PACK_AB_MERGE_C R118, RZ, R118, RZ ;  /* 0x00000076ff76723e */ /* 0x000fe400048070ff */
[----:B------:R-:W-:Y:S01]  /*18ca0*/  LOP3.LUT R13, R13, 0xffff, RZ, 0xc0, !PT ;  /* 0x0000ffff0d0d7812 */ /* 0x000fe200078ec0ff */
[----:B------:R-:W-:Y:S01]  /*18cb0*/  FMUL R205, R205, R7 ;  /* 0x00000007cdcd7220 */ /* 0x000fe20000400000 */
[----:B------:R-:W-:Y:S02]  /*18cc0*/  LOP3.LUT R90, R90, 0xff, RZ, 0xc0, !PT ;  /* 0x000000ff5a5a7812 */ /* 0x000fe400078ec0ff */
[----:B------:R-:W-:-:S02]  /*18cd0*/  LOP3.LUT R92, R92, 0xffff, RZ, 0xc0, !PT ;  /* 0x0000ffff5c5c7812 */ /* 0x000fc400078ec0ff */
[----:B------:R-:W-:Y:S02]  /*18ce0*/  LOP3.LUT R84, R84, 0xff, RZ, 0xc0, !PT ;  /* 0x000000ff54547812 */ /* 0x000fe400078ec0ff */
[----:B------:R-:W-:Y:S02]  /*18cf0*/  LOP3.LUT R86, R86, 0xffff, RZ, 0xc0, !PT ;  /* 0x0000ffff56567812 */ /* 0x000fe400078ec0ff */
[----:B------:R-:W-:Y:S02]  /*18d00*/  F2FP.SATFINITE.E4M3.F32.PACK_AB_MERGE_C R83, RZ, R83, RZ ;  /* 0x00000053ff53723e */ /* 0x000fe400048070ff */
[----:B------:R-:W-:Y:S02]  /*18d10*/  F2FP.SATFINITE.E4M3.F32.PACK_AB_MERGE_C R109, RZ, R109, RZ ;  /* 0x0000006dff6d723e */ /* 0x000fe400048070ff */
[----:B------:R-:W-:Y:S01]  /*18d20*/  F2FP.SATFINITE.E4M3.F32.PACK_AB_MERGE_C R20, RZ, R20, RZ ;  /* 0x00000014ff14723e */ /* 0x000fe200048070ff */
[----:B------:R-:W-:Y:S01]  /*18d30*/  IMAD.U32 R60, R121, 0x10000, RZ ;  /* 0x00010000793c7824 */ /* 0x000fe200078e00ff */
[----:B------:R-:W-:Y:S01]  /*18d40*/  PRMT R77, R77, 0x7604, R78 ;  /* 0x000076044d4d7816 */ /* 0x000fe2000000004e */
[----:B------:R-:W-:Y:S01]  /*18d50*/  FMUL R204, R204, R7 ;  /* 0x00000007cccc7220 */ /* 0x000fe20000400000 */
[----:B------:R-:W-:-:S02]  /*18d60*/  F2FP.SATFINITE.E4M3.F32.PACK_AB_MERGE_C R99, RZ, R99, RZ ;  /* 0x00000063ff63723e */ /* 0x000fc400048070ff */
[----:B------:R-:W-:Y:S02]  /*18d70*/  F2FP.SATFINITE.E4M3.F32.PACK_AB_MERGE_C R100, RZ, R100, RZ ;  /* 0x00000064ff64723e */ /* 0x000fe400048070ff */
[----:B------:R-:W-:Y:S02]  /*18d80*/  F2FP.SATFINITE.E4M3.F32.PACK_AB_MERGE_C R62, RZ, R62, RZ ;  /* 0x0000003eff3e723e */ /* 0x000fe400048070ff */
[----:B------:R-:W-:Y:S02]  /*18d90*/  F2FP.SATFINITE.E4M3.F32.PACK_AB_MERGE_C R48, RZ, R48, RZ ;  /* 0x00000030ff30723e */ /* 0x000fe400048070ff */
[----:B------:R-:W-:Y:S02]  /*18da0*/  PRMT R61, R61, 0x7604, R64 ;  /* 0x000076043d3d7816 */ /* 0x000fe40000000040 */
[----:B------:R-:W-:Y:S02]  /*18db0*/  PRMT R51, R51, 0x7604, R53 ;  /* 0x0000760433337816 */ /* 0x000fe40000000035 */
[----:B------:R-:W-:-:S02]  /*18dc0*/  F2FP.SATFINITE.E4M3.F32.PACK_AB_MERGE_C R115, RZ, R115, RZ ;  /* 0x00000073ff73723e */ /* 0x000fc400048070ff */
[----:B------:R-:W-:Y:S02]  /*18dd0*/  LOP3.LUT R124, R124, 0xffff, RZ, 0xc0, !PT ;  /* 0x0000ffff7c7c7812 */ /* 0x000fe400078ec0ff */
[----:B------:R-:W-:Y:S02]  /*18de0*/  LOP3.LUT R122, R122, 0xffff, RZ, 0xc0, !PT ;  /* 0x0000ffff7a7a7812 */ /* 0x000fe400078ec0ff */
[----:B------:R-:W-:Y:S02]  /*18df0*/  F2FP.SATFINITE.E4M3.F32.PACK_AB_MERGE_C R116, RZ, R116, RZ ;  /* 0x00000074ff74723e */ /* 0x000fe400048070ff */
[----:B------:R-:W-:Y:S02]  /*18e00*/  F2FP.SATFINITE.E4M3.F32.PACK_AB_MERGE_C R114, RZ, R114, RZ ;  /* 0x00000072ff72723e */ /* 0x000fe400048070ff */
[----:B------:R-:W-:Y:S01]  /*18e10*/  F2FP.SATFINITE.E4M3.F32.PACK_AB_MERGE_C R18, RZ, R18, RZ ;  /* 0x00000012ff12723e */ /* 0x000fe200048070ff */
[----:B------:R-:W-:Y:S01]  /*18e20*/  IMAD.U32 R39, R39, 0x10000, RZ ;  /* 0x0001000027277824 */ /* 0x000fe200078e00ff */
[----:B------:R-:W-:Y:S01]  /*18e30*/  LOP3.LUT R21, R21, 0xffff, RZ, 0xc0, !PT ;  /* 0x0000ffff15157812 */ /* 0x000fe200078ec0ff */
[----:B------:R-:W-:Y:S01]  /*18e40*/  IMAD.U32 R31, R34, 0x10000, RZ ;  /* 0x00010000221f7824 */ /* 0x000fe200078e00ff */
[----:B------:R-:W-:Y:S01]  /*18e50*/  PRMT R103, R104, 0x7604, R103 ;  /* 0x0000760468677816 */ /* 0x000fe20000000067 */
[-C--:B------:R-:W-:Y:S01]  /*18e60*/  FMUL R203, R203, R7.reuse ;  /* 0x00000007cbcb7220 */ /* 0x080fe20000400000 */
[----:B------:R-:W-:Y:S01]  /*18e70*/  LOP3.LUT R74, R74, 0xff, RZ, 0xc0, !PT ;  /* 0x000000ff4a4a7812 */ /* 0x000fe200078ec0ff */
[----:B------:R-:W-:Y:S01]  /*18e80*/  FMUL R202, R202, R7 ;  /* 0x00000007caca7220 */ /* 0x000fe20000400000 */
[----:B------:R-:W-:-:S02]  /*18e90*/  LOP3.LUT R73, R73, 0xffff, RZ, 0xc0, !PT ;  /* 0x0000ffff49497812 */ /* 0x000fc400078ec0ff */
[----:B------:R-:W-:Y:S02]  /*18ea0*/  LOP3.LUT R65, R65, 0xffff, RZ, 0xc0, !PT ;  /* 0x0000ffff41417812 */ /* 0x000fe400078ec0ff */
[----:B------:R-:W-:Y:S02]  /*18eb0*/  LOP3.LUT R87, R87, 0xff, RZ, 0xc0, !PT ;  /* 0x000000ff57577812 */ /* 0x000fe400078ec0ff */
[----:B------:R-:W-:Y:S02]  /*18ec0*/  LOP3.LUT R89, R89, 0xffff, RZ, 0xc0, !PT ;  /* 0x0000ffff59597812 */ /* 0x000fe400078ec0ff */
[----:B------:R-:W-:Y:S02]  /*18ed0*/  F2FP.SATFINITE.E4M3.F32.PACK_AB_MERGE_C R133, RZ, R133, RZ ;  /* 0x00000085ff85723e */ /* 0x000fe400048070ff */
[----:B------:R-:W-:Y:S02]  /*18ee0*/  F2FP.SATFINITE.E4M3.F32.PACK_AB_MERGE_C R129, RZ, R129, RZ ;  /* 0x00000081ff81723e */ /* 0x000fe400048070ff */
[----:B------:R-:W-:-:S02]  /*18ef0*/  F2FP.SATFINITE.E4M3.F32.PACK_AB_MERGE_C R113, RZ, R113, RZ ;  /* 0x00000071ff71723e */ /* 0x000fc400048070ff */
[----:B------:R-:W-:Y:S02]  /*18f00*/  F2FP.SATFINITE.E4M3.F32.PACK_AB_MERGE_C R132, RZ, R132, RZ ;  /* 0x00000084ff84723e */ /* 0x000fe400048070ff */
[----:B------:R-:W-:Y:S02]  /*18f10*/  LOP3.LUT R120, R120, 0xffff, RZ, 0xc0, !PT ;  /* 0x0000ffff78787812 */ /* 0x000fe400078ec0ff */
[----:B------:R-:W-:Y:S02]  /*18f20*/  LOP3.LUT R118, R118, 0xffff, RZ, 0xc0, !PT ;  /* 0x0000ffff76767812 */ /* 0x000fe400078ec0ff */
[----:B------:R-:W-:Y:S02]  /*18f30*/  F2FP.SATFINITE.E4M3.F32.PACK_AB_MERGE_C R112, RZ, R112, RZ ;  /* 0x00000070ff70723e */ /* 0x000fe400048070ff */
[----:B------:R-:W-:Y:S01]  /*18f40*/  LOP3.LUT R67, R67, R12, RZ, 0xfc, !PT ;  /* 0x0000000c43437212 */ /* 0x000fe200078efcff */
[----:B------:R-:W-:Y:S01]  /*18f50*/  IMAD.SHL.U32 R12, R13, 0x1000000, RZ ;  /* 0x010000000d0c7824 */ /* 0x000fe200078e00ff */
[----:B------:R-:W-:Y:S01]  /*18f60*/  F2FP.SATFINITE.E4M3.F32.PACK_AB_MERGE_C R15, RZ, R15, RZ ;  /* 0x0000000fff0f723e */ /* 0x000fe200048070ff */
[----:B------:R-:W-:Y:S01]  /*18f70*/  FMUL R200, R200, R7 ;  /* 0x00000007c8c87220 */ /* 0x000fe20000400000 */
[----:B------:R-:W-:-:S02]  /*18f80*/  PRMT R66, R92, 0x7604, R90 ;  /* 0x000076045c427816 */ /* 0x000fc4000000005a */
[----:B------:R-:W-:Y:S02]  /*18f90*/  PRMT R84, R86, 0x7604, R84 ;  /* 0x0000760456547816 */ /* 0x000fe40000000054 */
[----:B------:R-:W-:Y:S02]  /*18fa0*/  LOP3.LUT R83, R83, 0xff, RZ, 0xc0, !PT ;  /* 0x000000ff53537812 */ /* 0x000fe400078ec0ff */
[----:B------:R-:W-:Y:S02]  /*18fb0*/  LOP3.LUT R109, R109, 0xffff, RZ, 0xc0, !PT ;  /* 0x0000ffff6d6d7812 */ /* 0x000fe400078ec0ff */
[----:B------:R-:W-:Y:S02]  /*18fc0*/  LOP3.LUT R20, R20, 0xffff, RZ, 0xc0, !PT ;  /* 0x0000ffff14147812 */ /* 0x000fe400078ec0ff */
[----:B------:R-:W-:Y:S02]  /*18fd0*/  F2FP.SATFINITE.E4M3.F32.PACK_AB_MERGE_C R24, RZ, R24, RZ ;  /* 0x00000018ff18723e */ /* 0x000fe400048070ff */
[----:B------:R-:W-:-:S02]  /*18fe0*/  F2FP.SATFINITE.E4M3.F32.PACK_AB_MERGE_C R23, RZ, R23, RZ ;  /* 0x00000017ff17723e */ /* 0x000fc400048070ff */
[----:B------:R-:W-:Y:S01]  /*18ff0*/  F2FP.SATFINITE.E4M3.F32.PACK_AB_MERGE_C R22, RZ, R22, RZ ;  /* 0x00000016ff16723e */ /* 0x000fe200048070ff */
[----:B------:R-:W-:Y:S01]  /*19000*/  IMAD.U32 R42, R42, 0x10000, RZ ;  /* 0x000100002a2a7824 */ /* 0x000fe200078e00ff */
[----:B------:R-:W-:Y:S01]  /*19010*/  LOP3.LUT R99, R99, 0xff, RZ, 0xc0, !PT ;  /* 0x000000ff63637812 */ /* 0x000fe200078ec0ff */
[----:B------:R-:W-:Y:S01]  /*19020*/  IMAD.SHL.U32 R124, R124, 0x1000000, RZ ;  /* 0x010000007c7c7824 */ /* 0x000fe200078e00ff */
[----:B------:R-:W-:Y:S01]  /*19030*/  LOP3.LUT R100, R100, 0xffff, RZ, 0xc0, !PT ;  /* 0x0000ffff64647812 */ /* 0x000fe200078ec0ff */
[----:B------:R-:W-:Y:S01]  /*19040*/  FMUL R201, R201, R7 ;  /* 0x00000007c9c97220 */ /* 0x000fe20000400000 */
[----:B------:R-:W-:Y:S02]  /*19050*/  LOP3.LUT R62, R62, 0xff, RZ, 0xc0, !PT ;  /* 0x000000ff3e3e7812 */ /* 0x000fe400078ec0ff */
[----:B------:R-:W-:Y:S02]  /*19060*/  LOP3.LUT R48, R48, 0xffff, RZ, 0xc0, !PT ;  /* 0x0000ffff30307812 */ /* 0x000fe400078ec0ff */
[----:B------:R-:W-:Y:S01]  /*19070*/  LOP3.LUT R77, R77, 0xff0000, R58, 0xf8, !PT ;  /* 0x00ff00004d4d7812 */ /* 0x000fe200078ef83a */
[----:B------:R-:W-:Y:S01]  /*19080*/  IMAD.U32 R58, R115, 0x10000, RZ ;  /* 0x00010000733a7824 */ /* 0x000fe200078e00ff */
[----:B------:R-:W-:-:S02]  /*19090*/  LOP3.LUT R61, R61, 0xff0000, R36, 0xf8, !PT ;  /* 0x00ff00003d3d7812 */ /* 0x000fc400078ef824 */
[----:B------:R-:W-:Y:S01]  /*190a0*/  LOP3.LUT R51, R51, 0xff0000, R26, 0xf8, !PT ;  /* 0x00ff000033337812 */ /* 0x000fe200078ef81a */
[----:B------:R-:W-:Y:S01]  /*190b0*/  IMAD.SHL.U32 R26, R122, 0x1000000, RZ ;  /* 0x010000007a1a7824 */ /* 0x000fe200078e00ff */
[----:B------:R-:W-:Y:S02]  /*190c0*/  F2FP.SATFINITE.E4M3.F32.PACK_AB_MERGE_C R128, RZ, R128, RZ ;  /* 0x00000080ff80723e */ /* 0x000fe400048070ff */
[----:B------:R-:W-:Y:S02]  /*190d0*/  LOP3.LUT R116, R116, 0xffff, RZ, 0xc0, !PT ;  /* 0x0000ffff74747812 */ /* 0x000fe400078ec0ff */
[----:B------:R-:W-:Y:S02]  /*190e0*/  LOP3.LUT R114, R114, 0xffff, RZ, 0xc0, !PT ;  /* 0x0000ffff72727812 */ /* 0x000fe400078ec0ff */
[----:B------:R-:W-:Y:S01]  /*190f0*/  LOP3.LUT R18, R18, 0xffff, RZ, 0xc0, !PT ;  /* 0x0000ffff12127812 */ /* 0x000fe200078ec0ff */
[----:B------:R-:W-:Y:S01]  /*19100*/  IMAD.U32 R30, R30, 0x10000, RZ ;  /* 0x000100001e1e7824 */ /* 0x000fe200078e00ff */
[----:B------:R-:W-:Y:S01]  /*19110*/  PRMT R73, R73, 0x7604, R74 ;  /* 0x0000760449497816 */ /* 0x000fe2000000004a */
[----:B------:R-:W-:Y:S01]  /*19120*/  IMAD.SHL.U32 R21, R21, 0x1000000, RZ ;  /* 0x0100000015157824 */ /* 0x000fe200078e00ff */
[----:B------:R-:W-:Y:S01]  /*19130*/  PRMT R65, R65, 0x7604, R68 ;  /* 0x0000760441417816 */ /* 0x000fe20000000044 */
[----:B------:R-:W-:Y:S01]  /*19140*/  IMAD.U32 R133, R133, 0x10000, RZ ;  /* 0x0001000085857824 */ /* 0x000fe200078e00ff */
[----:B------:R-:W-:Y:S01]  /*19150*/  PRMT R87, R89, 0x7604, R87 ;  /* 0x0000760459577816 */ /* 0x000fe20000000057 */
[----:B------:R-:W-:Y:S01]  /*19160*/  IMAD.U32 R129, R129, 0x10000, RZ ;  /* 0x0001000081817824 */ /* 0x000fe200078e00ff */
[----:B------:R-:W-:Y:S01]  /*19170*/  LOP3.LUT R103, R103, 0xff0000, R60, 0xf8, !PT ;  /* 0x00ff000067677812 */ /* 0x000fe200078ef83c */
[----:B------:R-:W-:Y:S01]  /*19180*/  IMAD.U32 R60, R113, 0x10000, RZ ;  /* 0x00010000713c7824 */ /* 0x000fe200078e00ff */
[----:B------:R-:W-:Y:S01]  /*19190*/  SHF.L.U32 R38, R38, 0x10, RZ ;  /* 0x0000001026267819 */ /* 0x000fe200000006ff */
[----:B------:R-:W-:Y:S01]  /*191a0*/  IMAD.U32 R37, R37, 0x10000, RZ ;  /* 0x0001000025257824 */ /* 0x000fe200078e00ff */
[----:B------:R-:W-:Y:S01]  /*191b0*/  LOP3.LUT R55, R55, 0xff0000, R28, 0xf8, !PT ;  /* 0x00ff000037377812 */ /* 0x000fe200078ef81c */
[----:B------:R-:W-:Y:S01]  /*191c0*/  IMAD.SHL.U32 R120, R120, 0x1000000, RZ ;  /* 0x0100000078787824 */ /* 0x000fe200078e00ff */
[----:B------:R-:W-:Y:S01]  /*191d0*/  LOP3.LUT R132, R132, 0xffff, RZ, 0xc0, !PT ;  /* 0x0000ffff84847812 */ /* 0x000fe200078ec0ff */
[----:B------:R-:W-:Y:S01]  /*191e0*/  IMAD.SHL.U32 R28, R118, 0x1000000, RZ ;  /* 0x01000000761c7824 */ /* 0x000fe200078e00ff */
[----:B------:R-:W-:-:S02]  /*191f0*/  LOP3.LUT R112, R112, 0xffff, RZ, 0xc0, !PT ;  /* 0x0000ffff70707812 */ /* 0x000fc400078ec0ff */
[----:B------:R-:W-:Y:S01]  /*19200*/  LOP3.LUT R15, R15, 0xffff, RZ, 0xc0, !PT ;  /* 0x0000ffff0f0f7812 */ /* 0x000fe200078ec0ff */
[----:B------:R-:W-:Y:S01]  /*19210*/  IMAD.SHL.U32 R20, R20, 0x1000000, RZ ;  /* 0x0100000014147824 */ /* 0x000fe200078e00ff */
[----:B------:R-:W-:Y:S02]  /*19220*/  PRMT R83, R109, 0x7604, R83 ;  /* 0x000076046d537816 */ /* 0x000fe40000000053 */
[----:B------:R-:W-:Y:S02]  /*19230*/  LOP3.LUT R66, R66, 0xff0000, R39, 0xf8, !PT ;  /* 0x00ff000042427812 */ /* 0x000fe400078ef827 */
[----:B------:R-:W-:Y:S02]  /*19240*/  LOP3.LUT R84, R84, 0xff0000, R31, 0xf8, !PT ;  /* 0x00ff000054547812 */ /* 0x000fe400078ef81f */
[----:B------:R-:W-:Y:S02]  /*19250*/  LOP3.LUT R24, R24, 0xffff, RZ, 0xc0, !PT ;  /* 0x0000ffff18187812 */ /* 0x000fe400078ec0ff */
[----:B------:R-:W-:-:S02]  /*19260*/  LOP3.LUT R23, R23, 0xffff, RZ, 0xc0, !PT ;  /* 0x0000ffff17177812 */ /* 0x000fc400078ec0ff */
[----:B------:R-:W-:Y:S01]  /*19270*/  LOP3.LUT R22, R22, 0xffff, RZ, 0xc0, !PT ;  /* 0x0000ffff16167812 */ /* 0x000fe200078ec0ff */
[----:B------:R-:W-:Y:S01]  /*19280*/  IMAD.SHL.U32 R116, R116, 0x1000000, RZ ;  /* 0x0100000074747824 */ /* 0x000fe200078e00ff */
[----:B------:R-:W-:Y:S01]  /*19290*/  PRMT R99, R100, 0x7604, R99 ;  /* 0x0000760464637816 */ /* 0x000fe20000000063 */
[----:B------:R-:W-:Y:S01]  /*192a0*/  IMAD.SHL.U32 R114, R114, 0x1000000, RZ ;  /* 0x0100000072727824 */ /* 0x000fe200078e00ff */
[----:B------:R-:W-:Y:S02]  /*192b0*/  PRMT R48, R48, 0x7604, R62 ;  /* 0x0000760430307816 */ /* 0x000fe4000000003e */
[----:B------:R-:W-:Y:S02]  /*192c0*/  LOP3.LUT R128, R128, 0xffff, RZ, 0xc0, !PT ;  /* 0x0000ffff80807812 */ /* 0x000fe400078ec0ff */
[----:B------:R-:W-:Y:S01]  /*192d0*/  LOP3.LUT R61, R61, R12, RZ, 0xfc, !PT ;  /* 0x0000000c3d3d7212 */ /* 0x000fe200078efcff */
[----:B------:R-:W-:Y:S02]  /*192e0*/  IMAD.SHL.U32 R12, R18, 0x1000000, RZ ;  /* 0x01000000120c7824 */ /* 0x000fe400078e00ff */
[----:B------:R-:W-:Y:S01]  /*192f0*/  FADD R134, R135, R134 ;  /* 0x0000008687867221 */ /* 0x000fe20000000000 */
[----:B------:R-:W-:Y:S01]  /*19300*/  LOP3.LUT R73, R73, 0xff0000, R58, 0xf8, !PT ;  /* 0x00ff000049497812 */ /* 0x000fe200078ef83a */
[----:B------:R-:W-:Y:S01]  /*19310*/  IMAD.SHL.U32 R132, R132, 0x1000000, RZ ;  /* 0x0100000084847824 */ /* 0x000fe200078e00ff */
[----:B------:R-:W-:Y:S01]  /*19320*/  LOP3.LUT R65, R65, 0xff0000, R42, 0xf8, !PT ;  /* 0x00ff000041417812 */ /* 0x000fe200078ef82a */
[----:B------:R-:W-:Y:S01]  /*19330*/  IMAD.SHL.U32 R112, R112, 0x1000000, RZ ;  /* 0x0100000070707824 */ /* 0x000fe200078e00ff */
[----:B------:R-:W-:Y:S01]  /*19340*/  LOP3.LUT R87, R87, 0xff0000, R38, 0xf8, !PT ;  /* 0x00ff000057577812 */ /* 0x000fe200078ef826 */
[----:B------:R-:W-:Y:S01]  /*19350*/  IMAD.SHL.U32 R15, R15, 0x1000000, RZ ;  /* 0x010000000f0f7824 */ /* 0x000fe200078e00ff */
[----:B------:R-:W-:-:S02]  /*19360*/  LOP3.LUT R105, R105, R124, RZ, 0xfc, !PT ;  /* 0x0000007c69697212 */ /* 0x000fc400078efcff */
[----:B------:R-:W-:Y:S01]  /*19370*/  LOP3.LUT R26, R77, R26, RZ, 0xfc, !PT ;  /* 0x0000001a4d1a7212 */ /* 0x000fe200078efcff */
[----:B------:R-:W-:Y:S01]  /*19380*/  IMAD.SHL.U32 R18, R23, 0x1000000, RZ ;  /* 0x0100000017127824 */ /* 0x000fe200078e00ff */
[----:B------:R-:W-:Y:S02]  /*19390*/  LOP3.LUT R83, R83, 0xff0000, R30, 0xf8, !PT ;  /* 0x00ff000053537812 */ /* 0x000fe400078ef81e */
[----:B------:R-:W-:Y:S01]  /*193a0*/  LOP3.LUT R66, R66, R9, RZ, 0xfc, !PT ;  /* 0x0000000942427212 */ /* 0x000fe200078efcff */
[----:B------:R-:W-:Y:S01]  /*193b0*/  IMAD.SHL.U32 R9, R22, 0x1000000, RZ ;  /* 0x0100000016097824 */ /* 0x000fe200078e00ff */
[----:B------:R-:W-:Y:S02]  /*193c0*/  LOP3.LUT R14, R59, R14, RZ, 0xfc, !PT ;  /* 0x0000000e3b0e7212 */ /* 0x000fe400078efcff */
[----:B------:R-:W-:Y:S02]  /*193d0*/  LOP3.LUT R21, R84, R21, RZ, 0xfc, !PT ;  /* 0x0000001554157212 */ /* 0x000fe400078efcff */
[----:B------:R-:W-:-:S02]  /*193e0*/  SHF.L.U32 R24, R24, 0x18, RZ ;  /* 0x0000001818187819 */ /* 0x000fc400000006ff */
[----:B------:R-:W-:Y:S02]  /*193f0*/  LOP3.LUT R85, R85, 0xff0000, R133, 0xf8, !PT ;  /* 0x00ff000055557812 */ /* 0x000fe400078ef885 */
[----:B------:R-:W-:Y:S02]  /*19400*/  LOP3.LUT R81, R81, 0xff0000, R129, 0xf8, !PT ;  /* 0x00ff000051517812 */ /* 0x000fe400078ef881 */
[----:B------:R-:W-:Y:S02]  /*19410*/  LOP3.LUT R99, R99, 0xff0000, R60, 0xf8, !PT ;  /* 0x00ff000063637812 */ /* 0x000fe400078ef83c */
[----:B------:R-:W-:Y:S02]  /*19420*/  LOP3.LUT R48, R48, 0xff0000, R37, 0xf8, !PT ;  /* 0x00ff000030307812 */ /* 0x000fe400078ef825 */
[----:B------:R-:W-:Y:S02]  /*19430*/  SHF.L.U32 R128, R128, 0x18, RZ ;  /* 0x0000001880807819 */ /* 0x000fe400000006ff */
[----:B------:R-:W-:-:S02]  /*19440*/  LOP3.LUT R103, R103, R120, RZ, 0xfc, !PT ;  /* 0x0000007867677212 */ /* 0x000fc400078efcff */
[----:B------:R-:W-:Y:S01]  /*19450*/  LOP3.LUT R28, R75, R28, RZ, 0xfc, !PT ;  /* 0x0000001c4b1c7212 */ /* 0x000fe200078efcff */
[----:B------:R-:W-:-:S01]  /*19460*/  FADD R134, R136, R134 ;  /* 0x0000008688867221 */ /* 0x000fc20000000000 */
[----:B------:R-:W-:Y:S02]  /*19470*/  LOP3.LUT R20, R107, R20, RZ, 0xfc, !PT ;  /* 0x000000146b147212 */ /* 0x000fe400078efcff */
[----:B------:R-:W-:Y:S01]  /*19480*/  LOP3.LUT R101, R101, R116, RZ, 0xfc, !PT ;  /* 0x0000007465657212 */ /* 0x000fe200078efcff */
[----:B--2---:R-:W-:-:S05]  /*19490*/  FMUL R17, R17, R7 ;  /* 0x0000000711117220 */ /* 0x004fca0000400000 */
[----:B------:R1:W-:Y:S04]  /*194a0*/  STL [R1+0x180], R17 ;  /* 0x0001801101007387 */ /* 0x0003e80000100800 */
        /* <DEDUP_REMOVED lines=14> */
[----:B------:R1:W-:Y:S01]  /*19590*/  STL [R1+0x1f0], R201 ;  /* 0x0001f0c901007387 */ /* 0x0003e20000100800 */
[----:B------:R-:W-:-:S02]  /*195a0*/  LOP3.LUT R6, R73, R114, RZ, 0xfc, !PT ;  /* 0x0000007249067212 */ /* 0x000fc400078efcff */
[----:B------:R-:W-:Y:S02]  /*195b0*/  LOP3.LUT R10, R65, R10, RZ, 0xfc, !PT ;  /* 0x0000000a410a7212 */ /* 0x000fe400078efcff */
[----:B------:R-:W-:Y:S02]  /*195c0*/  LOP3.LUT R12, R87, R12, RZ, 0xfc, !PT ;  /* 0x0000000c570c7212 */ /* 0x000fe400078efcff */
[----:B------:R-:W-:Y:S02]  /*195d0*/  SEL R30, R26, R105, P1 ;  /* 0x000000691a1e7207 */ /* 0x000fe40000800000 */
[----:B------:R-:W-:Y:S02]  /*195e0*/  LOP3.LUT R24, R55, R24, RZ, 0xfc, !PT ;  /* 0x0000001837187212 */ /* 0x000fe400078efcff */
[----:B------:R-:W-:Y:S02]  /*195f0*/  LOP3.LUT R83, R83, R16, RZ, 0xfc, !PT ;  /* 0x0000001053537212 */ /* 0x000fe400078efcff */
[----:B------:R-:W-:-:S02]  /*19600*/  SEL R105, R105, R26, P1 ;  /* 0x0000001a69697207 */ /* 0x000fc40000800000 */
[----:B------:R-:W-:Y:S02]  /*19610*/  SEL R38, R21, R14, P1 ;  /* 0x0000000e15267207 */ /* 0x000fe40000800000 */
[----:B------:R-:W-:Y:S02]  /*19620*/  LOP3.LUT R85, R85, R132, RZ, 0xfc, !PT ;  /* 0x0000008455557212 */ /* 0x000fe400078efcff */
[----:B------:R-:W-:Y:S02]  /*19630*/  LOP3.LUT R81, R81, R128, RZ, 0xfc, !PT ;  /* 0x0000008051517212 */ /* 0x000fe400078efcff */
[----:B------:R-:W-:Y:S02]  /*19640*/  LOP3.LUT R99, R99, R112, RZ, 0xfc, !PT ;  /* 0x0000007063637212 */ /* 0x000fe400078efcff */
[----:B------:R-:W-:Y:S02]  /*19650*/  LOP3.LUT R48, R48, R15, RZ, 0xfc, !PT ;  /* 0x0000000f30307212 */ /* 0x000fe400078efcff */
[----:B------:R-:W-:-:S02]  /*19660*/  SEL R26, R28, R103, P1 ;  /* 0x000000671c1a7207 */ /* 0x000fc40000800000 */
[----:B------:R-:W-:Y:S01]  /*19670*/  SEL R21, R14, R21, P1 ;  /* 0x000000150e157207 */ /* 0x000fe20000800000 */
[----:B------:R-:W-:-:S01]  /*19680*/  FADD R137, R140, R137 ;  /* 0x000000898c897221 */ /* 0x000fc20000000000 */
[----:B------:R-:W-:Y:S01]  /*19690*/  LOP3.LUT R18, R51, R18, RZ, 0xfc, !PT ;  /* 0x0000001233127212 */ /* 0x000fe200078efcff */
[----:B------:R-:W-:-:S01]  /*196a0*/  FADD R139, R143, R139 ;  /* 0x0000008b8f8b7221 */ /* 0x000fc20000000000 */
[----:B------:R-:W-:Y:S01]  /*196b0*/  LOP3.LUT R9, R46, R9, RZ, 0xfc, !PT ;  /* 0x000000092e097212 */ /* 0x000fe200078efcff */
[----:B------:R-:W-:-:S01]  /*196c0*/  FADD R138, R142, R138 ;  /* 0x0000008a8e8a7221 */ /* 0x000fc20000000000 */
[----:B------:R-:W-:Y:S01]  /*196d0*/  SEL R103, R103, R28, P1 ;  /* 0x0000001c67677207 */ /* 0x000fe20000800000 */
[----:B------:R-:W-:-:S01]  /*196e0*/  FADD R134, R141, R134 ;  /* 0x000000868d867221 */ /* 0x000fc20000000000 */
[----:B------:R-:W-:Y:S01]  /*196f0*/  SEL R14, R47, R20, P1 ;  /* 0x000000142f0e7207 */ /* 0x000fe20000800000 */
[----:B------:R-:W-:Y:S01]  /*19700*/  ULEA UR5, UR4, UR37, 0x3 ;  /* 0x0000002504057291 */ /* 0x000fe2000f8e183f */
[----:B------:R-:W-:Y:S01]  /*19710*/  SEL R28, R6, R101, P1 ;  /* 0x00000065061c7207 */ /* 0x000fe20000800000 */
[----:B------:R-:W-:Y:S01]  /*19720*/  IMAD.U32 R13, RZ, RZ, UR46 ;  /* 0x0000002eff0d7e24 */ /* 0x000fe2000f8e00ff */
[----:B------:R-:W-:-:S02]  /*19730*/  SEL R34, R10, R49, P1 ;  /* 0x000000310a227207 */ /* 0x000fc40000800000 */
[----:B------:R-:W-:Y:S02]  /*19740*/  SEL R36, R12, R61, P1 ;  /* 0x0000003d0c247207 */ /* 0x000fe40000800000 */
[----:B------:R-:W-:Y:S02]  /*19750*/  SEL R47, R20, R47, P1 ;  /* 0x0000002f142f7207 */ /* 0x000fe40000800000 */
[----:B------:R-:W-:Y:S02]  /*19760*/  SEL R101, R101, R6, P1 ;  /* 0x0000000665657207 */ /* 0x000fe40000800000 */
[----:B------:R-:W-:Y:S02]  /*19770*/  SEL R49, R49, R10, P1 ;  /* 0x0000000a31317207 */ /* 0x000fe40000800000 */
[----:B------:R-:W-:Y:S02]  /*19780*/  SEL R61, R61, R12, P1 ;  /* 0x0000000c3d3d7207 */ /* 0x000fe40000800000 */
[----:B------:R-:W-:-:S02]  /*19790*/  SEL R20, R83, R24, P1 ;  /* 0x0000001853147207 */ /* 0x000fc40000800000 */
[----:B------:R-:W-:Y:S02]  /*197a0*/  SEL R16, R82, R85, P1 ;  /* 0x0000005552107207 */ /* 0x000fe40000800000 */
[----:B------:R-:W-:Y:S02]  /*197b0*/  SEL R22, R50, R81, P1 ;  /* 0x0000005132167207 */ /* 0x000fe40000800000 */
[----:B------:R-:W-:Y:S02]  /*197c0*/  SEL R6, R72, R99, P1 ;  /* 0x0000006348067207 */ /* 0x000fe40000800000 */
[----:B------:R-:W-:Y:S02]  /*197d0*/  SEL R10, R67, R66, P1 ;  /* 0x00000042430a7207 */ /* 0x000fe40000800000 */
[----:B------:R-:W-:Y:S02]  /*197e0*/  SEL R12, R48, R63, P1 ;  /* 0x0000003f300c7207 */ /* 0x000fe40000800000 */
[----:B------:R-:W-:Y:S01]  /*197f0*/  SEL R83, R24, R83, P1 ;  /* 0x0000005318537207 */ /* 0x000fe20000800000 */
[----:B------:R-:W-:-:S01]  /*19800*/  FADD R134, R139, R134 ;  /* 0x000000868b867221 */ /* 0x000fc20000000000 */
[----:B------:R-:W-:Y:S01]  /*19810*/  SEL R85, R85, R82, P1 ;  /* 0x0000005255557207 */ /* 0x000fe20000800000 */
[----:B------:R-:W-:-:S01]  /*19820*/  FADD R137, R137, R138 ;  /* 0x0000008a89897221 */ /* 0x000fc20000000000 */
[----:B------:R-:W-:-:S02]  /*19830*/  SEL R81, R81, R50, P1 ;  /* 0x0000003251517207 */ /* 0x000fc40000800000 */
[----:B------:R-:W-:Y:S02]  /*19840*/  SEL R99, R99, R72, P1 ;  /* 0x0000004863637207 */ /* 0x000fe40000800000 */
[----:B------:R-:W-:Y:S02]  /*19850*/  SEL R67, R66, R67, P1 ;  /* 0x0000004342437207 */ /* 0x000fe40000800000 */
[----:B------:R-:W-:Y:S02]  /*19860*/  SEL R63, R63, R48, P1 ;  /* 0x000000303f3f7207 */ /* 0x000fe40000800000 */
[----:B------:R-:W-:Y:S02]  /*19870*/  SEL R24, R9, R18, P1 ;  /* 0x0000001209187207 */ /* 0x000fe40000800000 */
[----:B------:R-:W-:Y:S02]  /*19880*/  SEL R9, R18, R9, P1 ;  /* 0x0000000912097207 */ /* 0x000fe40000800000 */
[----:B------:R-:W-:Y:S01]  /*19890*/  SHF.L.U32 R13, R13, 0x1f, RZ ;  /* 0x0000001f0d0d7819 */ /* 0x000fe200000006ff */
[----:B------:R-:W-:-:S01]  /*198a0*/  FADD R134, R137, R134 ;  /* 0x0000008689867221 */ /* 0x000fc20000000000 */
[----:B------:R1:W2:Y:S02]  /*198b0*/  SHFL.IDX PT, R16, R16, R3, 0x1c1f ;  /* 0x001c1f0310107589 */ /* 0x0002a400000e0000 */
[----:B------:R1:W3:Y:S02]  /*198c0*/  SYNCS.PHASECHK.TRANS64.TRYWAIT P3, [UR5+0x58000], R13 ;  /* 0x0580000dff0075a7 */ /* 0x0002e40008060145 */
[----:B------:R1:W4:Y:S01]  /*198d0*/  SHFL.IDX PT, R85, R85, R0, 0x1c1f ;  /* 0x001c1f0055557589 */ /* 0x00032200000e0000 */
[----:B------:R-:W-:-:S03]  /*198e0*/  FFMA R197, R7, R197, R134 ;  /* 0x000000c507c57223 */ /* 0x000fc60000000086 */
[----:B------:R1:W1:Y:S04]  /*198f0*/  SHFL.IDX PT, R22, R22, R3, 0x1c1f ;  /* 0x001c1f0316167589 */ /* 0x00026800000e0000 */
        /* <DEDUP_REMOVED lines=28> */
[----:B------:R1:W1:Y:S01]  /*19ac0*/  SHFL.IDX PT, R56, R9, R0, 0x1c1f ;  /* 0x001c1f0009387589 */ /* 0x00026200000e0000 */
[----:B--234-:R-:W-:Y:S05]  /*19ad0*/  @!P0 BRA `(.L_x_39) ;  /* 0x0000000000048947 */ /* 0x01cfea0003800000 */
[----:B------:R-:W-:Y:S01]  /*19ae0*/  BPT.TRAP 0x1 ;  /* 0x000000040000795c */ /* 0x000fe20000300000 */
.L_x_39:
[----:B------:R-:W-:Y:S05]  /*19af0*/  @P3 BRA `(.L_x_40) ;  /* 0x0000000000083947 */ /* 0x000fea0003800000 */
[----:B------:R-:W2:Y:S02]  /*19b00*/  SYNCS.PHASECHK.TRANS64.TRYWAIT P3, [UR5+0x58000], R13 ;  /* 0x0580000dff0075a7 */ /* 0x000ea40008060145 */
[----:B--2---:R-:W-:Y:S05]  /*19b10*/  @!P3 BRA `(.L_x_41) ;  /* 0x000000840078b947 */ /* 0x004fea0003800000 */
.L_x_40:
[----:B------:R-:W-:Y:S01]  /*19b20*/  STL [R1+0x210], R5 ;  /* 0x0002100501007387 */ /* 0x000fe20000100800 */
[CCC-:B-1---5:R-:W-:Y:S01]  /*19b30*/  PRMT R26, R22.reuse, R199.reuse, R81.reuse ;  /* 0x000000c7161a7216 */ /* 0x1e2fe20000000051 */
[----:B------:R-:W-:Y:S01]  /*19b40*/  ULEA UR6, UR4, UR38, 0xc ;  /* 0x0000002604067291 */ /* 0x000fe2000f8e603f */
[-C--:B------:R-:W-:Y:S01]  /*19b50*/  PRMT R27, R22, R198.reuse, R81 ;  /* 0x000000c6161b7216 */ /* 0x080fe20000000051 */
[----:B------:R-:W-:Y:S01]  /*19b60*/  STL [R1+0x20c], R4 ;  /* 0x00020c0401007387 */ /* 0x000fe20000100800 */
[C-C-:B------:R-:W-:Y:S02]  /*19b70*/  PRMT R24, R16.reuse, R199, R85.reuse ;  /* 0x000000c710187216 */ /* 0x140fe40000000055 */
[----:B------:R-:W-:Y:S01]  /*19b80*/  PRMT R25, R16, R198, R85 ;  /* 0x000000c610197216 */ /* 0x000fe20000000055 */
[----:B------:R-:W-:Y:S04]  /*19b90*/  STL [R1+0x208], R3 ;  /* 0x0002080301007387 */ /* 0x000fe80000100800 */
[----:B------:R-:W-:Y:S04]  /*19ba0*/  STL [R1+0x204], R2 ;  /* 0x0002040201007387 */ /* 0x000fe80000100800 */
[----:B------:R-:W-:Y:S04]  /*19bb0*/  STL [R1+0x200], R0 ;  /* 0x0002000001007387 */ /* 0x000fe80000100800 */
[----:B------:R-:W-:Y:S04]  /*19bc0*/  STL [R1+0x290], R105 ;  /* 0x0002906901007387 */ /* 0x000fe80000100800 */
[----:B------:R-:W-:Y:S04]  /*19bd0*/  STL [R1+0x28c], R99 ;  /* 0x00028c6301007387 */ /* 0x000fe80000100800 */
[----:B------:R1:W-:Y:S04]  /*19be0*/  STL [R1+0x288], R83 ;  /* 0x0002885301007387 */ /* 0x0003e80000100800 */
[----:B------:R-:W2:Y:S04]  /*19bf0*/  LDL.LU.64 R68, [R1] ;  /* 0x0000000001447983 */ /* 0x000ea80000300a00 */
[----:B------:R-:W2:Y:S04]  /*19c00*/  LDL.LU.64 R70, [R1+0x8] ;  /* 0x0000080001467983 */ /* 0x000ea80000300a00 */
[----:B------:R-:W2:Y:S04]  /*19c10*/  LDL.LU.64 R72, [R1+0x10] ;  /* 0x0000100001487983 */ /* 0x000ea80000300a00 */
[----:B------:R-:W2:Y:S04]  /*19c20*/  LDL.LU.64 R74, [R1+0x18] ;  /* 0x00001800014a7983 */ /* 0x000ea80000300a00 */
[----:B------:R-:W2:Y:S04]  /*19c30*/  LDL.LU.64 R76, [R1+0x20] ;  /* 0x00002000014c7983 */ /* 0x000ea80000300a00 */
[----:B------:R-:W2:Y:S04]  /*19c40*/  LDL.LU.64 R78, [R1+0x28] ;  /* 0x00002800014e7983 */ /* 0x000ea80000300a00 */
[----:B------:R-:W2:Y:S04]  /*19c50*/  LDL.LU.64 R80, [R1+0x30] ;  /* 0x0000300001507983 */ /* 0x000ea80000300a00 */
[----:B-1----:R-:W2:Y:S04]  /*19c60*/  LDL.LU.64 R82, [R1+0x38] ;  /* 0x0000380001527983 */ /* 0x002ea80000300a00 */
[----:B------:R-:W2:Y:S04]  /*19c70*/  LDL.LU.64 R84, [R1+0x40] ;  /* 0x0000400001547983 */ /* 0x000ea80000300a00 */
        /* <DEDUP_REMOVED lines=54> */
[----:B------:R-:W2:Y:S01]  /*19fe0*/  LDL.LU.64 R194, [R1+0x1f8] ;  /* 0x0001f80001c27983 */ /* 0x000ea20000300a00 */
[----:B------:R-:W-:-:S03]  /*19ff0*/  UMOV UR7, 0x40000040 ;  /* 0x4000004000077882 */ /* 0x000fc60000000000 */
[----:B------:R-:W-:Y:S04]  /*1a000*/  STL [R1+0x284], R67 ;  /* 0x0002844301007387 */ /* 0x000fe80000100800 */
[----:B------:R-:W-:Y:S04]  /*1a010*/  STL [R1+0x280], R63 ;  /* 0x0002803f01007387 */ /* 0x000fe80000100800 */
[----:B------:R-:W-:Y:S04]  /*1a020*/  STL [R1+0x27c], R56 ;  /* 0x00027c3801007387 */ /* 0x000fe80000100800 */
[----:B------:R-:W-:Y:S04]  /*1a030*/  STL [R1+0x278], R55 ;  /* 0x0002783701007387 */ /* 0x000fe80000100800 */
[----:B------:R-:W-:Y:S04]  /*1a040*/  STL.64 [R1+0x270], R50 ;  /* 0x0002703201007387 */ /* 0x000fe80000100a00 */
[----:B------:R-:W-:Y:S04]  /*1a050*/  STL [R1+0x268], R46 ;  /* 0x0002682e01007387 */ /* 0x000fe80000100800 */
[----:B------:R-:W-:Y:S04]  /*1a060*/  STL.64 [R1+0x260], R44 ;  /* 0x0002602c01007387 */ /* 0x000fe80000100a00 */
[----:B------:R-:W-:Y:S04]  /*1a070*/  STL [R1+0x258], R42 ;  /* 0x0002582a01007387 */ /* 0x000fe80000100800 */
[----:B------:R-:W-:Y:S04]  /*1a080*/  STL.64 [R1+0x250], R40 ;  /* 0x0002502801007387 */ /* 0x000fe80000100a00 */
[----:B------:R-:W-:Y:S04]  /*1a090*/  STL [R1+0x24c], R37 ;  /* 0x00024c2501007387 */ /* 0x000fe80000100800 */
[----:B------:R-:W-:Y:S04]  /*1a0a0*/  STL [R1+0x248], R33 ;  /* 0x0002482101007387 */ /* 0x000fe80000100800 */
[----:B------:R-:W-:Y:S01]  /*1a0b0*/  STL.64 [R1+0x240], R30 ;  /* 0x0002401e01007387 */ /* 0x000fe20000100a00 */
[----:B--2---:R-:W-:-:S06]  /*1a0c0*/  WARPGROUP.ARRIVE ;  /* 0x00000000000079c5 */ /* 0x004fcc0000000000 */
        /* <DEDUP_REMOVED lines=66> */
[----:B-1----:R-:W2:Y:S04]  /*1a4f0*/  LDL.LU R105, [R1+0x290] ;  /* 0x0002900001697983 */ /* 0x002ea80000300800 */
[----:B------:R-:W4:Y:S04]  /*1a500*/  LDL.LU R99, [R1+0x28c] ;  /* 0x00028c0001637983 */ /* 0x000f280000300800 */
[----:B------:R-:W4:Y:S04]  /*1a510*/  LDL.LU R83, [R1+0x288] ;  /* 0x0002880001537983 */ /* 0x000f280000300800 */
[----:B------:R-:W4:Y:S04]  /*1a520*/  LDL.LU R67, [R1+0x284] ;  /* 0x0002840001437983 */ /* 0x000f280000300800 */
[----:B------:R-:W4:Y:S04]  /*1a530*/  LDL.LU R63, [R1+0x280] ;  /* 0x00028000013f7983 */ /* 0x000f280000300800 */
[----:B------:R-:W4:Y:S04]  /*1a540*/  LDL.LU R56, [R1+0x27c] ;  /* 0x00027c0001387983 */ /* 0x000f280000300800 */
[----:B------:R-:W4:Y:S04]  /*1a550*/  LDL.LU R55, [R1+0x278] ;  /* 0x0002780001377983 */ /* 0x000f280000300800 */
[----:B------:R-:W4:Y:S04]  /*1a560*/  LDL.LU.64 R50, [R1+0x270] ;  /* 0x0002700001327983 */ /* 0x000f280000300a00 */
[----:B------:R-:W4:Y:S04]  /*1a570*/  LDL.LU R46, [R1+0x268] ;  /* 0x00026800012e7983 */ /* 0x000f280000300800 */
[----:B------:R-:W4:Y:S04]  /*1a580*/  LDL.LU.64 R44, [R1+0x260] ;  /* 0x00026000012c7983 */ /* 0x000f280000300a00 */
[----:B------:R-:W4:Y:S04]  /*1a590*/  LDL.LU R42, [R1+0x258] ;  /* 0x00025800012a7983 */ /* 0x000f280000300800 */
[----:B------:R-:W4:Y:S04]  /*1a5a0*/  LDL.LU.64 R40, [R1+0x250] ;  /* 0x0002500001287983 */ /* 0x000f280000300a00 */
[----:B------:R-:W4:Y:S04]  /*1a5b0*/  LDL.LU R37, [R1+0x24c] ;  /* 0x00024c0001257983 */ /* 0x000f280000300800 */
[----:B------:R-:W4:Y:S04]  /*1a5c0*/  LDL.LU R33, [R1+0x248] ;  /* 0x0002480001217983 */ /* 0x000f280000300800 */
[----:B------:R-:W2:Y:S01]  /*1a5d0*/  LDL.LU.64 R30, [R1+0x240] ;  /* 0x00024000011e7983 */ /* 0x000ea20000300a00 */
[----:B------:R-:W-:-:S03]  /*1a5e0*/  UIADD3 UR10, UR6, 0x2, URZ ;  /* 0x00000002060a7890 */ /* 0x000fc6000fffe03f */
[----:B------:R-:W-:Y:S04]  /*1a5f0*/  STL.64 [R1+0x238], R198 ;  /* 0x000238c601007387 */ /* 0x000fe80000100a00 */
[----:B------:R1:W-:Y:S04]  /*1a600*/  STL.64 [R1+0x230], R196 ;  /* 0x000230c401007387 */ /* 0x0003e80000100a00 */
[----:B------:R-:W4:Y:S04]  /*1a610*/  LDL.LU.64 R100, [R1] ;  /* 0x0000000001647983 */ /* 0x000f280000300a00 */
[----:B------:R-:W4:Y:S01]  /*1a620*/  LDL.LU.64 R102, [R1+0x8] ;  /* 0x0000080001667983 */ /* 0x000f220000300a00 */
[----:B--2---:R-:W-:-:S02]  /*1a630*/  PRMT R28, R30, R199, R105 ;  /* 0x000000c71e1c7216 */ /* 0x004fc40000000069 */
[-C--:B------:R-:W-:Y:S02]  /*1a640*/  PRMT R29, R30, R198.reuse, R105 ;  /* 0x000000c61e1d7216 */ /* 0x080fe40000000069 */
[----:B------:R-:W2:Y:S01]  /*1a650*/  LDL.LU.64 R104, [R1+0x10] ;  /* 0x0000100001687983 */ /* 0x000ea20000300a00 */
[C-C-:B------:R-:W-:Y:S02]  /*1a660*/  PRMT R30, R31.reuse, R199, R18.reuse ;  /* 0x000000c71f1e7216 */ /* 0x140fe40000000012 */
[----:B------:R-:W-:Y:S01]  /*1a670*/  PRMT R31, R31, R198, R18 ;  /* 0x000000c61f1f7216 */ /* 0x000fe20000000012 */
[----:B------:R-:W2:Y:S04]  /*1a680*/  LDL.LU.64 R106, [R1+0x18] ;  /* 0x00001800016a7983 */ /* 0x000ea80000300a00 */
[----:B---3--:R-:W2:Y:S04]  /*1a690*/  LDL.LU.64 R108, [R1+0x20] ;  /* 0x00002000016c7983 */ /* 0x008ea80000300a00 */
[----:B----4-:R-:W2:Y:S04]  /*1a6a0*/  LDL.LU.64 R110, [R1+0x28] ;  /* 0x00002800016e7983 */ /* 0x010ea80000300a00 */
        /* <DEDUP_REMOVED lines=59> */
[----:B------:R-:W-:Y:S01]  /*1aa60*/  STL [R1+0x22c], R99 ;  /* 0x00022c6301007387 */ /* 0x000fe20000100800 */
[----:B--2---:R-:W-:-:S06]  /*1aa70*/  WARPGROUP.ARRIVE ;  /* 0x00000000000079c5 */ /* 0x004fcc0000000000 */
[----:B------:R-:W-:Y:S03]  /*1aa80*/  QGMMA.64x256x32.F32.E4M3.E4M3 R100, R28, gdesc[UR8], R100, gsb0 ;  /* 0x03e000081c647df3 */ /* 0x000fe60008000864 */
[----:B------:R-:W-:Y:S02]  /*1aa90*/  WARPGROUP.DEPBAR.LE gsb0, 0x0 ;  /* 0x00008000000079c5 */ /* 0x000fe40000010000 */
        /* <DEDUP_REMOVED lines=56> */
[----:B-1----:R-:W2:Y:S04]  /*1ae20*/  LDL.LU.64 R198, [R1+0x238] ;  /* 0x0002380001c67983 */ /* 0x002ea80000300a00 */
[----:B------:R-:W3:Y:S04]  /*1ae30*/  LDL.LU.64 R196, [R1+0x230] ;  /* 0x0002300001c47983 */ /* 0x000ee80000300a00 */
[----:B------:R-:W2:Y:S04]  /*1ae40*/  LDL.LU R99, [R1+0x22c] ;  /* 0x00022c0001637983 */ /* 0x000ea80000300800 */
        /* <DEDUP_REMOVED lines=12> */
[----:B------:R-:W-:-:S03]  /*1af10*/  IMAD.MOV.U32 R68, RZ, RZ, R100 ;  /* 0x000000ffff447224 */ /* 0x000fc600078e0064 */
[----:B------:R-:W4:Y:S01]  /*1af20*/  LDL.LU R96, [R1+0x70] ;  /* 0x0000700001607983 */ /* 0x000f220000300800 */
[----:B------:R-:W-:-:S03]  /*1af30*/  IMAD.MOV.U32 R69, RZ, RZ, R101 ;  /* 0x000000ffff457224 */ /* 0x000fc600078e0065 */
[----:B------:R-:W4:Y:S01]  /*1af40*/  LDL.LU R97, [R1+0x74] ;  /* 0x0000740001617983 */ /* 0x000f220000300800 */
[----:B------:R-:W-:-:S03]  /*1af50*/  IMAD.MOV.U32 R70, RZ, RZ, R102 ;  /* 0x000000ffff467224 */ /* 0x000fc600078e0066 */
[----:B------:R-:W4:Y:S01]  /*1af60*/  LDL.LU R98, [R1+0x78] ;  /* 0x0000780001627983 */ /* 0x000f220000300800 */
[----:B------:R-:W-:-:S03]  /*1af70*/  IMAD.MOV.U32 R71, RZ, RZ, R103 ;  /* 0x000000ffff477224 */ /* 0x000fc600078e0067 */
[----:B------:R-:W3:Y:S01]  /*1af80*/  LDL.LU R154, [R1+0x7c] ;  /* 0x00007c00019a7983 */ /* 0x000ee20000300800 */
[----:B------:R-:W-:-:S03]  /*1af90*/  IMAD.MOV.U32 R72, RZ, RZ, R104 ;  /* 0x000000ffff487224 */ /* 0x000fc600078e0068 */
[----:B------:R-:W4:Y:S01]  /*1afa0*/  LDL.LU R100, [R1+0x80] ;  /* 0x0000800001647983 */ /* 0x000f220000300800 */
[----:B------:R-:W-:-:S03]  /*1afb0*/  IMAD.MOV.U32 R73, RZ, RZ, R105 ;  /* 0x000000ffff497224 */ /* 0x000fc600078e0069 */
[----:B------:R-:W4:Y:S01]  /*1afc0*/  LDL.LU R101, [R1+0x84] ;  /* 0x0000840001657983 */ /* 0x000f220000300800 */
[----:B------:R-:W-:-:S03]  /*1afd0*/  IMAD.MOV.U32 R74, RZ, RZ, R106 ;  /* 0x000000ffff4a7224 */ /* 0x000fc600078e006a */
[----:B------:R-:W4:Y:S01]  /*1afe0*/  LDL.LU R102, [R1+0x88] ;  /* 0x0000880001667983 */ /* 0x000f220000300800 */
[----:B------:R-:W-:-:S03]  /*1aff0*/  IMAD.MOV.U32 R75, RZ, RZ, R107 ;  /* 0x000000ffff4b7224 */ /* 0x000fc600078e006b */
[----:B------:R-:W4:Y:S01]  /*1b000*/  LDL.LU R103, [R1+0x8c] ;  /* 0x00008c0001677983 */ /* 0x000f220000300800 */
[----:B------:R-:W-:-:S03]  /*1b010*/  MOV R76, R108 ;  /* 0x0000006c004c7202 */ /* 0x000fc60000000f00 */
        /* <DEDUP_REMOVED lines=99> */
[----:B--2---:R-:W-:-:S02]  /*1b650*/  PRMT R34, R6, R199, R99 ;  /* 0x000000c706227216 */ /* 0x004fc40000000063 */
[-C--:B------:R-:W-:Y:S01]  /*1b660*/  PRMT R35, R6, R198.reuse, R99 ;  /* 0x000000c606237216 */ /* 0x080fe20000000063 */
[----:B------:R1:W-:Y:S01]  /*1b670*/  STL [R1+0x228], R83 ;  /* 0x0002285301007387 */ /* 0x0003e20000100800 */
[----:B---3--:R-:W-:Y:S01]  /*1b680*/  IMAD.MOV.U32 R99, RZ, RZ, R154 ;  /* 0x000000ffff637224 */ /* 0x008fe200078e009a */
[C-C-:B------:R-:W-:Y:S01]  /*1b690*/  PRMT R32, R33.reuse, R199, R40.reuse ;  /* 0x000000c721207216 */ /* 0x140fe20000000028 */
[----:B------:R-:W-:Y:S01]  /*1b6a0*/  UIADD3 UR10, UR6, 0x4, URZ ;  /* 0x00000004060a7890 */ /* 0x000fe2000fffe03f */
[----:B------:R-:W-:Y:S01]  /*1b6b0*/  PRMT R33, R33, R198, R40 ;  /* 0x000000c621217216 */ /* 0x000fe20000000028 */
[----:B-1----:R-:W-:Y:S01]  /*1b6c0*/  IMAD.MOV.U32 R83, RZ, RZ, R155 ;  /* 0x000000ffff537224 */ /* 0x002fe200078e009b */
[----:B------:R-:W-:Y:S01]  /*1b6d0*/  UMOV UR11, 0x40000040 ;  /* 0x40000040000b7882 */ /* 0x000fe20000000000 */
[----:B----4-:R-:W-:Y:S02]  /*1b6e0*/  IMAD.MOV.U32 R154, RZ, RZ, R66 ;  /* 0x000000ffff9a7224 */ /* 0x010fe400078e0042 */
[----:B------:R-:W-:-:S02]  /*1b6f0*/  IMAD.MOV.U32 R155, RZ, RZ, R65 ;  /* 0x000000ffff9b7224 */ /* 0x000fc400078e0041 */
[----:B------:R-:W-:Y:S01]  /*1b700*/  IMAD.MOV.U32 R156, RZ, RZ, R64 ;  /* 0x000000ffff9c7224 */ /* 0x000fe200078e0040 */
[----:B------:R-:W-:Y:S01]  /*1b710*/  MOV R157, R62 ;  /* 0x0000003e009d7202 */ /* 0x000fe20000000f00 */
[----:B------:R-:W-:Y:S02]  /*1b720*/  IMAD.MOV.U32 R158, RZ, RZ, R61 ;  /* 0x000000ffff9e7224 */ /* 0x000fe400078e003d */
[----:B------:R-:W-:Y:S02]  /*1b730*/  IMAD.MOV.U32 R159, RZ, RZ, R60 ;  /* 0x000000ffff9f7224 */ /* 0x000fe400078e003c */
[----:B------:R-:W-:Y:S02]  /*1b740*/  IMAD.MOV.U32 R160, RZ, RZ, R59 ;  /* 0x000000ffffa07224 */ /* 0x000fe400078e003b */
[----:B------:R-:W-:Y:S02]  /*1b750*/  IMAD.MOV.U32 R161, RZ, RZ, R58 ;  /* 0x000000ffffa17224 */ /* 0x000fe400078e003a */
[----:B------:R-:W-:-:S02]  /*1b760*/  IMAD.MOV.U32 R162, RZ, RZ, R57 ;  /* 0x000000ffffa27224 */ /* 0x000fc400078e0039 */
[----:B------:R-:W-:Y:S02]  /*1b770*/  IMAD.MOV.U32 R163, RZ, RZ, R54 ;  /* 0x000000ffffa37224 */ /* 0x000fe400078e0036 */
[----:B------:R-:W-:Y:S02]  /*1b780*/  IMAD.MOV.U32 R164, RZ, RZ, R53 ;  /* 0x000000ffffa47224 */ /* 0x000fe400078e0035 */
[----:B------:R-:W-:Y:S02]  /*1b790*/  IMAD.MOV.U32 R165, RZ, RZ, R52 ;  /* 0x000000ffffa57224 */ /* 0x000fe400078e0034 */
[----:B------:R-:W-:Y:S02]  /*1b7a0*/  IMAD.MOV.U32 R166, RZ, RZ, R49 ;  /* 0x000000ffffa67224 */ /* 0x000fe400078e0031 */
[----:B------:R-:W-:Y:S02]  /*1b7b0*/  IMAD.MOV.U32 R167, RZ, RZ, R48 ;  /* 0x000000ffffa77224 */ /* 0x000fe400078e0030 */
        /* <DEDUP_REMOVED lines=27> */
[----:B------:R-:W-:-:S06]  /*1b970*/  IMAD.MOV.U32 R195, RZ, RZ, R0 ;  /* 0x000000ffffc37224 */ /* 0x000fcc00078e0000 */
[----:B------:R-:W-:-:S06]  /*1b980*/  WARPGROUP.ARRIVE ;  /* 0x00000000000079c5 */ /* 0x000fcc0000000000 */
[----:B------:R-:W-:Y:S01]  /*1b990*/  QGMMA.64x256x32.F32.E4M3.E4M3 R68, R32, gdesc[UR8], R68, gsb0 ;  /* 0x03e0000820447df3 */ /* 0x000fe20008000844 */
[CCC-:B------:R-:W-:Y:S01]  /*1b9a0*/  PRMT R36, R37.reuse, R199.reuse, R42.reuse ;  /* 0x000000c725247216 */ /* 0x1c0fe2000000002a */
[----:B------:R-:W-:Y:S01]  /*1b9b0*/  UIADD3 UR10, UR6, 0x6, URZ ;  /* 0x00000006060a7890 */ /* 0x000fe2000fffe03f */
[-C--:B------:R-:W-:Y:S02]  /*1b9c0*/  PRMT R37, R37, R198.reuse, R42 ;  /* 0x000000c625257216 */ /* 0x080fe4000000002a */
[CCC-:B------:R-:W-:Y:S02]  /*1b9d0*/  PRMT R38, R8.reuse, R199.reuse, R11.reuse ;  /* 0x000000c708267216 */ /* 0x1c0fe4000000000b */
[-C--:B------:R-:W-:Y:S01]  /*1b9e0*/  PRMT R39, R8, R198.reuse, R11 ;  /* 0x000000c608277216 */ /* 0x080fe2000000000b */
[----:B------:R-:W-:Y:S01]  /*1b9f0*/  UMOV UR11, 0x40000040 ;  /* 0x40000040000b7882 */ /* 0x000fe20000000000 */
[C-C-:B------:R-:W-:Y:S02]  /*1ba00*/  PRMT R40, R41.reuse, R199, R44.reuse ;  /* 0x000000c729287216 */ /* 0x140fe4000000002c */
[----:B------:R-:W-:-:S02]  /*1ba10*/  PRMT R41, R41, R198, R44 ;  /* 0x000000c629297216 */ /* 0x000fc4000000002c */
[C-C-:B------:R-:W-:Y:S02]  /*1ba20*/  PRMT R42, R10.reuse, R199, R67.reuse ;  /* 0x000000c70a2a7216 */ /* 0x140fe40000000043 */
[----:B------:R-:W-:Y:S01]  /*1ba30*/  PRMT R43, R10, R198, R67 ;  /* 0x000000c60a2b7216 */ /* 0x000fe20000000043 */
[----:B------:R-:W-:Y:S02]  /*1ba40*/  WARPGROUP.DEPBAR.LE gsb0, 0x0 ;  /* 0x00008000000079c5 */ /* 0x000fe40000010000 */
[----:B------:R-:W-:-:S10]  /*1ba50*/  WARPGROUP.ARRIVE ;  /* 0x00000000000079c5 */ /* 0x000fd40000000000 */
[----:B------:R-:W-:Y:S01]  /*1ba60*/  QGMMA.64x256x32.F32.E4M3.E4M3 R68, R36, gdesc[UR8], R68, gsb0 ;  /* 0x03e0000824447df3 */ /* 0x000fe20008000844 */
[----:B------:R-:W-:Y:S01]  /*1ba70*/  UIADD3 UR10, UR6, 0x800, URZ ;  /* 0x00000800060a7890 */ /* 0x000fe2000fffe03f */
[----:B------:R-:W-:Y:S01]  /*1ba80*/  UMOV UR11, 0x40000040 ;  /* 0x40000040000b7882 */ /* 0x000fe20000000000 */
[CCC-:B------:R-:W-:Y:S02]  /*1ba90*/  PRMT R44, R45.reuse, R199.reuse, R46.reuse ;  /* 0x000000c72d2c7216 */ /* 0x1c0fe4000000002e */
[-C--:B------:R-:W-:Y:S02]  /*1baa0*/  PRMT R45, R45, R198.reuse, R46 ;  /* 0x000000c62d2d7216 */ /* 0x080fe4000000002e */
[C-C-:B------:R-:W-:Y:S02]  /*1bab0*/  PRMT R46, R12.reuse, R199, R63.reuse ;  /* 0x000000c70c2e7216 */ /* 0x140fe4000000003f */
[----:B------:R-:W-:Y:S01]  /*1bac0*/  PRMT R47, R12, R198, R63 ;  /* 0x000000c60c2f7216 */ /* 0x000fe2000000003f */
[----:B------:R-:W-:-:S02]  /*1bad0*/  WARPGROUP.DEPBAR.LE gsb0, 0x0 ;  /* 0x00008000000079c5 */ /* 0x000fc40000010000 */
[----:B------:R-:W-:-:S15]  /*1bae0*/  WARPGROUP.ARRIVE ;  /* 0x00000000000079c5 */ /* 0x000fde0000000000 */
[----:B------:R-:W-:-:S01]  /*1baf0*/  NOP ;  /* 0x0000000000007918 */ /* 0x000fc20000000000 */
[----:B------:R-:W-:Y:S01]  /*1bb00*/  QGMMA.64x256x32.F32.E4M3.E4M3 R68, R40, gdesc[UR8], R68, gsb0 ;  /* 0x03e0000828447df3 */ /* 0x000fe20008000844 */
[----:B------:R-:W-:Y:S01]  /*1bb10*/  UIADD3 UR10, UR6, 0x802, URZ ;  /* 0x00000802060a7890 */ /* 0x000fe2000fffe03f */
[----:B------:R-:W-:Y:S01]  /*1bb20*/  UMOV UR11, 0x40000040 ;  /* 0x40000040000b7882 */ /* 0x000fe20000000000 */
[----:B------:R-:W-:Y:S02]  /*1bb30*/  WARPGROUP.DEPBAR.LE gsb0, 0x0 ;  /* 0x00008000000079c5 */ /* 0x000fe40000010000 */
[----:B------:R-:W-:-:S15]  /*1bb40*/  WARPGROUP.ARRIVE ;  /* 0x00000000000079c5 */ /* 0x000fde0000000000 */
[----:B------:R-:W-:-:S08]  /*1bb50*/  NOP ;  /* 0x0000000000007918 */ /* 0x000fd00000000000 */
[----:B------:R-:W-:Y:S01]  /*1bb60*/  QGMMA.64x256x32.F32.E4M3.E4M3 R68, R44, gdesc[UR8], R68, gsb0 ;  /* 0x03e000082c447df3 */ /* 0x000fe20008000844 */
[CCC-:B------:R-:W-:Y:S02]  /*1bb70*/  PRMT R48, R15.reuse, R199.reuse, R50.reuse ;  /* 0x000000c70f307216 */ /* 0x1c0fe40000000032 */
[-C--:B------:R-:W-:Y:S02]  /*1bb80*/  PRMT R49, R15, R198.reuse, R50 ;  /* 0x000000c60f317216 */ /* 0x080fe40000000032 */
[C-C-:B------:R-:W-:Y:S02]  /*1bb90*/  PRMT R50, R14.reuse, R199, R51.reuse ;  /* 0x000000c70e327216 */ /* 0x140fe40000000033 */
[----:B------:R-:W-:Y:S01]  /*1bba0*/  PRMT R51, R14, R198, R51 ;  /* 0x000000c60e337216 */ /* 0x000fe20000000033 */
        /* <DEDUP_REMOVED lines=65> */
[----:B-1----:R-:W4:Y:S04]  /*1bfc0*/  LDL.LU R83, [R1+0x228] ;  /* 0x0002280001537983 */ /* 0x002f280000300800 */
[----:B------:R-:W-:Y:S04]  /*1bfd0*/  STL.64 [R1+0x220], R198 ;  /* 0x000220c601007387 */ /* 0x000fe80000100a00 */
[----:B------:R1:W-:Y:S04]  /*1bfe0*/  STL.64 [R1+0x218], R196 ;  /* 0x000218c401007387 */ /* 0x0003e80000100a00 */
[----:B--2---:R-:W2:Y:S04]  /*1bff0*/  LDL.LU.64 R84, [R1] ;  /* 0x0000000001547983 */ /* 0x004ea80000300a00 */
        /* <DEDUP_REMOVED lines=62> */
[----:B------:R-:W2:Y:S01]  /*1c3e0*/  LDL.LU.64 R210, [R1+0x1f8] ;  /* 0x0001f80001d27983 */ /* 0x000ea20000300a00 */
[----:B------:R-:W-:Y:S01]  /*1c3f0*/  UIADD3 UR10, UR6, 0x804, URZ ;  /* 0x00000804060a7890 */ /* 0x000fe2000fffe03f */
[----:B------:R-:W-:Y:S01]  /*1c400*/  UMOV UR11, 0x40000040 ;  /* 0x40000040000b7882 */ /* 0x000fe20000000000 */
[----:B--2---:R-:W-:-:S07]  /*1c410*/  WARPGROUP.ARRIVE ;  /* 0x00000000000079c5 */ /* 0x004fce0000000000 */
        /* <DEDUP_REMOVED lines=51> */
[----:B------:R2:W-:Y:S01]  /*1c750*/  STL.64 [R1+0x1e8], R206 ;  /* 0x0001e8ce01007387 */ /* 0x0005e20000100a00 */
[----:B------:R-:W-:-:S03]  /*1c760*/  MOV R60, R84 ;  /* 0x00000054003c7202 */ /* 0x000fc60000000f00 */
[----:B------:R2:W-:Y:S01]  /*1c770*/  STL.64 [R1+0x1f0], R208 ;  /* 0x0001f0d001007387 */ /* 0x0005e20000100a00 */
[----:B------:R-:W-:-:S03]  /*1c780*/  IMAD.MOV.U32 R61, RZ, RZ, R85 ;  /* 0x000000ffff3d7224 */ /* 0x000fc600078e0055 */
[----:B------:R2:W-:Y:S01]  /*1c790*/  STL.64 [R1+0x1f8], R210 ;  /* 0x0001f8d201007387 */ /* 0x0005e20000100a00 */
[----:B------:R-:W-:-:S03]  /*1c7a0*/  IMAD.MOV.U32 R62, RZ, RZ, R86 ;  /* 0x000000ffff3e7224 */ /* 0x000fc600078e0056 */
[----:B-1----:R-:W3:Y:S01]  /*1c7b0*/  LDL.LU.64 R198, [R1+0x220] ;  /* 0x0002200001c67983 */ /* 0x002ee20000300a00 */
[----:B------:R-:W-:-:S03]  /*1c7c0*/  IMAD.MOV.U32 R63, RZ, RZ, R87 ;  /* 0x000000ffff3f7224 */ /* 0x000fc600078e0057 */
[----:B------:R2:W5:Y:S01]  /*1c7d0*/  LDL.LU.64 R196, [R1+0x218] ;  /* 0x0002180001c47983 */ /* 0x0005620000300a00 */
        /* <DEDUP_REMOVED lines=120> */
[----:B------:R1:W5:Y:S04]  /*1cf60*/  LDL.LU R5, [R1+0x210] ;  /* 0x0002100001057983 */ /* 0x0003680000300800 */
[----:B------:R-:W4:Y:S04]  /*1cf70*/  LDL.LU R9, [R1+0x1f0] ;  /* 0x0001f00001097983 */ /* 0x000f280000300800 */
[----:B------:R1:W5:Y:S04]  /*1cf80*/  LDL.LU R4, [R1+0x20c] ;  /* 0x00020c0001047983 */ /* 0x0003680000300800 */
[----:B------:R-:W4:Y:S04]  /*1cf90*/  LDL.LU R8, [R1+0x1f4] ;  /* 0x0001f40001087983 */ /* 0x000f280000300800 */
[----:B------:R1:W5:Y:S04]  /*1cfa0*/  LDL.LU R3, [R1+0x208] ;  /* 0x0002080001037983 */ /* 0x0003680000300800 */
[----:B------:R-:W4:Y:S04]  /*1cfb0*/  LDL.LU R7, [R1+0x1f8] ;  /* 0x0001f80001077983 */ /* 0x000f280000300800 */
[----:B------:R1:W5:Y:S04]  /*1cfc0*/  LDL.LU R2, [R1+0x204] ;  /* 0x0002040001027983 */ /* 0x0003680000300800 */
[----:B------:R-:W4:Y:S01]  /*1cfd0*/  LDL.LU R6, [R1+0x1fc] ;  /* 0x0001fc0001067983 */ /* 0x000f220000300800 */
[----:B---3--:R-:W-:-:S02]  /*1cfe0*/  PRMT R52, R20, R199, R83 ;  /* 0x000000c714347216 */ /* 0x008fc40000000053 */
[----:B------:R-:W-:Y:S01]  /*1cff0*/  PRMT R53, R20, R198, R83 ;  /* 0x000000c614357216 */ /* 0x000fe20000000053 */
[----:B------:R-:W-:Y:S01]  /*1d000*/  IMAD.MOV.U32 R83, RZ, RZ, R139 ;  /* 0x000000ffff537224 */ /* 0x000fe200078e008b */
[----:B------:R-:W-:Y:S01]  /*1d010*/  UIADD3 UR6, UR6, 0x806, URZ ;  /* 0x0000080606067890 */ /* 0x000fe2000fffe03f */
[----:B------:R1:W5:Y:S01]  /*1d020*/  LDL.LU R0, [R1+0x200] ;  /* 0x0002000001007983 */ /* 0x0003620000300800 */
[----:B------:R-:W-:Y:S01]  /*1d030*/  UMOV UR7, 0x40000040 ;  /* 0x4000004000077882 */ /* 0x000fe20000000000 */
[----:B--2---:R-:W-:Y:S01]  /*1d040*/  IMAD.MOV.U32 R139, RZ, RZ, R59 ;  /* 0x000000ffff8b7224 */ /* 0x004fe200078e003b */
[----:B----4-:R-:W-:Y:S01]  /*1d050*/  MOV R140, R58 ;  /* 0x0000003a008c7202 */ /* 0x010fe20000000f00 */
[----:B------:R-:W-:Y:S02]  /*1d060*/  IMAD.MOV.U32 R141, RZ, RZ, R57 ;  /* 0x000000ffff8d7224 */ /* 0x000fe400078e0039 */
[----:B------:R-:W-:Y:S01]  /*1d070*/  IMAD.MOV.U32 R142, RZ, RZ, R54 ;  /* 0x000000ffff8e7224 */ /* 0x000fe200078e0036 */
[C-C-:B------:R-:W-:Y:S01]  /*1d080*/  PRMT R54, R55.reuse, R199, R56.reuse ;  /* 0x000000c737367216 */ /* 0x140fe20000000038 */
[----:B------:R-:W-:Y:S01]  /*1d090*/  IMAD.MOV.U32 R143, RZ, RZ, R51 ;  /* 0x000000ffff8f7224 */ /* 0x000fe200078e0033 */
[----:B------:R-:W-:Y:S01]  /*1d0a0*/  PRMT R55, R55, R198, R56 ;  /* 0x000000c637377216 */ /* 0x000fe20000000038 */
[----:B------:R-:W-:-:S02]  /*1d0b0*/  IMAD.MOV.U32 R144, RZ, RZ, R50 ;  /* 0x000000ffff907224 */ /* 0x000fc400078e0032 */
[----:B------:R-:W-:Y:S02]  /*1d0c0*/  IMAD.MOV.U32 R145, RZ, RZ, R49 ;  /* 0x000000ffff917224 */ /* 0x000fe400078e0031 */
[----:B------:R-:W-:Y:S02]  /*1d0d0*/  IMAD.MOV.U32 R146, RZ, RZ, R48 ;  /* 0x000000ffff927224 */ /* 0x000fe400078e0030 */
[----:B------:R-:W-:Y:S02]  /*1d0e0*/  IMAD.MOV.U32 R147, RZ, RZ, R47 ;  /* 0x000000ffff937224 */ /* 0x000fe400078e002f */
[----:B------:R-:W-:Y:S02]  /*1d0f0*/  IMAD.MOV.U32 R148, RZ, RZ, R46 ;  /* 0x000000ffff947224 */ /* 0x000fe400078e002e */
[----:B------:R-:W-:Y:S02]  /*1d100*/  IMAD.MOV.U32 R149, RZ, RZ, R45 ;  /* 0x000000ffff957224 */ /* 0x000fe400078e002d */
[----:B------:R-:W-:-:S02]  /*1d110*/  IMAD.MOV.U32 R150, RZ, RZ, R44 ;  /* 0x000000ffff967224 */ /* 0x000fc400078e002c */
[----:B------:R-:W-:Y:S02]  /*1d120*/  IMAD.MOV.U32 R151, RZ, RZ, R43 ;  /* 0x000000ffff977224 */ /* 0x000fe400078e002b */
[----:B------:R-:W-:Y:S01]  /*1d130*/  IMAD.MOV.U32 R152, RZ, RZ, R42 ;  /* 0x000000ffff987224 */ /* 0x000fe200078e002a */
[----:B------:R-:W-:Y:S01]  /*1d140*/  MOV R153, R41 ;  /* 0x0000002900997202 */ /* 0x000fe20000000f00 */
        /* <DEDUP_REMOVED lines=33> */
[----:B------:R-:W-:-:S06]  /*1d360*/  IMAD.MOV.U32 R187, RZ, RZ, R6 ;  /* 0x000000ffffbb7224 */ /* 0x000fcc00078e0006 */
[----:B------:R-:W-:-:S06]  /*1d370*/  WARPGROUP.ARRIVE ;  /* 0x00000000000079c5 */ /* 0x000fcc0000000000 */
[----:B------:R-:W-:Y:S03]  /*1d380*/  QGMMA.64x256x32.F32.E4M3.E4M3 R60, R52, gdesc[UR4], R60, gsb0 ;  /* 0x03e00004343c7df3 */ /* 0x000fe6000800083c */
[----:B------:R-:W-:Y:S02]  /*1d390*/  WARPGROUP.DEPBAR.LE gsb0, 0x0 ;  /* 0x00008000000079c5 */ /* 0x000fe40000010000 */
[----:B------:R1:W-:Y:S04]  /*1d3a0*/  STL.64 [R1], R60 ;  /* 0x0000003c01007387 */ /* 0x0003e80000100a00 */
        /* <DEDUP_REMOVED lines=62> */
[----:B------:R1:W-:Y:S01]  /*1d790*/  STL.64 [R1+0x1f8], R186 ;  /* 0x0001f8ba01007387 */ /* 0x0003e20000100a00 */
[----:B------:R-:W-:Y:S05]  /*1d7a0*/  @!P0 BRA `(.L_x_42) ;  /* 0x0000000000048947 */ /* 0x000fea0003800000 */
[----:B------:R-:W-:Y:S01]  /*1d7b0*/  BPT.TRAP 0x1 ;  /* 0x000000040000795c */ /* 0x000fe20000300000 */
.L_x_42:
[----:B------:R-:W-:-:S04]  /*1d7c0*/  ULEA UR5, UR44, UR37, 0x3 ;  /* 0x000000252c057291 */ /* 0x000fc8000f8e183f */
[----:B------:R-:W-:-:S04]  /*1d7d0*/  UIADD3 UR5, UR5, 0x58028, URZ ;  /* 0x0005802805057890 */ /* 0x000fc8000fffe03f */
[----:B------:R-:W-:-:S09]  /*1d7e0*/  UPRMT UR5, URZ, 0x654, UR5 ;  /* 0x000006543f057896 */ /* 0x000fd20008000005 */
[----:B------:R-:W-:Y:S01]  /*1d7f0*/  SYNCS.ARRIVE.TRANS64.RED.A1T0 RZ, [UR5], RZ ;  /* 0x000000ffffff79a7 */ /* 0x000fe20008100405 */
[----:B------:R-:W-:Y:S05]  /*1d800*/  @P2 BRA `(.L_x_43) ;  /* 0x0000000000042947 */ /* 0x000fea0003800000 */
[----:B------:R-:W-:Y:S01]  /*1d810*/  BPT.TRAP 0x1 ;  /* 0x000000040000795c */ /* 0x000fe20000300000 */
.L_x_43:
[----:B------:R-:W-:-:S04]  /*1d820*/  UIADD3 UR44, UR44, 0x1, URZ ;  /* 0x000000012c2c7890 */ /* 0x000fc8000fffe03f */
[----:B------:R-:W-:-:S04]  /*1d830*/  UISETP.NE.AND UP0, UPT, UR44, 0x5, UPT ;  /* 0x000000052c00788c */ /* 0x000fc8000bf05270 */
[----:B------:R-:W-:Y:S01]  /*1d840*/  USEL UR44, UR44, URZ, UP0 ;  /* 0x0000003f2c2c7287 */ /* 0x000fe20008000000 */
[----:B------:R-:W-:Y:S11]  /*1d850*/  @!P0 BRA `(.L_x_44) ;  /* 0x0000000000048947 */ /* 0x000ff60003800000 */
[----:B------:R-:W-:Y:S01]  /*1d860*/  BPT.TRAP 0x1 ;  /* 0x000000040000795c */ /* 0x000fe20000300000 */
.L_x_44:
[----:B------:R-:W-:-:S04]  /*1d870*/  ULEA UR5, UR44, UR37, 0x3 ;  /* 0x000000252c057291 */ /* 0x000fc8000f8e183f */
[----:B------:R-:W-:-:S04]  /*1d880*/  UIADD3 UR5, UR5, 0x58028, URZ ;  /* 0x0005802805057890 */ /* 0x000fc8000fffe03f */
[----:B------:R-:W-:-:S09]  /*1d890*/  UPRMT UR5, URZ, 0x654, UR5 ;  /* 0x000006543f057896 */ /* 0x000fd20008000005 */
[----:B------:R-:W-:Y:S01]  /*1d8a0*/  SYNCS.ARRIVE.TRANS64.RED.A1T0 RZ, [UR5], RZ ;  /* 0x000000ffffff79a7 */ /* 0x000fe20008100405 */
[----:B------:R-:W-:Y:S05]  /*1d8b0*/  @P2 BRA `(.L_x_45) ;  /* 0x0000000000042947 */ /* 0x000fea0003800000 */
[----:B------:R-:W-:Y:S01]  /*1d8c0*/  BPT.TRAP 0x1 ;  /* 0x000000040000795c */ /* 0x000fe20000300000 */
.L_x_45:
[----:B------:R-:W-:Y:S01]  /*1d8d0*/  UISETP.GT.AND UP2, UPT, UR26, 0x1, UPT ;  /* 0x000000011a00788c */ /* 0x000fe2000bf44270 */
[----:B-----5:R-:W-:Y:S01]  /*1d8e0*/  VIADD R2, R2, 0x100 ;  /* 0x0000010002027836 */ /* 0x020fe20000000000 */
[----:B------:R-:W-:Y:S01]  /*1d8f0*/  UIADD3 UR4, UR4, 0x1, URZ ;  /* 0x0000000104047890 */ /* 0x000fe2000fffe03f */
[----:B-1----:R-:W-:Y:S01]  /*1d900*/  IMAD.MOV.U32 R164, RZ, RZ, R5 ;  /* 0x000000ffffa47224 */ /* 0x002fe200078e0005 */
[----:B------:R-:W-:Y:S01]  /*1d910*/  UIADD3 UR44, UR44, 0x1, URZ ;  /* 0x000000012c2c7890 */ /* 0x000fe2000fffe03f */
[----:B------:R-:W-:Y:S01]  /*1d920*/  IMAD.MOV.U32 R195, RZ, RZ, R4 ;  /* 0x000000ffffc37224 */ /* 0x000fe200078e0004 */
[----:B------:R-:W-:Y:S01]  /*1d930*/  PLOP3.LUT P3, PT, PT, PT, UP2, 0x80, 0x0 ;  /* 0x000000000000781c */ /* 0x000fe20003f6f028 */
[----:B------:R-:W-:Y:S02]  /*1d940*/  UISETP.NE.AND UP1, UPT, UR4, 0x5, UPT ;  /* 0x000000050400788c */ /* 0x000fe4000bf25270 */
[----:B------:R-:W-:Y:S02]  /*1d950*/  UIADD3 UR6, UR26, -0x1, URZ ;  /* 0xffffffff1a067890 */ /* 0x000fe4000fffe03f */
[----:B------:R-:W-:-:S02]  /*1d960*/  UISETP.NE.AND UP0, UPT, UR44, 0x5, UPT ;  /* 0x000000052c00788c */ /* 0x000fc4000bf05270 */
[----:B------:R-:W-:Y:S02]  /*1d970*/  USEL UR5, URZ, 0x1, UP1 ;  /* 0x000000013f057887 */ /* 0x000fe40008800000 */
[----:B------:R-:W-:Y:S02]  /*1d980*/  USEL UR44, UR44, URZ, UP0 ;  /* 0x0000003f2c2c7287 */ /* 0x000fe40008000000 */
[----:B------:R-:W-:Y:S02]  /*1d990*/  USEL UR45, UR4, URZ, UP1 ;  /* 0x0000003f042d7287 */ /* 0x000fe40008800000 */
[----:B------:R-:W-:Y:S01]  /*1d9a0*/  ULOP3.LUT UR46, UR46, UR5, URZ, 0x3c, !UPT ;  /* 0x000000052e2e7292 */ /* 0x000fe2000f8e3c3f */
[----:B------:R-:W-:Y:S01]  /*1d9b0*/  UMOV UR26, UR6 ;  /* 0x00000006001a7c82 */ /* 0x000fe20008000000 */
[----:B------:R-:W-:Y:S10]  /*1d9c0*/  @P3 BRA `(.L_x_46) ;  /* 0xffffff3c00303947 */ /* 0x000ff4000383ffff */
.L_x_35:
[----:B------:R-:W2:Y:S01]  /*1d9d0*/  SHFL.BFLY PT, R0, R197, 0x1, 0x1f ;  /* 0x0c201f00c5007f89 */ /* 0x000ea200000e0000 */
[----:B------:R-:W-:Y:S01]  /*1d9e0*/  BSSY B0, `(.L_x_47) ;  /* 0x0000024000007945 */ /* 0x000fe20003800000 */
[----:B-1----:R-:W-:Y:S01]  /*1d9f0*/  IMAD.MOV.U32 R6, RZ, RZ, 0x7f800000 ;  /* 0x7f800000ff067424 */ /* 0x002fe200078e00ff */
[----:B------:R-:W-:Y:S01]  /*1da00*/  MOV R9, 0x3f800000 ;  /* 0x3f80000000097802 */ /* 0x000fe20000000f00 */
[----:B------:R-:W1:Y:S01]  /*1da10*/  SHFL.BFLY PT, R3, R196, 0x1, 0x1f ;  /* 0x0c201f00c4037f89 */ /* 0x000e6200000e0000 */
[----:B------:R-:W-:Y:S02]  /*1da20*/  IMAD.MOV.U32 R2, RZ, RZ, 0x3f800000 ;  /* 0x3f800000ff027424 */ /* 0x000fe400078e00ff */
[----:B--2---:R-:W-:Y:S01]  /*1da30*/  FADD R0, R0, R197 ;  /* 0x000000c500007221 */ /* 0x004fe20000000000 */
[----:B-1----:R-:W-:-:S04]  /*1da40*/  FADD R16, R3, R196 ;  /* 0x000000c403107221 */ /* 0x002fc80000000000 */
[----:B------:R-:W1:Y:S04]  /*1da50*/  SHFL.BFLY PT, R7, R0, 0x2, 0x1f ;  /* 0x0c401f0000077f89 */ /* 0x000e6800000e0000 */
[----:B------:R-:W2:Y:S01]  /*1da60*/  SHFL.BFLY PT, R17, R16, 0x2, 0x1f ;  /* 0x0c401f0010117f89 */ /* 0x000ea200000e0000 */
[C---:B-1----:R-:W-:Y:S01]  /*1da70*/  FSETP.NE.AND P0, PT, R0.reuse, -R7, PT ;  /* 0x800000070000720b */ /* 0x042fe20003f05000 */
[----:B------:R-:W-:Y:S01]  /*1da80*/  FADD R10, R0, R7 ;  /* 0x00000007000a7221 */ /* 0x000fe20000000000 */
[----:B------:R-:W-:Y:S02]  /*1da90*/  IMAD.MOV.U32 R7, RZ, RZ, 0x7f800000 ;  /* 0x7f800000ff077424 */ /* 0x000fe400078e00ff */
[----:B--2---:R-:W-:-:S09]  /*1daa0*/  FADD R8, R16, R17 ;  /* 0x0000001110087221 */ /* 0x004fd20000000000 */
[----:B------:R-:W-:Y:S05]  /*1dab0*/  @!P0 BRA `(.L_x_48) ;  /* 0x0000000000588947 */ /* 0x000fea0003800000 */
[----:B------:R-:W-:Y:S01]  /*1dac0*/  VIADD R0, R10, 0x1800000 ;  /* 0x018000000a007836 */ /* 0x000fe20000000000 */
[----:B------:R-:W-:Y:S04]  /*1dad0*/  BSSY B1, `(.L_x_49) ;  /* 0x000000d000017945 */ /* 0x000fe80003800000 */
[----:B------:R-:W-:-:S04]  /*1dae0*/  LOP3.LUT R0, R0, 0x7f800000, RZ, 0xc0, !PT ;  /* 0x7f80000000007812 */ /* 0x000fc800078ec0ff */
[----:B------:R-:W-:-:S13]  /*1daf0*/  ISETP.GT.U32.AND P0, PT, R0, 0x1ffffff, PT ;  /* 0x01ffffff0000780c */ /* 0x000fda0003f04070 */
[----:B------:R-:W-:Y:S05]  /*1db00*/  @P0 BRA `(.L_x_50) ;  /* 0x0000000000140947 */ /* 0x000fea0003800000 */
[----:B------:R-:W-:Y:S01]  /*1db10*/  IMAD.MOV.U32 R2, RZ, RZ, R10 ;  /* 0x000000ffff027224 */ /* 0x000fe200078e000a */
[----:B------:R-:W-:-:S07]  /*1db20*/  MOV R15, 0x1db40 ;  /* 0x0001db40000f7802 */ /* 0x000fce0000000f00 */
[----:B---3-5:R-:W-:Y:S05]  /*1db30*/  CALL.REL.NOINC `($__internal_0_$__cuda_sm20_rcp_rn_f32_slowpath) ;  /* 0x0000004800187944 */ /* 0x028fea0003c00000 */
[----:B------:R-:W-:Y:S01]  /*1db40*/  IMAD.MOV.U32 R2, RZ, RZ, R0 ;  /* 0x000000ffff027224 */ /* 0x000fe200078e0000 */
[----:B------:R-:W-:Y:S06]  /*1db50*/  BRA `(.L_x_51) ;  /* 0x0000000000107947 */ /* 0x000fec0003800000 */
.L_x_50:
[----:B------:R-:W1:Y:S02]  /*1db60*/  MUFU.RCP R3, R10 ;  /* 0x0000000a00037308 */ /* 0x000e640000001000 */
[----:B-1----:R-:W-:-:S04]  /*1db70*/  FFMA R0, R10, R3, -1 ;  /* 0xbf8000000a007423 */ /* 0x002fc80000000003 */
[----:B------:R-:W-:-:S04]  /*1db80*/  FADD.FTZ R0, -R0, -RZ ;  /* 0x800000ff00007221 */ /* 0x000fc80000010100 */
[----:B------:R-:W-:-:S07]  /*1db90*/  FFMA R2, R3, R0, R3 ;  /* 0x0000000003027223 */ /* 0x000fce0000000003 */
.L_x_51:
[----:B------:R-:W-:Y:S05]  /*1dba0*/  BSYNC B1 ;  /* 0x0000000000017941 */ /* 0x000fea0003800000 */
.L_x_49:
[----:B------:R-:W-:Y:S01]  /*1dbb0*/  FSETP.GEU.AND P0, PT, |R10|, 1.175494350822287508e-38, PT ;  /* 0x008000000a00780b */ /* 0x000fe20003f0e200 */
[----:B------:R-:W-:-:S12]  /*1dbc0*/  ULDC UR4, c[0x0][0x600] ;  /* 0x0001800000047ab9 */ /* 0x000fd80000000800 */
[----:B------:R-:W-:-:S04]  /*1dbd0*/  @!P0 FMUL R10, R10, 16777216 ;  /* 0x4b8000000a0a8820 */ /* 0x000fc80000400000 */
[----:B------:R-:W1:Y:S02]  /*1dbe0*/  MUFU.LG2 R0, R10 ;  /* 0x0000000a00007308 */ /* 0x000e640000000c00 */
[----:B-1----:R-:W-:-:S04]  /*1dbf0*/  @!P0 FADD R0, R0, -24 ;  /* 0xc1c0000000008421 */ /* 0x002fc80000000000 */
[----:B------:R-:W-:-:S04]  /*1dc00*/  FMUL R7, R0, 0.69314718246459960938 ;  /* 0x3f31721800077820 */ /* 0x000fc80000400000 */
[----:B------:R-:W-:-:S07]  /*1dc10*/  FFMA R7, R4, UR4, R7 ;  /* 0x0000000404077c23 */ /* 0x000fce0008000007 */
.L_x_48:
[----:B------:R-:W-:Y:S05]  /*1dc20*/  BSYNC B0 ;  /* 0x0000000000007941 */ /* 0x000fea0003800000 */
.L_x_47:
[----:B------:R-:W2:Y:S01]  /*1dc30*/  LDL.LU R72, [R1] ;  /* 0x0000000001487983 */ /* 0x000ea20000300800 */
[----:B------:R-:W-:-:S03]  /*1dc40*/  ULDC UR4, c[0x0][0x608] ;  /* 0x0001820000047ab9 */ /* 0x000fc60000000800 */
[----:B------:R-:W4:Y:S04]  /*1dc50*/  LDL.LU R71, [R1+0x4] ;  /* 0x0000040001477983 */ /* 0x000f280000300800 */
[----:B------:R-:W3:Y:S04]  /*1dc60*/  LDL.LU R18, [R1+0x10] ;  /* 0x0000100001127983 */ /* 0x000ee80000300800 */
        /* <DEDUP_REMOVED lines=60> */
[----:B------:R-:W3:Y:S01]  /*1e030*/  LDL.LU R0, [R1+0x1f4] ;  /* 0x0001f40001007983 */ /* 0x000ee20000300800 */
[----:B------:R-:W-:Y:S01]  /*1e040*/  FSETP.NE.AND P0, PT, R16, -R17, PT ;  /* 0x800000111000720b */ /* 0x000fe20003f05000 */
[----:B------:R-:W-:Y:S01]  /*1e050*/  FMUL R2, R2, UR4 ;  /* 0x0000000402027c20 */ /* 0x000fe20008400000 */
[----:B------:R-:W-:Y:S03]  /*1e060*/  BSSY B0, `(.L_x_52) ;  /* 0x0000058000007945 */ /* 0x000fe60003800000 */
[-C--:B--2---:R-:W-:Y:S01]  /*1e070*/  FMUL R16, R72, R2.reuse ;  /* 0x0000000248107220 */ /* 0x084fe20000400000 */
        /* <DEDUP_REMOVED lines=62> */
[----:B------:R-:W-:Y:S01]  /*1e460*/  FMUL R81, R0, R2 ;  /* 0x0000000200517220 */ /* 0x000fe20000400000 */
[----:B------:R-:W-:Y:S06]  /*1e470*/  @!P0 BRA `(.L_x_53) ;  /* 0x0000000000588947 */ /* 0x000fec0003800000 */
[----:B------:R-:W-:Y:S01]  /*1e480*/  VIADD R0, R8, 0x1800000 ;  /* 0x0180000008007836 */ /* 0x000fe20000000000 */
[----:B------:R-:W-:Y:S04]  /*1e490*/  BSSY B1, `(.L_x_54) ;  /* 0x000000d000017945 */ /* 0x000fe80003800000 */
[----:B------:R-:W-:-:S04]  /*1e4a0*/  LOP3.LUT R0, R0, 0x7f800000, RZ, 0xc0, !PT ;  /* 0x7f80000000007812 */ /* 0x000fc800078ec0ff */
[----:B------:R-:W-:-:S13]  /*1e4b0*/  ISETP.GT.U32.AND P0, PT, R0, 0x1ffffff, PT ;  /* 0x01ffffff0000780c */ /* 0x000fda0003f04070 */
[----:B------:R-:W-:Y:S05]  /*1e4c0*/  @P0 BRA `(.L_x_55) ;  /* 0x0000000000140947 */ /* 0x000fea0003800000 */
[----:B------:R-:W-:Y:S01]  /*1e4d0*/  IMAD.MOV.U32 R2, RZ, RZ, R8 ;  /* 0x000000ffff027224 */ /* 0x000fe200078e0008 */
[----:B------:R-:W-:-:S07]  /*1e4e0*/  MOV R15, 0x1e500 ;  /* 0x0001e500000f7802 */ /* 0x000fce0000000f00 */
[----:B-----5:R-:W-:Y:S05]  /*1e4f0*/  CALL.REL.NOINC `($__internal_0_$__cuda_sm20_rcp_rn_f32_slowpath) ;  /* 0x0000003c00a87944 */ /* 0x020fea0003c00000 */
[----:B------:R-:W-:Y:S01]  /*1e500*/  IMAD.MOV.U32 R9, RZ, RZ, R0 ;  /* 0x000000ffff097224 */ /* 0x000fe200078e0000 */
[----:B------:R-:W-:Y:S06]  /*1e510*/  BRA `(.L_x_56) ;  /* 0x0000000000107947 */ /* 0x000fec0003800000 */
.L_x_55:
[----:B------:R-:W1:Y:S02]  /*1e520*/  MUFU.RCP R9, R8 ;  /* 0x0000000800097308 */ /* 0x000e640000001000 */
[----:B-1----:R-:W-:-:S04]  /*1e530*/  FFMA R0, R8, R9, -1 ;  /* 0xbf80000008007423 */ /* 0x002fc80000000009 */
[----:B------:R-:W-:-:S04]  /*1e540*/  FADD.FTZ R0, -R0, -RZ ;  /* 0x800000ff00007221 */ /* 0x000fc80000010100 */
[----:B------:R-:W-:-:S07]  /*1e550*/  FFMA R9, R9, R0, R9 ;  /* 0x0000000009097223 */ /* 0x000fce0000000009 */
.L_x_56:
[----:B------:R-:W-:Y:S05]  /*1e560*/  BSYNC B1 ;  /* 0x0000000000017941 */ /* 0x000fea0003800000 */
.L_x_54:
[----:B------:R-:W-:Y:S01]  /*1e570*/  FSETP.GEU.AND P0, PT, |R8|, 1.175494350822287508e-38, PT ;  /* 0x008000000800780b */ /* 0x000fe20003f0e200 */
[----:B------:R-:W-:-:S12]  /*1e580*/  ULDC UR4, c[0x0][0x600] ;  /* 0x0001800000047ab9 */ /* 0x000fd80000000800 */
[----:B------:R-:W-:-:S04]  /*1e590*/  @!P0 FMUL R8, R8, 16777216 ;  /* 0x4b80000008088820 */ /* 0x000fc80000400000 */
[----:B------:R-:W1:Y:S02]  /*1e5a0*/  MUFU.LG2 R0, R8 ;  /* 0x0000000800007308 */ /* 0x000e640000000c00 */
[----:B-1----:R-:W-:-:S04]  /*1e5b0*/  @!P0 FADD R0, R0, -24 ;  /* 0xc1c0000000008421 */ /* 0x002fc80000000000 */
[----:B------:R-:W-:-:S04]  /*1e5c0*/  FMUL R0, R0, 0.69314718246459960938 ;  /* 0x3f31721800007820 */ /* 0x000fc80000400000 */
[----:B------:R-:W-:-:S07]  /*1e5d0*/  FFMA R6, R5, UR4, R0 ;  /* 0x0000000405067c23 */ /* 0x000fce0008000000 */
.L_x_53:
[----:B------:R-:W-:Y:S05]  /*1e5e0*/  BSYNC B0 ;  /* 0x0000000000007941 */ /* 0x000fea0003800000 */
.L_x_52:
[----:B------:R-:W-:Y:S01]  /*1e5f0*/  UISETP.NE.AND UP0, UPT, UR36, 0x1, UPT ;  /* 0x000000012400788c */ /* 0x000fe2000bf05270 */
[----:B------:R-:W1:Y:S01]  /*1e600*/  S2R R117, SR_TID.X ;  /* 0x0000000000757919 */ /* 0x000e620000002100 */
[----:B------:R-:W-:Y:S02]  /*1e610*/  UIADD3 UR4, UR37, 0x58090, URZ ;  /* 0x0005809025047890 */ /* 0x000fe4000fffe03f */
[----:B------:R-:W-:Y:S02]  /*1e620*/  USEL UR5, URZ, 0x1, UP0 ;  /* 0x000000013f057887 */ /* 0x000fe40008000000 */
[----:B------:R-:W-:Y:S01]  /*1e630*/  ULEA UR4, UR36, UR4, 0x3 ;  /* 0x0000000424047291 */ /* 0x000fe2000f8e183f */
[----:B------:R-:W-:-:S03]  /*1e640*/  ULDC.64 UR8, c[0x0][0x208] ;  /* 0x0000820000087ab9 */ /* 0x000fc60000000a00 */
[----:B------:R-:W-:Y:S01]  /*1e650*/  IMAD.U32 R0, RZ, RZ, UR5 ;  /* 0x00000005ff007e24 */ /* 0x000fe2000f8e00ff */
[----:B------:R-:W-:Y:S02]  /*1e660*/  ULDC UR5, c[0x0][0x608] ;  /* 0x0001820000057ab9 */ /* 0x000fe40000000800 */
[----:B------:R-:W-:Y:S02]  /*1e670*/  FMUL R9, R9, UR5 ;  /* 0x0000000509097c20 */ /* 0x000fe40008400000 */
[----:B------:R-:W-:-:S04]  /*1e680*/  SHF.L.U32 R0, R0, 0x1f, RZ ;  /* 0x0000001f00007819 */ /* 0x000fc800000006ff */
[----:B------:R-:W2:Y:S01]  /*1e690*/  SYNCS.PHASECHK.TRANS64.TRYWAIT P0, [UR4+0x8], R0 ;  /* 0x00000800ff0075a7 */ /* 0x000ea20008000144 */
[C---:B-1----:R-:W-:Y:S02]  /*1e6a0*/  LOP3.LUT P1, RZ, R117.reuse, 0x3, RZ, 0xc0, !PT ;  /* 0x0000000375ff7812 */ /* 0x042fe4000782c0ff */
[----:B------:R-:W-:Y:S01]  /*1e6b0*/  LOP3.LUT R127, R117, 0x7f, RZ, 0xc0, !PT ;  /* 0x0000007f757f7812 */ /* 0x000fe200078ec0ff */
[----:B--2---:R-:W-:Y:S10]  /*1e6c0*/  @!P0 BRA `(.L_x_57) ;  /* 0x0000003800a48947 */ /* 0x004ff40003800000 */
.L_x_112:
[----:B------:R-:W-:Y:S01]  /*1e6d0*/  USHF.L.U32 UR42, UR39, 0x6, URZ ;  /* 0x00000006272a7899 */ /* 0x000fe2000800063f */
[----:B------:R-:W-:Y:S01]  /*1e6e0*/  BSSY B0, `(.L_x_58) ;  /* 0x0000018000007945 */ /* 0x000fe20003800000 */
[----:B------:R-:W-:Y:S02]  /*1e6f0*/  SHF.R.U32.HI R117, RZ, 0x2, R117 ;  /* 0x00000002ff757819 */ /* 0x000fe40000011675 */
[----:B------:R-:W-:Y:S01]  /*1e700*/  SHF.R.U32.HI R118, RZ, 0x5, R127 ;  /* 0x00000005ff767819 */ /* 0x000fe2000001167f */
[----:B------:R-:W-:Y:S07]  /*1e710*/  @P1 BRA `(.L_x_59) ;  /* 0x0000000000501947 */ /* 0x000fee0003800000 */
[----:B------:R-:W2:Y:S01]  /*1e720*/  S2UR UR4, SR_CTAID.Y ;  /* 0x00000000000479c3 */ /* 0x000ea20000002600 */
[----:B-1----:R-:W-:Y:S01]  /*1e730*/  IMAD.SHL.U32 R3, R118, 0x10, RZ ;  /* 0x0000001076037824 */ /* 0x002fe200078e00ff */
[----:B------:R-:W-:Y:S01]  /*1e740*/  LOP3.LUT R0, R117, 0x7, RZ, 0xc0, !PT ;  /* 0x0000000775007812 */ /* 0x000fe200078ec0ff */
[----:B------:R-:W-:-:S03]  /*1e750*/  ULDC.64 UR6, c[0x0][0x688] ;  /* 0x0001a20000067ab9 */ /* 0x000fc60000000a00 */
[----:B------:R-:W-:Y:S02]  /*1e760*/  LOP3.LUT R0, R3, 0xfffffff0, R0, 0xe2, !PT ;  /* 0xfffffff003007812 */ /* 0x000fe400078ee200 */
[----:B------:R-:W1:Y:S03]  /*1e770*/  S2UR UR5, SR_CTAID.Z ;  /* 0x00000000000579c3 */ /* 0x000e660000002700 */
[----:B------:R-:W-:-:S04]  /*1e780*/  VIADD R3, R0, UR42 ;  /* 0x0000002a00037c36 */ /* 0x000fc80008000000 */
[----:B------:R-:W-:Y:S01]  /*1e790*/  VIADD R2, R3, 0x8 ;  /* 0x0000000803027836 */ /* 0x000fe20000000000 */
[----:B--2---:R-:W-:-:S04]  /*1e7a0*/  UIMAD UR4, UR4, UR6, UR42 ;  /* 0x00000006040472a4 */ /* 0x004fc8000f8e022a */
[----:B-1----:R-:W-:-:S03]  /*1e7b0*/  UIMAD UR4, UR5, UR7, UR4 ;  /* 0x00000007050472a4 */ /* 0x002fc6000f8e0204 */
[----:B------:R-:W-:Y:S02]  /*1e7c0*/  ULDC UR5, c[0x0][0x288] ;  /* 0x0000a20000057ab9 */ /* 0x000fe40000000800 */
[----:B------:R-:W-:Y:S02]  /*1e7d0*/  ISETP.GE.U32.AND P0, PT, R3, UR5, PT ;  /* 0x0000000503007c0c */ /* 0x000fe4000bf06070 */
[----:B------:R-:W-:Y:S02]  /*1e7e0*/  IADD3 R0, P2, R0, UR4, RZ ;  /* 0x0000000400007c10 */ /* 0x000fe4000ff5e0ff */
[----:B------:R-:W-:Y:S01]  /*1e7f0*/  ISETP.GE.U32.AND P1, PT, R2, UR5, PT ;  /* 0x0000000502007c0c */ /* 0x000fe2000bf26070 */
[----:B------:R-:W-:Y:S01]  /*1e800*/  ULDC.64 UR4, c[0x0][0x680] ;  /* 0x0001a00000047ab9 */ /* 0x000fe20000000a00 */
[----:B------:R-:W-:Y:S02]  /*1e810*/  IADD3.X R3, RZ, RZ, RZ, P2, !PT ;  /* 0x000000ffff037210 */ /* 0x000fe400017fe4ff */
[----:B------:R-:W-:-:S04]  /*1e820*/  LEA R2, P2, R0, UR4, 0x2 ;  /* 0x0000000400027c11 */ /* 0x000fc8000f8410ff */
[----:B------:R-:W-:-:S05]  /*1e830*/  LEA.HI.X R3, R0, UR5, R3, 0x2, P2 ;  /* 0x0000000500037c11 */ /* 0x000fca00090f1403 */
[----:B------:R2:W-:Y:S04]  /*1e840*/  @!P0 STG.E desc[UR8][R2.64], R7 ;  /* 0x0000000702008986 */ /* 0x0005e8000c101908 */
[----:B------:R2:W-:Y:S02]  /*1e850*/  @!P1 STG.E desc[UR8][R2.64+0x20], R6 ;  /* 0x0000200602009986 */ /* 0x0005e4000c101908 */
.L_x_59:
[----:B------:R-:W-:Y:S05]  /*1e860*/  BSYNC B0 ;  /* 0x0000000000007941 */ /* 0x000fea0003800000 */
.L_x_58:
[----:B------:R-:W3:Y:S01]  /*1e870*/  LDL.LU R123, [R1+0x8] ;  /* 0x00000800017b7983 */ /* 0x000ee20000300800 */
[----:B------:R-:W-:-:S03]  /*1e880*/  ULDC.64 UR4, c[0x0][0x730] ;  /* 0x0001cc0000047ab9 */ /* 0x000fc60000000a00 */
        /* <DEDUP_REMOVED lines=56> */
[----:B--2---:R-:W2:Y:S04]  /*1ec10*/  LDL.LU R7, [R1+0x1cc] ;  /* 0x0001cc0001077983 */ /* 0x004ea80000300800 */
[----:B------:R-:W2:Y:S04]  /*1ec20*/  LDL.LU R6, [R1+0x1d8] ;  /* 0x0001d80001067983 */ /* 0x000ea80000300800 */
[----:B------:R-:W2:Y:S04]  /*1ec30*/  LDL.LU R5, [R1+0x1dc] ;  /* 0x0001dc0001057983 */ /* 0x000ea80000300800 */
[----:B------:R-:W2:Y:S04]  /*1ec40*/  LDL.LU R4, [R1+0x1e8] ;  /* 0x0001e80001047983 */ /* 0x000ea80000300800 */
[----:B-1----:R-:W2:Y:S04]  /*1ec50*/  LDL.LU R3, [R1+0x1ec] ;  /* 0x0001ec0001037983 */ /* 0x002ea80000300800 */
[----:B------:R-:W2:Y:S04]  /*1ec60*/  LDL.LU R2, [R1+0x1f8] ;  /* 0x0001f80001027983 */ /* 0x000ea80000300800 */
[----:B------:R-:W2:Y:S01]  /*1ec70*/  LDL.LU R0, [R1+0x1fc] ;  /* 0x0001fc0001007983 */ /* 0x000ea20000300800 */
[----:B------:R-:W-:-:S04]  /*1ec80*/  ISETP.NE.U32.AND P0, PT, RZ, UR4, PT ;  /* 0x00000004ff007c0c */ /* 0x000fc8000bf05070 */
[----:B------:R-:W-:Y:S01]  /*1ec90*/  ISETP.NE.AND.EX P0, PT, RZ, UR5, PT, P0 ;  /* 0x00000005ff007c0c */ /* 0x000fe2000bf05300 */
[-C--:B---3--:R-:W-:Y:S01]  /*1eca0*/  FMUL R123, R123, R9.reuse ;  /* 0x000000097b7b7220 */ /* 0x088fe20000400000 */
[-C--:B----4-:R-:W-:Y:S01]  /*1ecb0*/  FMUL R124, R124, R9.reuse ;  /* 0x000000097c7c7220 */ /* 0x090fe20000400000 */
        /* <DEDUP_REMOVED lines=55> */
[-C--:B--2---:R-:W-:Y:S01]  /*1f030*/  FMUL R142, R7, R9.reuse ;  /* 0x00000009078e7220 */ /* 0x084fe20000400000 */
[-C--:B------:R-:W-:Y:S01]  /*1f040*/  FMUL R143, R6, R9.reuse ;  /* 0x00000009068f7220 */ /* 0x080fe20000400000 */
[-C--:B------:R-:W-:Y:S01]  /*1f050*/  FMUL R144, R5, R9.reuse ;  /* 0x0000000905907220 */ /* 0x080fe20000400000 */
[-C--:B------:R-:W-:Y:S01]  /*1f060*/  FMUL R145, R4, R9.reuse ;  /* 0x0000000904917220 */ /* 0x080fe20000400000 */
[-C--:B------:R-:W-:Y:S01]  /*1f070*/  FMUL R146, R3, R9.reuse ;  /* 0x0000000903927220 */ /* 0x080fe20000400000 */
[-C--:B------:R-:W-:Y:S01]  /*1f080*/  FMUL R147, R2, R9.reuse ;  /* 0x0000000902937220 */ /* 0x080fe20000400000 */
[----:B------:R-:W-:Y:S01]  /*1f090*/  FMUL R148, R0, R9 ;  /* 0x0000000900947220 */ /* 0x000fe20000400000 */
[----:B------:R-:W-:Y:S06]  /*1f0a0*/  @P0 BRA `(.L_x_60) ;  /* 0x0000000000200947 */ /* 0x000fec0003800000 */
[----:B------:R-:W-:Y:S02]  /*1f0b0*/  ULDC.64 UR4, c[0x0][0x728] ;  /* 0x0001ca0000047ab9 */ /* 0x000fe40000000a00 */
[----:B------:R-:W-:-:S04]  /*1f0c0*/  ISETP.NE.U32.AND P0, PT, RZ, UR4, PT ;  /* 0x00000004ff007c0c */ /* 0x000fc8000bf05070 */
[----:B------:R-:W-:-:S13]  /*1f0d0*/  ISETP.NE.AND.EX P0, PT, RZ, UR5, PT, P0 ;  /* 0x00000005ff007c0c */ /* 0x000fda000bf05300 */
[----:B------:R-:W-:Y:S05]  /*1f0e0*/  @!P0 BRA `(.L_x_61) ;  /* 0x00000000000c8947 */ /* 0x000fea0003800000 */
[----:B------:R-:W1:Y:S02]  /*1f0f0*/  LDC.64 R2, c[0x0][0x728] ;  /* 0x0001ca00ff027b82 */ /* 0x000e640000000a00 */
[----:B-1----:R2:W5:Y:S01]  /*1f100*/  LDG.E R149, desc[UR8][R2.64] ;  /* 0x0000000802957981 */ /* 0x002562000c1e1900 */
[----:B------:R-:W-:Y:S05]  /*1f110*/  BRA `(.L_x_60) ;  /* 0x0000000000047947 */ /* 0x000fea0003800000 */
.L_x_61:
[----:B------:R-:W1:Y:S02]  /*1f120*/  LDC R149, c[0x0][0x720] ;  /* 0x0001c800ff957b82 */ /* 0x000e640000000800 */
.L_x_60:
[----:B------:R-:W-:-:S04]  /*1f130*/  MOV R0, RZ ;  /* 0x000000ff00007202 */ /* 0x000fc80000000f00 */
[----:B------:R-:W-:-:S13]  /*1f140*/  LOP3.LUT P0, RZ, R0, 0x1bf, RZ, 0xc0, !PT ;  /* 0x000001bf00ff7812 */ /* 0x000fda000780c0ff */
[----:B------:R-:W-:Y:S05]  /*1f150*/  @!P0 BRA `(.L_x_62) ;  /* 0x0000000000408947 */ /* 0x000fea0003800000 */
[----:B--2---:R-:W-:Y:S01]  /*1f160*/  MOV R2, 0x0 ;  /* 0x0000000000027802 */ /* 0x004fe20000000f00 */
[----:B------:R-:W-:Y:S01]  /*1f170*/  ULDC.64 UR4, c[0x4][0x70] ;  /* 0x01001c0000047ab9 */ /* 0x000fe20000000a00 */
[----:B------:R-:W-:Y:S01]  /*1f180*/  ULDC.64 UR6, c[0x4][0x8] ;  /* 0x0100020000067ab9 */ /* 0x000fe20000000a00 */
[----:B------:R-:W-:Y:S02]  /*1f190*/  IMAD.U32 R4, RZ, RZ, UR4 ;  /* 0x00000004ff047e24 */ /* 0x000fe4000f8e00ff */
[----:B------:R-:W-:Y:S01]  /*1f1a0*/  IMAD.U32 R5, RZ, RZ, UR5 ;  /* 0x00000005ff057e24 */ /* 0x000fe2000f8e00ff */
[----:B------:R-:W2:Y:S01]  /*1f1b0*/  LDC.64 R2, c[0x4][R2] ;  /* 0x0100000002027b82 */ /* 0x000ea20000000a00 */
[----:B------:R-:W-:Y:S01]  /*1f1c0*/  ULDC.64 UR4, c[0x4][0x78] ;  /* 0x01001e0000047ab9 */ /* 0x000fe20000000a00 */
[----:B------:R-:W-:Y:S02]  /*1f1d0*/  IMAD.U32 R10, RZ, RZ, UR6 ;  /* 0x00000006ff0a7e24 */ /* 0x000fe4000f8e00ff */
[----:B------:R-:W-:-:S02]  /*1f1e0*/  IMAD.U32 R6, RZ, RZ, UR4 ;  /* 0x00000004ff067e24 */ /* 0x000fc4000f8e00ff */
[----:B------:R-:W-:Y:S02]  /*1f1f0*/  IMAD.U32 R7, RZ, RZ, UR5 ;  /* 0x00000005ff077e24 */ /* 0x000fe4000f8e00ff */
[----:B------:R-:W-:Y:S02]  /*1f200*/  IMAD.U32 R11, RZ, RZ, UR7 ;  /* 0x00000007ff0b7e24 */ /* 0x000fe4000f8e00ff */
[----:B------:R-:W-:Y:S02]  /*1f210*/  IMAD.MOV.U32 R8, RZ, RZ, 0x70 ;  /* 0x00000070ff087424 */ /* 0x000fe400078e00ff */
[----:B------:R-:W-:Y:S02]  /*1f220*/  IMAD.MOV.U32 R12, RZ, RZ, 0x1 ;  /* 0x00000001ff0c7424 */ /* 0x000fe400078e00ff */
[----:B------:R-:W-:-:S07]  /*1f230*/  IMAD.MOV.U32 R13, RZ, RZ, RZ ;  /* 0x000000ffff0d7224 */ /* 0x000fce00078e00ff */
[----:B------:R-:W-:-:S07]  /*1f240*/  LEPC R20, `(.L_x_62) ;  /* 0x000000001014794e */ /* 0x000fce0000000000 */
[----:B-12--5:R-:W-:Y:S05]  /*1f250*/  CALL.ABS.NOINC R2 ;  /* 0x0000000002007343 */ /* 0x026fea0003c00000 */
.L_x_62:
[----:B------:R-:W-:Y:S02]  /*1f260*/  IMAD.U32 R150, RZ, RZ, UR37 ;  /* 0x00000025ff967e24 */ /* 0x000fe4000f8e00ff */
[----:B--2---:R-:W-:-:S04]  /*1f270*/  IMAD.U32 R3, RZ, RZ, UR36 ;  /* 0x00000024ff037e24 */ /* 0x004fc8000f8e00ff */
[----:B------:R-:W-:-:S04]  /*1f280*/  IMAD R150, R3, 0x2200, R150 ;  /* 0x0000220003967824 */ /* 0x000fc800078e0296 */
[----:B------:R-:W-:-:S05]  /*1f290*/  VIADD R0, R150, 0xffffde00 ;  /* 0xffffde0096007836 */ /* 0x000fca0000000000 */
[----:B------:R-:W-:-:S13]  /*1f2a0*/  LOP3.LUT P0, RZ, R0, 0x1b0, RZ, 0xc0, !PT ;  /* 0x000001b000ff7812 */ /* 0x000fda000780c0ff */
[----:B------:R-:W-:Y:S05]  /*1f2b0*/  @!P0 BRA `(.L_x_63) ;  /* 0x0000000000408947 */ /* 0x000fea0003800000 */
[----:B------:R-:W-:Y:S01]  /*1f2c0*/  MOV R2, 0x0 ;  /* 0x0000000000027802 */ /* 0x000fe20000000f00 */
[----:B------:R-:W-:Y:S01]  /*1f2d0*/  ULDC.64 UR4, c[0x4][0x70] ;  /* 0x01001c0000047ab9 */ /* 0x000fe20000000a00 */
[----:B------:R-:W-:Y:S01]  /*1f2e0*/  ULDC.64 UR6, c[0x4][0x78] ;  /* 0x01001e0000067ab9 */ /* 0x000fe20000000a00 */
[----:B------:R-:W-:Y:S01]  /*1f2f0*/  MOV R4, UR4 ;  /* 0x0000000400047c02 */ /* 0x000fe20008000f00 */
[----:B------:R-:W-:Y:S01]  /*1f300*/  IMAD.U32 R5, RZ, RZ, UR5 ;  /* 0x00000005ff057e24 */ /* 0x000fe2000f8e00ff */
[----:B------:R-:W-:Y:S01]  /*1f310*/  ULDC.64 UR4, c[0x4][0x10] ;  /* 0x0100040000047ab9 */ /* 0x000fe20000000a00 */
[----:B------:R-:W2:Y:S01]  /*1f320*/  LDC.64 R2, c[0x4][R2] ;  /* 0x0100000002027b82 */ /* 0x000ea20000000a00 */
[----:B------:R-:W-:Y:S02]  /*1f330*/  IMAD.U32 R6, RZ, RZ, UR6 ;  /* 0x00000006ff067e24 */ /* 0x000fe4000f8e00ff */
[----:B------:R-:W-:Y:S02]  /*1f340*/  IMAD.U32 R7, RZ, RZ, UR7 ;  /* 0x00000007ff077e24 */ /* 0x000fe4000f8e00ff */
[----:B------:R-:W-:-:S02]  /*1f350*/  IMAD.U32 R10, RZ, RZ, UR4 ;  /* 0x00000004ff0a7e24 */ /* 0x000fc4000f8e00ff */
[----:B------:R-:W-:Y:S02]  /*1f360*/  IMAD.U32 R11, RZ, RZ, UR5 ;  /* 0x00000005ff0b7e24 */ /* 0x000fe4000f8e00ff */
[----:B------:R-:W-:Y:S02]  /*1f370*/  IMAD.MOV.U32 R8, RZ, RZ, 0x70 ;  /* 0x00000070ff087424 */ /* 0x000fe400078e00ff */
[----:B------:R-:W-:Y:S02]  /*1f380*/  IMAD.MOV.U32 R12, RZ, RZ, 0x1 ;  /* 0x00000001ff0c7424 */ /* 0x000fe400078e00ff */
[----:B------:R-:W-:-:S07]  /*1f390*/  IMAD.MOV.U32 R13, RZ, RZ, RZ ;  /* 0x000000ffff0d7224 */ /* 0x000fce00078e00ff */
[----:B------:R-:W-:-:S07]  /*1f3a0*/  LEPC R20, `(.L_x_63) ;  /* 0x000000001014794e */ /* 0x000fce0000000000 */
[----:B-12--5:R-:W-:Y:S05]  /*1f3b0*/  CALL.ABS.NOINC R2 ;  /* 0x0000000002007343 */ /* 0x026fea0003c00000 */
.L_x_63:
[----:B------:R-:W2:Y:S01]  /*1f3c0*/  S2R R4, SR_TID.X ;  /* 0x0000000000047919 */ /* 0x000ea20000002100 */
[----:B------:R-:W-:Y:S01]  /*1f3d0*/  ULDC.64 UR4, c[0x0][0x730] ;  /* 0x0001cc0000047ab9 */ /* 0x000fe20000000a00 */
[----:B------:R-:W-:Y:S01]  /*1f3e0*/  VIADD R127, R127, 0x1f ;  /* 0x0000001f7f7f7836 */ /* 0x000fe20000000000 */
[----:B------:R-:W-:Y:S01]  /*1f3f0*/  ISETP.NE.U32.AND P0, PT, RZ, UR4, PT ;  /* 0x00000004ff007c0c */ /* 0x000fe2000bf05070 */
[----:B------:R-:W-:Y:S01]  /*1f400*/  IMAD.SHL.U32 R117, R117, 0x40, RZ ;  /* 0x0000004075757824 */ /* 0x000fe200078e00ff */
[----:B------:R-:W-:Y:S02]  /*1f410*/  BSSY B0, `(.L_x_64) ;  /* 0x000000e000007945 */ /* 0x000fe40003800000 */
[----:B------:R-:W-:-:S13]  /*1f420*/  ISETP.NE.AND.EX P0, PT, RZ, UR5, PT, P0 ;  /* 0x00000005ff007c0c */ /* 0x000fda000bf05300 */
[----:B-1---5:R-:W1:Y:S01]  /*1f430*/  @P0 LDC R149, c[0x0][0x720] ;  /* 0x0001c800ff950b82 */ /* 0x022e620000000800 */
[----:B------:R-:W-:Y:S01]  /*1f440*/  ISETP.GT.U32.AND P0, PT, R127, 0x3e, PT ;  /* 0x0000003e7f00780c */ /* 0x000fe20003f04070 */
[C---:B--2---:R-:W-:Y:S02]  /*1f450*/  IMAD.SHL.U32 R2, R4.reuse, 0x10, RZ ;  /* 0x0000001004027824 */ /* 0x044fe400078e00ff */
[----:B------:R-:W-:-:S03]  /*1f460*/  IMAD.SHL.U32 R0, R4, 0x2, RZ ;  /* 0x0000000204007824 */ /* 0x000fc600078e00ff */
[----:B------:R-:W-:Y:S02]  /*1f470*/  LOP3.LUT R5, R2, 0x180, RZ, 0xc0, !PT ;  /* 0x0000018002057812 */ /* 0x000fe400078ec0ff */
[----:B------:R-:W-:Y:S02]  /*1f480*/  LOP3.LUT R3, R0, 0x6, RZ, 0xc0, !PT ;  /* 0x0000000600037812 */ /* 0x000fe400078ec0ff */
[----:B------:R-:W-:Y:S02]  /*1f490*/  LOP3.LUT R5, R5, 0x30, R0, 0xf8, !PT ;  /* 0x0000003005057812 */ /* 0x000fe400078ef800 */
[----:B------:R-:W-:Y:S02]  /*1f4a0*/  LEA R3, R118, R3, 0xa ;  /* 0x0000000376037211 */ /* 0x000fe400078e50ff */
[----:B------:R-:W-:-:S04]  /*1f4b0*/  LOP3.LUT R0, R117, 0x40, RZ, 0xc0, !PT ;  /* 0x0000004075007812 */ /* 0x000fc800078ec0ff */
[----:B------:R-:W-:Y:S01]  /*1f4c0*/  IADD3 R3, R5, R3, R0 ;  /* 0x0000000305037210 */ /* 0x000fe20007ffe000 */
[----:B------:R-:W-:Y:S06]  /*1f4d0*/  @P0 BRA `(.L_x_65) ;  /* 0x0000000000040947 */ /* 0x000fec0003800000 */
[----:B------:R-:W-:-:S04]  /*1f4e0*/  DEPBAR.LE SB0, 0x1 ;  /* 0x000080400000791a */ /* 0x000fc80000000000 */
.L_x_65:
[----:B------:R-:W-:Y:S05]  /*1f4f0*/  BSYNC B0 ;  /* 0x0000000000007941 */ /* 0x000fea0003800000 */
.L_x_64:
[----:B------:R-:W-:Y:S01]  /*1f500*/  R2P PR, R4, 0x18 ;  /* 0x0000001804007804 */ /* 0x000fe20000000000 */
[----:B------:R-:W-:Y:S01]  /*1f510*/  IMAD.IADD R0, R150, 0x1, R3 ;  /* 0x0000000196007824 */ /* 0x000fe200078e0203 */
[----:B------:R-:W-:Y:S05]  /*1f520*/  WARPSYNC.ALL ;  /* 0x0000000000007948 */ /* 0x000fea0003800000 */
[C---:B------:R-:W-:Y:S01]  /*1f530*/  VIADD R3, R0.reuse, 0xffffde00 ;  /* 0xffffde0000037836 */ /* 0x040fe20000000000 */
[----:B------:R-:W-:Y:S01]  /*1f540*/  BAR.SYNC.DEFER_BLOCKING 0x1, 0x80 ;  /* 0x0042000000007b1d */ /* 0x000fe20000010000 */
[----:B------:R-:W-:Y:S02]  /*1f550*/  VIADD R2, R0, 0xffffde20 ;  /* 0xffffde2000027836 */ /* 0x000fe40000000000 */
[-C--:B-1----:R-:W-:Y:S01]  /*1f560*/  FMUL R128, R128, R149.reuse ;  /* 0x0000009580807220 */ /* 0x082fe20000400000 */
[-C--:B------:R-:W-:Y:S01]  /*1f570*/  FMUL R16, R16, R149.reuse ;  /* 0x0000009510107220 */ /* 0x080fe20000400000 */
[----:B------:R-:W-:Y:S01]  /*1f580*/  FMUL R17, R17, R149 ;  /* 0x0000009511117220 */ /* 0x000fe20000400000 */
[----:B------:R-:W-:-:S02]  /*1f590*/  @P4 VIADD R2, R3, 0xffffffe0 ;  /* 0xffffffe003024836 */ /* 0x000fc40000000000 */
[-C--:B------:R-:W-:Y:S01]  /*1f5a0*/  FMUL R3, R126, R149.reuse ;  /* 0x000000957e037220 */ /* 0x080fe20000400000 */
[-C--:B------:R-:W-:Y:S01]  /*1f5b0*/  FMUL R123, R123, R149.reuse ;  /* 0x000000957b7b7220 */ /* 0x080fe20000400000 */
[-C--:B------:R-:W-:Y:S01]  /*1f5c0*/  FMUL R124, R124, R149.reuse ;  /* 0x000000957c7c7220 */ /* 0x080fe20000400000 */
[-C--:B------:R-:W-:Y:S01]  /*1f5d0*/  FMUL R18, R18, R149.reuse ;  /* 0x0000009512127220 */ /* 0x080fe20000400000 */
[----:B------:R-:W-:Y:S01]  /*1f5e0*/  FMUL R19, R19, R149 ;  /* 0x0000009513137220 */ /* 0x000fe20000400000 */
[----:B------:R-:W-:Y:S01]  /*1f5f0*/  F2FP.SATFINITE.E4M3.F32.PACK_AB_MERGE_C R5, R128, R3, RZ ;  /* 0x000000038005723e */ /* 0x000fe200048070ff */
[----:B------:R-:W-:Y:S02]  /*1f600*/  IMAD.MOV.U32 R3, RZ, RZ, 0x10 ;  /* 0x00000010ff037424 */ /* 0x000fe400078e00ff */
        /* <DEDUP_REMOVED lines=10> */
[----:B------:R-:W-:Y:S01]  /*1f6b0*/  SEL R3, R3, 0xfffffff0, !P3 ;  /* 0xfffffff003037807 */ /* 0x000fe20005800000 */
        /* <DEDUP_REMOVED lines=16> */
[----:B------:R-:W-:Y:S01]  /*1f7c0*/  F2FP.SATFINITE.E4M3.F32.PACK_AB_MERGE_C R17, R17, R16, RZ ;  /* 0x000000101111723e */ /* 0x000fe200048070ff */
[C---:B------:R-:W-:Y:S01]  /*1f7d0*/  IMAD.IADD R4, R3.reuse, 0x1, R0 ;  /* 0x0000000103047824 */ /* 0x040fe200078e0200 */
[----:B------:R-:W-:Y:S01]  /*1f7e0*/  F2FP.SATFINITE.E4M3.F32.PACK_AB_MERGE_C R123, R124, R123, RZ ;  /* 0x0000007b7c7b723e */ /* 0x000fe200048070ff */
[----:B------:R-:W-:Y:S01]  /*1f7f0*/  IMAD.IADD R3, R3, 0x1, R2 ;  /* 0x0000000103037824 */ /* 0x000fe200078e0202 */
[----:B------:R-:W-:Y:S01]  /*1f800*/  F2FP.SATFINITE.E4M3.F32.PACK_AB_MERGE_C R19, R19, R18, RZ ;  /* 0x000000121313723e */ /* 0x000fe200048070ff */
[----:B------:R1:W-:Y:S01]  /*1f810*/  STS.U16 [R0+-0x2200], R17 ;  /* 0xffde001100007388 */ /* 0x0003e20000000400 */
[----:B------:R-:W-:Y:S01]  /*1f820*/  F2FP.SATFINITE.E4M3.F32.PACK_AB_MERGE_C R119, R120, R119, RZ ;  /* 0x000000777877723e */ /* 0x000fe200048070ff */
[----:B------:R-:W-:Y:S01]  /*1f830*/  FMUL R91, R91, R149 ;  /* 0x000000955b5b7220 */ /* 0x000fe20000400000 */
[----:B------:R-:W-:Y:S01]  /*1f840*/  F2FP.SATFINITE.E4M3.F32.PACK_AB_MERGE_C R23, R23, R22, RZ ;  /* 0x000000161717723e */ /* 0x000fe200048070ff */
[----:B------:R1:W-:Y:S01]  /*1f850*/  STS.U16 [R0+-0x2000], R123 ;  /* 0xffe0007b00007388 */ /* 0x0003e20000000400 */
[----:B------:R-:W-:Y:S01]  /*1f860*/  F2FP.SATFINITE.E4M3.F32.PACK_AB_MERGE_C R113, R114, R113, RZ ;  /* 0x000000717271723e */ /* 0x000fe200048070ff */
[----:B------:R-:W-:Y:S01]  /*1f870*/  FMUL R90, R90, R149 ;  /* 0x000000955a5a7220 */ /* 0x000fe20000400000 */
[----:B------:R-:W-:Y:S01]  /*1f880*/  F2FP.SATFINITE.E4M3.F32.PACK_AB_MERGE_C R25, R25, R24, RZ ;  /* 0x000000181919723e */ /* 0x000fe200048070ff */
[----:B------:R1:W-:Y:S01]  /*1f890*/  STS.U16 [R0+-0x21f8], R19 ;  /* 0xffde081300007388 */ /* 0x0003e20000000400 */
[----:B------:R-:W-:Y:S01]  /*1f8a0*/  F2FP.SATFINITE.E4M3.F32.PACK_AB_MERGE_C R111, R110, R111, RZ ;  /* 0x0000006f6e6f723e */ /* 0x000fe200048070ff */
[-C--:B------:R-:W-:Y:S01]  /*1f8b0*/  FMUL R35, R35, R149.reuse ;  /* 0x0000009523237220 */ /* 0x080fe20000400000 */
        /* <DEDUP_REMOVED lines=16> */
[-C--:B------:R-:W-:Y:S01]  /*1f9c0*/  FMUL R36, R36, R149.reuse ;  /* 0x0000009524247220 */ /* 0x080fe20000400000 */
[----:B------:R1:W-:Y:S01]  /*1f9d0*/  STS.U16 [R4+-0x1ff8], R111 ;  /* 0xffe0086f04007388 */ /* 0x0003e20000000400 */
[-C--:B------:R-:W-:Y:S01]  /*1f9e0*/  FMUL R95, R95, R149.reuse ;  /* 0x000000955f5f7220 */ /* 0x080fe20000400000 */
[-C--:B------:R-:W-:Y:S01]  /*1f9f0*/  FMUL R94, R94, R149.reuse ;  /* 0x000000955e5e7220 */ /* 0x080fe20000400000 */
[-C--:B------:R-:W-:Y:S01]  /*1fa00*/  FMUL R39, R39, R149.reuse ;  /* 0x0000009527277220 */ /* 0x080fe20000400000 */
[----:B------:R1:W-:Y:S01]  /*1fa10*/  STS.U16 [R2], R27 ;  /* 0x0000001b02007388 */ /* 0x0003e20000000400 */
[-C--:B------:R-:W-:Y:S01]  /*1fa20*/  FMUL R38, R38, R149.reuse ;  /* 0x0000009526267220 */ /* 0x080fe20000400000 */
[-C--:B------:R-:W-:Y:S01]  /*1fa30*/  FMUL R97, R97, R149.reuse ;  /* 0x0000009561617220 */ /* 0x080fe20000400000 */
[-C--:B------:R-:W-:Y:S01]  /*1fa40*/  FMUL R96, R96, R149.reuse ;  /* 0x0000009560607220 */ /* 0x080fe20000400000 */
[----:B------:R1:W-:Y:S01]  /*1fa50*/  STS.U16 [R2+0x200], R83 ;  /* 0x0002005302007388 */ /* 0x0003e20000000400 */
        /* <DEDUP_REMOVED lines=27> */
[----:B------:R-:W-:Y:S01]  /*1fc10*/  @!PT LDS RZ, [RZ] ;  /* 0x00000000fffff984 */ /* 0x000fe20000000800 */
[----:B------:R-:W-:Y:S01]  /*1fc20*/  @!PT LDS RZ, [RZ] ;  /* 0x00000000fffff984 */ /* 0x000fe20000000800 */
[----:B------:R-:W-:Y:S01]  /*1fc30*/  @!PT LDS RZ, [RZ] ;  /* 0x00000000fffff984 */ /* 0x000fe20000000800 */
[----:B------:R-:W-:Y:S01]  /*1fc40*/  @!PT LDS RZ, [RZ] ;  /* 0x00000000fffff984 */ /* 0x000fe20000000800 */
[----:B------:R2:W-:Y:S06]  /*1fc50*/  MEMBAR.ALL.CTA ;  /* 0x0000000000007992 */ /* 0x0005ec0000008000 */
[----:B--2---:R-:W2:Y:S01]  /*1fc60*/  FENCE.VIEW.ASYNC.S ;  /* 0x00000000000073c6 */ /* 0x004ea20000000000 */
        /* <DEDUP_REMOVED lines=59> */
[----:B------:R-:W-:Y:S01]  /*20020*/  BSSY B0, `(.L_x_66) ;  /* 0x000003d000007945 */ /* 0x000fe20003800000 */
[----:B------:R-:W-:-:S02]  /*20030*/  F2FP.SATFINITE.E4M3.F32.PACK_AB_MERGE_C R35, R35, R34, RZ ;  /* 0x000000222323723e */ /* 0x000fc400048070ff */
[----:B------:R-:W-:Y:S02]  /*20040*/  F2FP.SATFINITE.E4M3.F32.PACK_AB_MERGE_C R91, R91, R90, RZ ;  /* 0x0000005a5b5b723e */ /* 0x000fe400048070ff */
[----:B------:R-:W-:Y:S02]  /*20050*/  F2FP.SATFINITE.E4M3.F32.PACK_AB_MERGE_C R37, R37, R36, RZ ;  /* 0x000000242525723e */ /* 0x000fe400048070ff */
[----:B------:R-:W-:Y:S02]  /*20060*/  F2FP.SATFINITE.E4M3.F32.PACK_AB_MERGE_C R93, R93, R92, RZ ;  /* 0x0000005c5d5d723e */ /* 0x000fe400048070ff */
[----:B------:R-:W-:Y:S02]  /*20070*/  F2FP.SATFINITE.E4M3.F32.PACK_AB_MERGE_C R39, R39, R38, RZ ;  /* 0x000000262727723e */ /* 0x000fe400048070ff */
[----:B------:R-:W-:Y:S02]  /*20080*/  F2FP.SATFINITE.E4M3.F32.PACK_AB_MERGE_C R95, R95, R94, RZ ;  /* 0x0000005e5f5f723e */ /* 0x000fe400048070ff */
        /* <DEDUP_REMOVED lines=40> */
[----:B------:R-:W-:Y:S01]  /*20310*/  F2FP.SATFINITE.E4M3.F32.PACK_AB_MERGE_C R148, R148, R147, RZ ;  /* 0x000000939494723e */ /* 0x000fe200048070ff */
[----:B--2---:R-:W-:Y:S06]  /*20320*/  BAR.SYNC.DEFER_BLOCKING 0x1, 0x80 ;  /* 0x0042000000007b1d */ /* 0x004fec0000010000 */
[----:B-1----:R-:W-:Y:S05]  /*20330*/  @P0 BRA `(.L_x_67) ;  /* 0x00000000002c0947 */ /* 0x002fea0003800000 */
[----:B------:R-:W-:Y:S01]  /*20340*/  S2UR UR44, SR_CTAID.Z ;  /* 0x00000000002c79c3 */ /* 0x000fe20000002700 */
[----:B------:R-:W-:Y:S01]  /*20350*/  R2UR UR40, R150 ;  /* 0x00000000962872ca */ /* 0x000fe200000e0000 */
[----:B------:R-:W-:Y:S01]  /*20360*/  ULDC.64 UR4, c[0x0][0x198] ;  /* 0x0000660000047ab9 */ /* 0x000fe20000000a00 */
[----:B------:R-:W-:Y:S01]  /*20370*/  UMOV UR41, URZ ;  /* 0x0000003f00297c82 */ /* 0x000fe20008000000 */
[----:B------:R-:W-:-:S04]  /*20380*/  UIADD3 UR4, UP0, UR4, 0x670, URZ ;  /* 0x0000067004047890 */ /* 0x000fc8000ff1e03f */
[----:B------:R-:W1:Y:S01]  /*20390*/  S2UR UR43, SR_CTAID.Y ;  /* 0x00000000002b79c3 */ /* 0x000e620000002600 */
[----:B------:R-:W-:-:S05]  /*203a0*/  UIADD3.X UR5, URZ, UR5, URZ, UP0, !UPT ;  /* 0x000000053f057290 */ /* 0x000fca00087fe43f */
[----:B------:R-:W-:-:S09]  /*203b0*/  UIADD3 UR40, UR40, -0x2200, URZ ;  /* 0xffffde0028287890 */ /* 0x000fd2000fffe03f */
[----:B-1----:R1:W-:Y:S01]  /*203c0*/  UTMASTG.4D [UR40], [UR4] ;  /* 0x00000028040073b5 */ /* 0x0023e20008018000 */
[----:B------:R0:W-:Y:S01]  /*203d0*/  UTMACMDFLUSH ;  /* 0x00000000000079b7 */ /* 0x0001e20000000000 */
[----:B-1----:R-:W-:-:S04]  /*203e0*/  DEPBAR.LE SB0, 0x1 ;  /* 0x000080400000791a */ /* 0x002fc80000000000 */
.L_x_67:
[----:B------:R-:W-:Y:S05]  /*203f0*/  BSYNC B0 ;  /* 0x0000000000007941 */ /* 0x000fea0003800000 */
.L_x_66:
[----:B------:R-:W-:Y:S06]  /*20400*/  BAR.SYNC.DEFER_BLOCKING 0x1, 0x80 ;  /* 0x0042000000007b1d */ /* 0x000fec0000010000 */
[----:B------:R-:W-:Y:S01]  /*20410*/  BSSY B0, `(.L_x_68) ;  /* 0x0000024000007945 */ /* 0x000fe20003800000 */
[----:B------:R1:W-:Y:S04]  /*20420*/  STS.U16 [R0+-0x1200], R35 ;  /* 0xffee002300007388 */ /* 0x0003e80000000400 */
[----:B------:R1:W-:Y:S04]  /*20430*/  STS.U16 [R0+-0x1000], R91 ;  /* 0xfff0005b00007388 */ /* 0x0003e80000000400 */
[----:B------:R1:W-:Y:S04]  /*20440*/  STS.U16 [R0+-0x11f8], R37 ;  /* 0xffee082500007388 */ /* 0x0003e80000000400 */
[----:B------:R1:W-:Y:S04]  /*20450*/  STS.U16 [R0+-0xff8], R93 ;  /* 0xfff0085d00007388 */ /* 0x0003e80000000400 */
[----:B------:R1:W-:Y:S04]  /*20460*/  STS.U16 [R4+-0x1200], R39 ;  /* 0xffee002704007388 */ /* 0x0003e80000000400 */
[----:B------:R1:W-:Y:S04]  /*20470*/  STS.U16 [R4+-0x1000], R95 ;  /* 0xfff0005f04007388 */ /* 0x0003e80000000400 */
[----:B------:R1:W-:Y:S04]  /*20480*/  STS.U16 [R4+-0x11f8], R41 ;  /* 0xffee082904007388 */ /* 0x0003e80000000400 */
[----:B------:R1:W-:Y:S04]  /*20490*/  STS.U16 [R4+-0xff8], R97 ;  /* 0xfff0086104007388 */ /* 0x0003e80000000400 */
[----:B------:R1:W-:Y:S04]  /*204a0*/  STS.U16 [R2+0x1000], R43 ;  /* 0x0010002b02007388 */ /* 0x0003e80000000400 */
[----:B------:R1:W-:Y:S04]  /*204b0*/  STS.U16 [R2+0x1200], R99 ;  /* 0x0012006302007388 */ /* 0x0003e80000000400 */
[----:B------:R1:W-:Y:S04]  /*204c0*/  STS.U16 [R2+0x1008], R45 ;  /* 0x0010082d02007388 */ /* 0x0003e80000000400 */
[----:B------:R1:W-:Y:S04]  /*204d0*/  STS.U16 [R2+0x1208], R101 ;  /* 0x0012086502007388 */ /* 0x0003e80000000400 */
[----:B------:R1:W-:Y:S04]  /*204e0*/  STS.U16 [R3+0x1000], R46 ;  /* 0x0010002e03007388 */ /* 0x0003e80000000400 */
[----:B------:R1:W-:Y:S04]  /*204f0*/  STS.U16 [R3+0x1200], R102 ;  /* 0x0012006603007388 */ /* 0x0003e80000000400 */
[----:B------:R1:W-:Y:S04]  /*20500*/  STS.U16 [R3+0x1008], R48 ;  /* 0x0010083003007388 */ /* 0x0003e80000000400 */
[----:B------:R1:W-:Y:S01]  /*20510*/  STS.U16 [R3+0x1208], R104 ;  /* 0x0012086803007388 */ /* 0x0003e20000000400 */
[----:B------:R-:W-:Y:S01]  /*20520*/  @!PT LDS RZ, [RZ] ;  /* 0x00000000fffff984 */ /* 0x000fe20000000800 */
[----:B------:R-:W-:Y:S01]  /*20530*/  @!PT LDS RZ, [RZ] ;  /* 0x00000000fffff984 */ /* 0x000fe20000000800 */
[----:B------:R-:W-:Y:S01]  /*20540*/  @!PT LDS RZ, [RZ] ;  /* 0x00000000fffff984 */ /* 0x000fe20000000800 */
[----:B------:R-:W-:Y:S01]  /*20550*/  @!PT LDS RZ, [RZ] ;  /* 0x00000000fffff984 */ /* 0x000fe20000000800 */
[----:B------:R2:W-:Y:S06]  /*20560*/  MEMBAR.ALL.CTA ;  /* 0x0000000000007992 */ /* 0x0005ec0000008000 */
[----:B--2---:R-:W2:Y:S02]  /*20570*/  FENCE.VIEW.ASYNC.S ;  /* 0x00000000000073c6 */ /* 0x004ea40000000000 */
[----:B--2---:R-:W-:Y:S06]  /*20580*/  BAR.SYNC.DEFER_BLOCKING 0x1, 0x80 ;  /* 0x0042000000007b1d */ /* 0x004fec0000010000 */
[----:B-1----:R-:W-:Y:S05]  /*20590*/  @P0 BRA `(.L_x_69) ;  /* 0x00000000002c0947 */ /* 0x002fea0003800000 */
[----:B------:R-:W-:Y:S01]  /*205a0*/  S2UR UR44, SR_CTAID.Z ;  /* 0x00000000002c79c3 */ /* 0x000fe20000002700 */
[----:B------:R-:W-:Y:S01]  /*205b0*/  R2UR UR40, R150 ;  /* 0x00000000962872ca */ /* 0x000fe200000e0000 */
[----:B------:R-:W-:Y:S01]  /*205c0*/  ULDC.64 UR4, c[0x0][0x198] ;  /* 0x0000660000047ab9 */ /* 0x000fe20000000a00 */
[----:B------:R-:W-:Y:S01]  /*205d0*/  UMOV UR41, 0x40 ;  /* 0x0000004000297882 */ /* 0x000fe20000000000 */
[----:B------:R-:W-:-:S04]  /*205e0*/  UIADD3 UR4, UP0, UR4, 0x670, URZ ;  /* 0x0000067004047890 */ /* 0x000fc8000ff1e03f */
[----:B------:R-:W1:Y:S01]  /*205f0*/  S2UR UR43, SR_CTAID.Y ;  /* 0x00000000002b79c3 */ /* 0x000e620000002600 */
[----:B------:R-:W-:-:S05]  /*20600*/  UIADD3.X UR5, URZ, UR5, URZ, UP0, !UPT ;  /* 0x000000053f057290 */ /* 0x000fca00087fe43f */
[----:B------:R-:W-:-:S09]  /*20610*/  UIADD3 UR40, UR40, -0x1200, URZ ;  /* 0xffffee0028287890 */ /* 0x000fd2000fffe03f */
[----:B-1----:R1:W-:Y:S01]  /*20620*/  UTMASTG.4D [UR40], [UR4] ;  /* 0x00000028040073b5 */ /* 0x0023e20008018000 */
[----:B------:R0:W-:Y:S01]  /*20630*/  UTMACMDFLUSH ;  /* 0x00000000000079b7 */ /* 0x0001e20000000000 */
[----:B-1----:R-:W-:-:S04]  /*20640*/  DEPBAR.LE SB0, 0x1 ;  /* 0x000080400000791a */ /* 0x002fc80000000000 */
.L_x_69:
[----:B------:R-:W-:Y:S05]  /*20650*/  BSYNC B0 ;  /* 0x0000000000007941 */ /* 0x000fea0003800000 */
.L_x_68:
        /* <DEDUP_REMOVED lines=10> */
[----:B------:R1:W-:Y:S04]  /*20700*/  STS.U16 [R2], R59 ;  /* 0x0000003b02007388 */ /* 0x0003e80000000400 */
[----:B------:R1:W-:Y:S04]  /*20710*/  STS.U16 [R2+0x200], R125 ;  /* 0x0002007d02007388 */ /* 0x0003e80000000400 */
[----:B------:R1:W-:Y:S04]  /*20720*/  STS.U16 [R2+0x8], R61 ;  /* 0x0000083d02007388 */ /* 0x0003e80000000400 */
[----:B------:R1:W-:Y:S04]  /*20730*/  STS.U16 [R2+0x208], R5 ;  /* 0x0002080502007388 */ /* 0x0003e80000000400 */
[----:B------:R1:W-:Y:S04]  /*20740*/  STS.U16 [R3], R62 ;  /* 0x0000003e03007388 */ /* 0x0003e80000000400 */
        /* <DEDUP_REMOVED lines=15> */
[----:B------:R-:W-:Y:S01]  /*20840*/  UIADD3 UR4, UP0, UR4, 0x670, URZ ;  /* 0x0000067004047890 */ /* 0x000fe2000ff1e03f */
[----:B------:R-:W-:-:S03]  /*20850*/  UMOV UR10, UR42 ;  /* 0x0000002a000a7c82 */ /* 0x000fc60008000000 */
[----:B------:R-:W1:Y:S01]  /*20860*/  S2UR UR11, SR_CTAID.Y ;  /* 0x00000000000b79c3 */ /* 0x000e620000002600 */
[----:B------:R-:W-:-:S05]  /*20870*/  UIADD3.X UR5, URZ, UR5, URZ, UP0, !UPT ;  /* 0x000000053f057290 */ /* 0x000fca00087fe43f */
[----:B------:R-:W-:-:S09]  /*20880*/  UIADD3 UR8, UR8, -0x2200, URZ ;  /* 0xffffde0008087890 */ /* 0x000fd2000fffe03f */
[----:B-1----:R1:W-:Y:S01]  /*20890*/  UTMASTG.4D [UR8], [UR4] ;  /* 0x00000008040073b5 */ /* 0x0023e20008018000 */
[----:B------:R0:W-:Y:S01]  /*208a0*/  UTMACMDFLUSH ;  /* 0x00000000000079b7 */ /* 0x0001e20000000000 */
[----:B-1----:R-:W-:-:S04]  /*208b0*/  DEPBAR.LE SB0, 0x1 ;  /* 0x000080400000791a */ /* 0x002fc80000000000 */
.L_x_71:
[----:B------:R-:W-:Y:S05]  /*208c0*/  BSYNC B0 ;  /* 0x0000000000007941 */ /* 0x000fea0003800000 */
.L_x_70:
        /* <DEDUP_REMOVED lines=35> */
[----:B-1----:R1:W-:Y:S02]  /*20b00*/  UTMASTG.4D [UR8], [UR4] ;  /* 0x00000008040073b5 */ /* 0x0023e40008018000 */
[----:B-1----:R0:W-:Y:S02]  /*20b10*/  UTMACMDFLUSH ;  /* 0x00000000000079b7 */ /* 0x0021e40000000000 */
.L_x_73:
[----:B------:R-:W-:Y:S05]  /*20b20*/  BSYNC B0 ;  /* 0x0000000000007941 */ /* 0x000fea0003800000 */
.L_x_72:
[----:B------:R-:W-:Y:S01]  /*20b30*/  UIADD3 UR36, UR36, -0x1, URZ ;  /* 0xffffffff24247890 */ /* 0x000fe2000fffe03f */
[----:B------:R-:W-:-:S04]  /*20b40*/  DEPBAR.LE SB0, 0x0 ;  /* 0x000080000000791a */ /* 0x000fc80000000000 */
[----:B------:R-:W-:-:S04]  /*20b50*/  USHF.L.U32 UR4, UR36, 0x3, URZ ;  /* 0x0000000324047899 */ /* 0x000fc8000800063f */
[----:B------:R-:W-:-:S04]  /*20b60*/  ULOP3.LUT UR4, UR4, 0x8, URZ, 0xe2, !UPT ;  /* 0x0000000804047892 */ /* 0x000fc8000f8ee23f */
[----:B------:R-:W-:-:S06]  /*20b70*/  ULOP3.LUT UR4, UR4, 0x18, URZ, 0x3c, !UPT ;  /* 0x0000001804047892 */ /* 0x000fcc000f8e3c3f */
[----:B------:R-:W-:-:S04]  /*20b80*/  IMAD.U32 R0, RZ, RZ, UR4 ;  /* 0x00000004ff007e24 */ /* 0x000fc8000f8e00ff */
[----:B------:R-:W-:Y:S01]  /*20b90*/  SYNCS.ARRIVE.TRANS64.A1T0 RZ, [R0+UR37+0x58090], RZ ;  /* 0x058090ff00ff79a7 */ /* 0x000fe20008100025 */
[----:B------:R-:W-:Y:S05]  /*20ba0*/  EXIT ;  /* 0x000000000000794d */ /* 0x000fea0003800000 */
.L_x_6:
[----:B------:R-:W-:-:S08]  /*20bb0*/  UISETP.NE.AND UP0, UPT, UR5, 0x1, UPT ;  /* 0x000000010500788c */ /* 0x000fd0000bf05270 */
[----:B------:R-:W1:-:S00]  /*20bc0*/  USETMAXREG.DEALLOC.CTAPOOL 0x18 ;  /* 0x00000018000079c8 */ /* 0x000e4000080e0500 */
[----:B------:R-:W-:-:S13]  /*20bd0*/  PLOP3.LUT P0, PT, PT, PT, UP0, 0x80, 0x0 ;  /* 0x000000000000781c */ /* 0x000fda0003f0f008 */
[----:B------:R-:W-:Y:S05]  /*20be0*/  @P0 EXIT ;  /* 0x000000000000094d */ /* 0x000fea0003800000 */
[----:B------:R-:W2:Y:S01]  /*20bf0*/  S2UR UR11, SR_CTAID.X ;  /* 0x00000000000b79c3 */ /* 0x000ea20000002500 */
[----:B------:R-:W-:Y:S01]  /*20c00*/  ELECT P3, URZ, PT ;  /* 0x00000000003f782f */ /* 0x000fe20003860000 */
[----:B------:R-:W-:Y:S01]  /*20c10*/  BSSY B0, `(.L_x_74) ;  /* 0x000002e000007945 */ /* 0x000fe20003800000 */
[----:B-1----:R-:W-:Y:S02]  /*20c20*/  IMAD.MOV.U32 R2, RZ, RZ, RZ ;  /* 0x000000ffff027224 */ /* 0x002fe400078e00ff */
[----:B------:R-:W-:Y:S02]  /*20c30*/  IMAD.MOV.U32 R8, RZ, RZ, RZ ;  /* 0x000000ffff087224 */ /* 0x000fe400078e00ff */
[----:B------:R-:W-:Y:S01]  /*20c40*/  IMAD.MOV.U32 R4, RZ, RZ, RZ ;  /* 0x000000ffff047224 */ /* 0x000fe200078e00ff */
[----:B------:R-:W1:Y:S08]  /*20c50*/  S2UR UR28, SR_CTAID.Y ;  /* 0x00000000001c79c3 */ /* 0x000e700000002600 */
[----:B------:R-:W3:Y:S01]  /*20c60*/  S2UR UR29, SR_CTAID.Z ;  /* 0x00000000001d79c3 */ /* 0x000ee20000002700 */
[----:B--2---:R-:W-:Y:S01]  /*20c70*/  USHF.L.U32 UR11, UR11, 0x7, URZ ;  /* 0x000000070b0b7899 */ /* 0x004fe2000800063f */
[----:B------:R-:W-:Y:S11]  /*20c80*/  @!P3 BRA `(.L_x_75) ;  /* 0x000000000098b947 */ /* 0x000ff60003800000 */
[----:B------:R-:W2:Y:S01]  /*20c90*/  S2R R4, SR_CgaCtaId ;  /* 0x0000000000047919 */ /* 0x000ea20000008800 */
[----:B------:R-:W-:Y:S01]  /*20ca0*/  MOV R3, 0x400 ;  /* 0x0000040000037802 */ /* 0x000fe20000000f00 */
[----:B------:R-:W-:-:S03]  /*20cb0*/  IMAD.MOV.U32 R5, RZ, RZ, 0x1 ;  /* 0x00000001ff057424 */ /* 0x000fc600078e00ff */
[----:B--2---:R-:W-:Y:S02]  /*20cc0*/  LEA R4, R4, R3, 0x18 ;  /* 0x0000000304047211 */ /* 0x004fe400078ec0ff */
[----:B------:R-:W-:-:S04]  /*20cd0*/  SHF.L.U32 R3, R5, 0x1f, RZ ;  /* 0x0000001f05037819 */ /* 0x000fc800000006ff */
[----:B------:R-:W2:Y:S02]  /*20ce0*/  SYNCS.PHASECHK.TRANS64.TRYWAIT P0, [R4+URZ+0x58060], R3 ;  /* 0x05806003040075a7 */ /* 0x000ea4000800017f */
[----:B--2---:R-:W-:Y:S05]  /*20cf0*/  @!P0 BRA `(.L_x_76) ;  /* 0x0000001400308947 */ /* 0x004fea0003800000 */
.L_x_113:
[----:B------:R-:W-:Y:S01]  /*20d00*/  ULOP3.LUT UR5, UR4, 0x2, URZ, 0xfc, !UPT ;  /* 0x0000000204057892 */ /* 0x000fe2000f8efc3f */
[----:B--2---:R-:W-:-:S03]  /*20d10*/  @P2 MOV R3, 0x4000 ;  /* 0x0000400000032802 */ /* 0x004fc60000000f00 */
[----:B------:R-:W-:Y:S01]  /*20d20*/  UPRMT UR5, UR5, 0x9910, URZ ;  /* 0x0000991005057896 */ /* 0x000fe2000800003f */
[----:B------:R2:W-:Y:S03]  /*20d30*/  @P2 SYNCS.ARRIVE.TRANS64 RZ, [R4+URZ+0x58050], R3 ;  /* 0x0580500304ff29a7 */ /* 0x0005e6000800003f */
[----:B------:R-:W-:-:S06]  /*20d40*/  UISETP.NE.AND UP0, UPT, UR5, 0x2, UPT ;  /* 0x000000020500788c */ /* 0x000fcc000bf05270 */
[----:B------:R-:W-:-:S13]  /*20d50*/  PLOP3.LUT P0, PT, PT, PT, UP0, 0x80, 0x0 ;  /* 0x000000000000781c */ /* 0x000fda0003f0f008 */
[----:B--2---:R-:W-:Y:S05]  /*20d60*/  @P0 BRA `(.L_x_77) ;  /* 0x0000000000040947 */ /* 0x004fea0003800000 */
[----:B-1-3--:R-:W-:Y:S01]  /*20d70*/  BPT.TRAP 0x1 ;  /* 0x000000040000795c */ /* 0x00afe20000300000 */
.L_x_77:
[----:B------:R-:W-:-:S04]  /*20d80*/  LOP3.LUT P0, RZ, R0, 0x1f, RZ, 0xc0, !PT ;  /* 0x0000001f00ff7812 */ /* 0x000fc8000780c0ff */
[----:B------:R-:W-:-:S13]  /*20d90*/  PLOP3.LUT P0, PT, P0, P2, PT, 0x2a, 0x0 ;  /* 0x000000000000781c */ /* 0x000fda0000704572 */
[----:B------:R-:W-:Y:S05]  /*20da0*/  @P0 BRA `(.L_x_78) ;  /* 0x0000000000040947 */ /* 0x000fea0003800000 */
[----:B-1-3--:R-:W-:Y:S01]  /*20db0*/  BPT.TRAP 0x1 ;  /* 0x000000040000795c */ /* 0x00afe20000300000 */
.L_x_78:
[----:B------:R-:W-:Y:S01]  /*20dc0*/  R2UR UR8, R4 ;  /* 0x00000000040872ca */ /* 0x000fe200000e0000 */
[----:B------:R-:W-:Y:S01]  /*20dd0*/  ULDC.64 UR6, c[0x0][0x198] ;  /* 0x0000660000067ab9 */ /* 0x000fe20000000a00 */
[----:B------:R-:W-:Y:S01]  /*20de0*/  UMOV UR14, 0x0 ;  /* 0x00000000000e7882 */ /* 0x000fe20000000000 */
[----:B------:R-:W-:Y:S01]  /*20df0*/  UIADD3 UR6, UP0, UR6, 0xf0, URZ ;  /* 0x000000f006067890 */ /* 0x000fe2000ff1e03f */
[----:B------:R-:W-:Y:S01]  /*20e00*/  IMAD.MOV.U32 R4, RZ, RZ, 0x1 ;  /* 0x00000001ff047424 */ /* 0x000fe200078e00ff */
[----:B------:R-:W-:Y:S01]  /*20e10*/  UMOV UR15, 0x10000000 ;  /* 0x10000000000f7882 */ /* 0x000fe20000000000 */
[----:B------:R-:W-:Y:S01]  /*20e20*/  UMOV UR10, URZ ;  /* 0x0000003f000a7c82 */ /* 0x000fe20008000000 */
[----:B------:R-:W-:Y:S01]  /*20e30*/  UIADD3.X UR7, URZ, UR7, URZ, UP0, !UPT ;  /* 0x000000073f077290 */ /* 0x000fe200087fe43f */
[----:B------:R-:W-:Y:S01]  /*20e40*/  IMAD.MOV.U32 R8, RZ, RZ, 0x40 ;  /* 0x00000040ff087424 */ /* 0x000fe200078e00ff */
[----:B-1----:R-:W-:Y:S01]  /*20e50*/  UMOV UR12, UR28 ;  /* 0x0000001c000c7c82 */ /* 0x002fe20008000000 */
[----:B---3--:R-:W-:Y:S01]  /*20e60*/  UMOV UR13, UR29 ;  /* 0x0000001d000d7c82 */ /* 0x008fe20008000000 */
[----:B------:R-:W-:Y:S01]  /*20e70*/  UMOV UR26, 0x80 ;  /* 0x00000080001a7882 */ /* 0x000fe20000000000 */
[----:B------:R-:W-:Y:S01]  /*20e80*/  UMOV UR27, UR11 ;  /* 0x0000000b001b7c82 */ /* 0x000fe20008000000 */
[----:B------:R-:W-:-:S02]  /*20e90*/  UIADD3 UR9, UR8, 0x58050, URZ ;  /* 0x0005805008097890 */ /* 0x000fc4000fffe03f */
[----:B------:R-:W-:-:S05]  /*20ea0*/  UIADD3 UR24, UR8, 0x2000, URZ ;  /* 0x0000200008187890 */ /* 0x000fca000fffe03f */
[----:B------:R-:W-:Y:S02]  /*20eb0*/  UMOV UR25, UR9 ;  /* 0x0000000900197c82 */ /* 0x000fe40008000000 */
[----:B------:R2:W-:Y:S02]  /*20ec0*/  UTMALDG.4D [UR8], [UR6], desc[UR14] ;  /* 0x00000e08060075b4 */ /* 0x0005e40008019000 */
[----:B------:R2:W-:Y:S02]  /*20ed0*/  UTMALDG.4D [UR24], [UR6], desc[UR14] ;  /* 0x00000e18060075b4 */ /* 0x0005e40008019000 */
[----:B--2---:R-:W-:Y:S01]  /*20ee0*/  NOP ;  /* 0x0000000000007918 */ /* 0x004fe20000000000 */
.L_x_75:
[----:B-1-3--:R-:W-:Y:S05]  /*20ef0*/  BSYNC B0 ;  /* 0x0000000000007941 */ /* 0x00afea0003800000 */
.L_x_74:
[----:B------:R-:W1:Y:S01]  /*20f00*/  LDC R3, c[0x0][0x28c] ;  /* 0x0000a300ff037b82 */ /* 0x000e620000000800 */
[----:B------:R-:W-:Y:S01]  /*20f10*/  BSSY B0, `(.L_x_79) ;  /* 0x000002a000007945 */ /* 0x000fe20003800000 */
[----:B-1----:R-:W-:-:S13]  /*20f20*/  ISETP.GT.AND P4, PT, R3, RZ, P3 ;  /* 0x000000ff0300720c */ /* 0x002fda0001f84270 */
[----:B------:R-:W-:Y:S05]  /*20f30*/  @!P4 BRA `(.L_x_80) ;  /* 0x00000000009cc947 */ /* 0x000fea0003800000 */
[----:B------:R-:W1:Y:S01]  /*20f40*/  S2R R5, SR_CgaCtaId ;  /* 0x0000000000057919 */ /* 0x000e620000008800 */
[----:B------:R-:W-:-:S04]  /*20f50*/  MOV R2, 0x400 ;  /* 0x0000040000027802 */ /* 0x000fc80000000f00 */
[----:B-1----:R-:W-:Y:S01]  /*20f60*/  LEA R5, R5, R2, 0x18 ;  /* 0x0000000205057211 */ /* 0x002fe200078ec0ff */
[----:B------:R-:W-:-:S05]  /*20f70*/  IMAD.MOV.U32 R2, RZ, RZ, 0x1 ;  /* 0x00000001ff027424 */ /* 0x000fca00078e00ff */
[----:B------:R-:W-:-:S04]  /*20f80*/  SHF.L.U32 R2, R2, 0x1f, RZ ;  /* 0x0000001f02027819 */ /* 0x000fc800000006ff */
[----:B------:R-:W1:Y:S02]  /*20f90*/  SYNCS.PHASECHK.TRANS64.TRYWAIT P0, [R5+URZ+0x58028], R2 ;  /* 0x05802802050075a7 */ /* 0x000e64000800017f */
[----:B-1----:R-:W-:Y:S05]  /*20fa0*/  @!P0 BRA `(.L_x_81) ;  /* 0x0000001000988947 */ /* 0x002fea0003800000 */
.L_x_114:
[----:B------:R-:W-:Y:S01]  /*20fb0*/  ULOP3.LUT UR5, UR4, 0x2, URZ, 0xfc, !UPT ;  /* 0x0000000204057892 */ /* 0x000fe2000f8efc3f */
[----:B-1----:R-:W-:-:S03]  /*20fc0*/  @P2 IMAD.MOV.U32 R2, RZ, RZ, 0x10000 ;  /* 0x00010000ff022424 */ /* 0x002fc600078e00ff */
[----:B------:R-:W-:Y:S01]  /*20fd0*/  UPRMT UR5, UR5, 0x9910, URZ ;  /* 0x0000991005057896 */ /* 0x000fe2000800003f */
[----:B------:R1:W-:Y:S03]  /*20fe0*/  @P2 SYNCS.ARRIVE.TRANS64 RZ, [R5+URZ+0x58000], R2 ;  /* 0x0580000205ff29a7 */ /* 0x0003e6000800003f */
[----:B------:R-:W-:-:S06]  /*20ff0*/  UISETP.NE.AND UP0, UPT, UR5, 0x2, UPT ;  /* 0x000000020500788c */ /* 0x000fcc000bf05270 */
[----:B------:R-:W-:-:S13]  /*21000*/  PLOP3.LUT P0, PT, PT, PT, UP0, 0x80, 0x0 ;  /* 0x000000000000781c */ /* 0x000fda0003f0f008 */
[----:B-1----:R-:W-:Y:S05]  /*21010*/  @P0 BRA `(.L_x_82) ;  /* 0x0000000000040947 */ /* 0x002fea0003800000 */
[----:B------:R-:W-:Y:S01]  /*21020*/  BPT.TRAP 0x1 ;  /* 0x000000040000795c */ /* 0x000fe20000300000 */
.L_x_82:
[----:B------:R-:W-:-:S04]  /*21030*/  LOP3.LUT P0, RZ, R0, 0x1f, RZ, 0xc0, !PT ;  /* 0x0000001f00ff7812 */ /* 0x000fc8000780c0ff */
[----:B------:R-:W-:-:S13]  /*21040*/  PLOP3.LUT P0, PT, P0, P2, PT, 0x2a, 0x0 ;  /* 0x000000000000781c */ /* 0x000fda0000704572 */
[----:B------:R-:W-:Y:S05]  /*21050*/  @P0 BRA `(.L_x_83) ;  /* 0x0000000000040947 */ /* 0x000fea0003800000 */
[----:B------:R-:W-:Y:S01]  /*21060*/  BPT.TRAP 0x1 ;  /* 0x000000040000795c */ /* 0x000fe20000300000 */
.L_x_83:
[----:B------:R-:W-:Y:S01]  /*21070*/  R2UR UR16, R5 ;  /* 0x00000000051072ca */ /* 0x000fe200000e0000 */
[----:B------:R-:W-:Y:S01]  /*21080*/  ULDC.64 UR6, c[0x0][0x198] ;  /* 0x0000660000067ab9 */ /* 0x000fe20000000a00 */
[----:B------:R-:W-:Y:S01]  /*21090*/  UMOV UR27, URZ ;  /* 0x0000003f001b7c82 */ /* 0x000fe20008000000 */
[----:B------:R-:W-:Y:S01]  /*210a0*/  UIADD3 UR6, UP0, UR6, 0x1f0, URZ ;  /* 0x000001f006067890 */ /* 0x000fe2000ff1e03f */
[----:B------:R-:W-:Y:S01]  /*210b0*/  IMAD.MOV.U32 R2, RZ, RZ, 0x1 ;  /* 0x00000001ff027424 */ /* 0x000fe200078e00ff */
[----:B------:R-:W-:Y:S01]  /*210c0*/  UMOV UR8, 0x0 ;  /* 0x0000000000087882 */ /* 0x000fe20000000000 */
[----:B------:R-:W-:Y:S01]  /*210d0*/  UMOV UR9, 0x10000000 ;  /* 0x1000000000097882 */ /* 0x000fe20000000000 */
[----:B------:R-:W-:Y:S01]  /*210e0*/  UIADD3.X UR7, URZ, UR7, URZ, UP0, !UPT ;  /* 0x000000073f077290 */ /* 0x000fe200087fe43f */
[----:B------:R-:W-:Y:S01]  /*210f0*/  UMOV UR26, URZ ;  /* 0x0000003f001a7c82 */ /* 0x000fe20008000000 */
[----:B------:R-:W-:Y:S01]  /*21100*/  UMOV UR18, 0x80 ;  /* 0x0000008000127882 */ /* 0x000fe20000000000 */
[----:B------:R-:W-:Y:S01]  /*21110*/  UMOV UR20, UR28 ;  /* 0x0000001c00147c82 */ /* 0x000fe20008000000 */
[----:B------:R-:W-:-:S02]  /*21120*/  UMOV UR21, UR29 ;  /* 0x0000001d00157c82 */ /* 0x000fc40008000000 */
[----:B------:R-:W-:Y:S02]  /*21130*/  UIADD3 UR24, UR16, 0x8000, URZ ;  /* 0x0000800010187890 */ /* 0x000fe4000fffe03f */
[----:B------:R-:W-:Y:S02]  /*21140*/  UIADD3 UR25, UR16, 0x58000, URZ ;  /* 0x0005800010197890 */ /* 0x000fe4000fffe03f */
[----:B------:R-:W-:Y:S01]  /*21150*/  UIADD3 UR16, UR16, 0x10000, URZ ;  /* 0x0001000010107890 */ /* 0x000fe2000fffe03f */
[----:B------:R-:W-:-:S04]  /*21160*/  UMOV UR19, UR27 ;  /* 0x0000001b00137c82 */ /* 0x000fc80008000000 */
[----:B------:R-:W-:Y:S02]  /*21170*/  UMOV UR17, UR25 ;  /* 0x0000001900117c82 */ /* 0x000fe40008000000 */
[----:B------:R1:W-:Y:S02]  /*21180*/  UTMALDG.4D [UR24], [UR6], desc[UR8] ;  /* 0x00000818060075b4 */ /* 0x0003e40008019000 */
[----:B------:R1:W-:Y:S02]  /*21190*/  UTMALDG.4D [UR16], [UR6], desc[UR8] ;  /* 0x00000810060075b4 */ /* 0x0003e40008019000 */
[----:B-1----:R-:W-:Y:S01]  /*211a0*/  NOP ;  /* 0x0000000000007918 */ /* 0x002fe20000000000 */
.L_x_80:
[----:B------:R-:W-:Y:S05]  /*211b0*/  BSYNC B0 ;  /* 0x0000000000007941 */ /* 0x000fea0003800000 */
.L_x_79:
[----:B------:R-:W-:Y:S04]  /*211c0*/  BSSY B0, `(.L_x_84) ;  /* 0x000002c000007945 */ /* 0x000fe80003800000 */
[----:B------:R-:W-:Y:S05]  /*211d0*/  @!P3 BRA `(.L_x_85) ;  /* 0x0000000000a8b947 */ /* 0x000fea0003800000 */
[----:B------:R-:W1:Y:S01]  /*211e0*/  S2R R6, SR_CgaCtaId ;  /* 0x0000000000067919 */ /* 0x000e620000008800 */
[----:B------:R-:W-:-:S04]  /*211f0*/  MOV R5, 0x400 ;  /* 0x0000040000057802 */ /* 0x000fc80000000f00 */
[----:B-1----:R-:W-:Y:S01]  /*21200*/  LEA R7, R6, R5, 0x18 ;  /* 0x0000000506077211 */ /* 0x002fe200078ec0ff */
[----:B------:R-:W-:-:S04]  /*21210*/  IMAD.MOV.U32 R6, RZ, RZ, 0x1 ;  /* 0x00000001ff067424 */ /* 0x000fc800078e00ff */
[----:B------:R-:W-:Y:S01]  /*21220*/  IMAD R5, R4, 0x8, R7 ;  /* 0x0000000804057824 */ /* 0x000fe200078e0207 */
[----:B------:R-:W-:-:S04]  /*21230*/  SHF.L.U32 R6, R6, 0x1f, RZ ;  /* 0x0000001f06067819 */ /* 0x000fc800000006ff */
[----:B------:R-:W1:Y:S02]  /*21240*/  SYNCS.PHASECHK.TRANS64.TRYWAIT P0, [R5+URZ+0x58060], R6 ;  /* 0x05806006050075a7 */ /* 0x000e64000800017f */
[----:B-1----:R-:W-:Y:S05]  /*21250*/  @!P0 BRA `(.L_x_86) ;  /* 0x0000001000008947 */ /* 0x002fea0003800000 */
.L_x_115:
        /* <DEDUP_REMOVED lines=8> */
.L_x_87:
[----:B------:R-:W-:-:S04]  /*212e0*/  LOP3.LUT P0, RZ, R0, 0x1f, RZ, 0xc0, !PT ;  /* 0x0000001f00ff7812 */ /* 0x000fc8000780c0ff */
[----:B------:R-:W-:-:S13]  /*212f0*/  PLOP3.LUT P0, PT, P0, P2, PT, 0x2a, 0x0 ;  /* 0x000000000000781c */ /* 0x000fda0000704572 */
[----:B------:R-:W-:Y:S05]  /*21300*/  @P0 BRA `(.L_x_88) ;  /* 0x0000000000040947 */ /* 0x000fea0003800000 */
[----:B------:R-:W-:Y:S01]  /*21310*/  BPT.TRAP 0x1 ;  /* 0x000000040000795c */ /* 0x000fe20000300000 */
.L_x_88:
[----:B------:R-:W-:Y:S01]  /*21320*/  R2UR UR16, R4 ;  /* 0x00000000041072ca */ /* 0x000fe200000e0000 */
[----:B------:R-:W-:Y:S01]  /*21330*/  ULDC.64 UR6, c[0x0][0x198] ;  /* 0x0000660000067ab9 */ /* 0x000fe20000000a00 */
[----:B------:R-:W-:Y:S01]  /*21340*/  R2UR UR5, R7 ;  /* 0x00000000070572ca */ /* 0x000fe200000e0000 */
[----:B------:R-:W-:Y:S01]  /*21350*/  UIADD3 UR6, UP0, UR6, 0xf0, URZ ;  /* 0x000000f006067890 */ /* 0x000fe2000ff1e03f */
[----:B------:R-:W-:Y:S01]  /*21360*/  R2UR UR19, R8 ;  /* 0x00000000081372ca */ /* 0x000fe200000e0000 */
[----:B------:R-:W-:Y:S01]  /*21370*/  UMOV UR8, 0x0 ;  /* 0x0000000000087882 */ /* 0x000fe20000000000 */
[----:B------:R-:W-:Y:S01]  /*21380*/  R2UR UR17, R5 ;  /* 0x00000000051172ca */ /* 0x000fe200000e0000 */
[----:B------:R-:W-:Y:S01]  /*21390*/  UIADD3.X UR7, URZ, UR7, URZ, UP0, !UPT ;  /* 0x000000073f077290 */ /* 0x000fe200087fe43f */
[----:B------:R-:W-:Y:S01]  /*213a0*/  UMOV UR9, 0x10000000 ;  /* 0x1000000000097882 */ /* 0x000fe20000000000 */
[----:B------:R-:W-:Y:S01]  /*213b0*/  UMOV UR18, URZ ;  /* 0x0000003f00127c82 */ /* 0x000fe20008000000 */
[----:B------:R-:W-:Y:S01]  /*213c0*/  UMOV UR20, UR28 ;  /* 0x0000001c00147c82 */ /* 0x000fe20008000000 */
[----:B------:R-:W-:Y:S01]  /*213d0*/  UMOV UR21, UR29 ;  /* 0x0000001d00157c82 */ /* 0x000fe20008000000 */
[----:B------:R-:W-:-:S03]  /*213e0*/  UMOV UR26, 0x80 ;  /* 0x00000080001a7882 */ /* 0x000fc60000000000 */
[----:B------:R-:W-:Y:S02]  /*213f0*/  ULEA UR16, UR16, UR5, 0xe ;  /* 0x0000000510107291 */ /* 0x000fe4000f8e703f */
[----:B------:R-:W-:Y:S02]  /*21400*/  UIADD3 UR19, UR11, UR19, URZ ;  /* 0x000000130b137290 */ /* 0x000fe4000fffe03f */
[----:B------:R-:W-:Y:S02]  /*21410*/  UIADD3 UR17, UR17, 0x58050, URZ ;  /* 0x0005805011117890 */ /* 0x000fe4000fffe03f */
[----:B------:R-:W-:-:S03]  /*21420*/  UIADD3 UR24, UR16, 0x2000, URZ ;  /* 0x0000200010187890 */ /* 0x000fc6000fffe03f */
[----:B------:R-:W-:Y:S02]  /*21430*/  UMOV UR27, UR19 ;  /* 0x00000013001b7c82 */ /* 0x000fe40008000000 */
[----:B------:R-:W-:Y:S02]  /*21440*/  UMOV UR25, UR17 ;  /* 0x0000001100197c82 */ /* 0x000fe40008000000 */
[----:B------:R1:W-:Y:S02]  /*21450*/  UTMALDG.4D [UR16], [UR6], desc[UR8] ;  /* 0x00000810060075b4 */ /* 0x0003e40008019000 */
[----:B------:R1:W-:Y:S02]  /*21460*/  UTMALDG.4D [UR24], [UR6], desc[UR8] ;  /* 0x00000818060075b4 */ /* 0x0003e40008019000 */
[----:B-1----:R-:W-:Y:S01]  /*21470*/  NOP ;  /* 0x0000000000007918 */ /* 0x002fe20000000000 */
.L_x_85:
[----:B------:R-:W-:Y:S05]  /*21480*/  BSYNC B0 ;  /* 0x0000000000007941 */ /* 0x000fea0003800000 */
.L_x_84:
[----:B------:R-:W-:Y:S01]  /*21490*/  BSSY B0, `(.L_x_89) ;  /* 0x000002e000007945 */ /* 0x000fe20003800000 */
[----:B------:R-:W-:-:S03]  /*214a0*/  IMAD.MOV.U32 R8, RZ, RZ, RZ ;  /* 0x000000ffff087224 */ /* 0x000fc600078e00ff */
[----:B------:R-:W-:Y:S05]  /*214b0*/  @!P4 BRA `(.L_x_90) ;  /* 0x0000000000acc947 */ /* 0x000fea0003800000 */
[----:B------:R-:W1:Y:S01]  /*214c0*/  S2R R5, SR_CgaCtaId ;  /* 0x0000000000057919 */ /* 0x000e620000008800 */
[----:B------:R-:W-:Y:S01]  /*214d0*/  MOV R4, 0x400 ;  /* 0x0000040000047802 */ /* 0x000fe20000000f00 */
[----:B------:R-:W-:-:S05]  /*214e0*/  IMAD.MOV.U32 R7, RZ, RZ, 0x1 ;  /* 0x00000001ff077424 */ /* 0x000fca00078e00ff */
[----:B------:R-:W-:Y:S02]  /*214f0*/  SHF.L.U32 R7, R7, 0x1f, RZ ;  /* 0x0000001f07077819 */ /* 0x000fe400000006ff */
[----:B-1----:R-:W-:-:S05]  /*21500*/  LEA R5, R5, R4, 0x18 ;  /* 0x0000000405057211 */ /* 0x002fca00078ec0ff */
[----:B------:R-:W-:-:S04]  /*21510*/  IMAD R4, R2, 0x8, R5 ;  /* 0x0000000802047824 */ /* 0x000fc800078e0205 */
[----:B------:R-:W1:Y:S02]  /*21520*/  SYNCS.PHASECHK.TRANS64.TRYWAIT P0, [R4+URZ+0x58028], R7 ;  /* 0x05802807040075a7 */ /* 0x000e64000800017f */
[----:B-1----:R-:W-:Y:S05]  /*21530*/  @!P0 BRA `(.L_x_91) ;  /* 0x0000000c005c8947 */ /* 0x002fea0003800000 */
.L_x_116:
        /* <DEDUP_REMOVED lines=8> */
.L_x_92:
[----:B------:R-:W-:-:S04]  /*215c0*/  LOP3.LUT P0, RZ, R0, 0x1f, RZ, 0xc0, !PT ;  /* 0x0000001f00ff7812 */ /* 0x000fc8000780c0ff */
[----:B------:R-:W-:-:S13]  /*215d0*/  PLOP3.LUT P0, PT, P0, P2, PT, 0x2a, 0x0 ;  /* 0x000000000000781c */ /* 0x000fda0000704572 */
[----:B------:R-:W-:Y:S05]  /*215e0*/  @P0 BRA `(.L_x_93) ;  /* 0x0000000000040947 */ /* 0x000fea0003800000 */
[----:B------:R-:W-:Y:S01]  /*215f0*/  BPT.TRAP 0x1 ;  /* 0x000000040000795c */ /* 0x000fe20000300000 */
.L_x_93:
[----:B------:R-:W-:Y:S01]  /*21600*/  LEA R5, R2, R5, 0x10 ;  /* 0x0000000502057211 */ /* 0x000fe200078e80ff */
[----:B------:R-:W-:Y:S01]  /*21610*/  ULDC.64 UR6, c[0x0][0x198] ;  /* 0x0000660000067ab9 */ /* 0x000fe20000000a00 */
[----:B------:R-:W-:Y:S01]  /*21620*/  R2UR UR17, R4 ;  /* 0x00000000041172ca */ /* 0x000fe200000e0000 */
[----:B------:R-:W-:Y:S01]  /*21630*/  UIADD3 UR6, UP0, UR6, 0x2f0, URZ ;  /* 0x000002f006067890 */ /* 0x000fe2000ff1e03f */
[----:B------:R-:W-:Y:S01]  /*21640*/  R2UR UR24, R5 ;  /* 0x00000000051872ca */ /* 0x000fe200000e0000 */
[----:B------:R-:W-:Y:S01]  /*21650*/  UMOV UR19, URZ ;  /* 0x0000003f00137c82 */ /* 0x000fe20008000000 */
[----:B------:R-:W-:Y:S01]  /*21660*/  UMOV UR8, 0x0 ;  /* 0x0000000000087882 */ /* 0x000fe20000000000 */
[----:B------:R-:W-:Y:S01]  /*21670*/  UIADD3.X UR7, URZ, UR7, URZ, UP0, !UPT ;  /* 0x000000073f077290 */ /* 0x000fe200087fe43f */
[----:B------:R-:W-:Y:S01]  /*21680*/  VIADD R2, R2, 0x1 ;  /* 0x0000000102027836 */ /* 0x000fe20000000000 */
[----:B------:R-:W-:Y:S01]  /*21690*/  UMOV UR9, 0x10000000 ;  /* 0x1000000000097882 */ /* 0x000fe20000000000 */
[----:B------:R-:W-:Y:S01]  /*216a0*/  UMOV UR18, URZ ;  /* 0x0000003f00127c82 */ /* 0x000fe20008000000 */
[----:B------:R-:W-:Y:S01]  /*216b0*/  UMOV UR20, UR28 ;  /* 0x0000001c00147c82 */ /* 0x000fe20008000000 */
[----:B------:R-:W-:Y:S01]  /*216c0*/  UMOV UR21, UR29 ;  /* 0x0000001d00157c82 */ /* 0x000fe20008000000 */
[----:B------:R-:W-:Y:S01]  /*216d0*/  UMOV UR26, 0x80 ;  /* 0x00000080001a7882 */ /* 0x000fe20000000000 */
[----:B------:R-:W-:Y:S01]  /*216e0*/  UMOV UR27, UR19 ;  /* 0x00000013001b7c82 */ /* 0x000fe20008000000 */
[----:B------:R-:W-:Y:S01]  /*216f0*/  UIADD3 UR17, UR17, 0x58000, URZ ;  /* 0x0005800011117890 */ /* 0x000fe2000fffe03f */
[----:B------:R-:W-:Y:S01]  /*21700*/  IMAD.MOV.U32 R8, RZ, RZ, 0x1 ;  /* 0x00000001ff087424 */ /* 0x000fe200078e00ff */
[----:B------:R-:W-:-:S02]  /*21710*/  UIADD3 UR16, UR24, 0x8000, URZ ;  /* 0x0000800018107890 */ /* 0x000fc4000fffe03f */
[----:B------:R-:W-:-:S03]  /*21720*/  UIADD3 UR24, UR24, 0x10000, URZ ;  /* 0x0001000018187890 */ /* 0x000fc6000fffe03f */
[----:B------:R-:W-:-:S04]  /*21730*/  UMOV UR25, UR17 ;  /* 0x0000001100197c82 */ /* 0x000fc80008000000 */
[----:B------:R1:W-:Y:S02]  /*21740*/  UTMALDG.4D [UR16], [UR6], desc[UR8] ;  /* 0x00000810060075b4 */ /* 0x0003e40008019000 */
[----:B------:R1:W-:Y:S02]  /*21750*/  UTMALDG.4D [UR24], [UR6], desc[UR8] ;  /* 0x00000818060075b4 */ /* 0x0003e40008019000 */
[----:B-1----:R-:W-:Y:S01]  /*21760*/  NOP ;  /* 0x0000000000007918 */ /* 0x002fe20000000000 */
.L_x_90:
[----:B------:R-:W-:Y:S05]  /*21770*/  BSYNC B0 ;  /* 0x0000000000007941 */ /* 0x000fea0003800000 */
.L_x_89:
[----:B------:R-:W-:-:S13]  /*21780*/  ISETP.GE.AND P0, PT, R3, 0x101, PT ;  /* 0x000001010300780c */ /* 0x000fda0003f06270 */
[----:B------:R-:W-:Y:S05]  /*21790*/  @!P0 EXIT ;  /* 0x000000000000894d */ /* 0x000fea0003800000 */
[----:B------:R-:W-:Y:S01]  /*217a0*/  VIADD R3, R3, 0xff ;  /* 0x000000ff03037836 */ /* 0x000fe20000000000 */
[----:B------:R-:W-:Y:S01]  /*217b0*/  LOP3.LUT P0, RZ, R0, 0x1f, RZ, 0xc0, !PT ;  /* 0x0000001f00ff7812 */ /* 0x000fe2000780c0ff */
[----:B------:R-:W-:Y:S03]  /*217c0*/  BSSY B0, `(.L_x_94) ;  /* 0x0000068000007945 */ /* 0x000fe60003800000 */
[----:B------:R-:W-:Y:S02]  /*217d0*/  SHF.R.S32.HI R0, RZ, 0x1f, R3 ;  /* 0x0000001fff007819 */ /* 0x000fe40000011403 */
[----:B------:R-:W-:Y:S02]  /*217e0*/  PLOP3.LUT P0, PT, P0, P2, PT, 0x2a, 0x0 ;  /* 0x000000000000781c */ /* 0x000fe40000704572 */
[----:B------:R-:W-:Y:S01]  /*217f0*/  LEA.HI R0, R0, R3, RZ, 0x8 ;  /* 0x0000000300007211 */ /* 0x000fe200078f40ff */
[----:B------:R-:W-:-:S03]  /*21800*/  IMAD.U32 R3, RZ, RZ, UR4 ;  /* 0x00000004ff037e24 */ /* 0x000fc6000f8e00ff */
[----:B------:R-:W-:Y:S02]  /*21810*/  SHF.R.S32.HI R4, RZ, 0x8, R0 ;  /* 0x00000008ff047819 */ /* 0x000fe40000011400 */
[----:B------:R-:W-:Y:S01]  /*21820*/  LOP3.LUT R0, R3, 0x2, RZ, 0xfc, !PT ;  /* 0x0000000203007812 */ /* 0x000fe200078efcff */
[----:B------:R-:W-:Y:S02]  /*21830*/  IMAD.MOV.U32 R3, RZ, RZ, 0x1 ;  /* 0x00000001ff037424 */ /* 0x000fe400078e00ff */
[----:B------:R-:W-:-:S07]  /*21840*/  IMAD.SHL.U32 R4, R4, 0x2, RZ ;  /* 0x0000000204047824 */ /* 0x000fce00078e00ff */
.L_x_105:
[----:B------:R-:W-:Y:S04]  /*21850*/  BSSY B1, `(.L_x_95) ;  /* 0x000002c000017945 */ /* 0x000fe80003800000 */
[----:B------:R-:W-:Y:S05]  /*21860*/  @!P3 BRA `(.L_x_96) ;  /* 0x0000000000a8b947 */ /* 0x000fea0003800000 */
[----:B------:R-:W1:Y:S01]  /*21870*/  S2R R6, SR_CgaCtaId ;  /* 0x0000000000067919 */ /* 0x000e620000008800 */
[----:B------:R-:W-:-:S04]  /*21880*/  MOV R5, 0x400 ;  /* 0x0000040000057802 */ /* 0x000fc80000000f00 */
[----:B-1----:R-:W-:Y:S02]  /*21890*/  LEA R7, R6, R5, 0x18 ;  /* 0x0000000506077211 */ /* 0x002fe400078ec0ff */
[----:B------:R-:W-:-:S03]  /*218a0*/  SHF.L.U32 R5, R3, 0x1f, RZ ;  /* 0x0000001f03057819 */ /* 0x000fc600000006ff */
[----:B------:R-:W-:-:S04]  /*218b0*/  IMAD R6, R2, 0x8, R7 ;  /* 0x0000000802067824 */ /* 0x000fc800078e0207 */
[----:B------:R-:W1:Y:S02]  /*218c0*/  SYNCS.PHASECHK.TRANS64.TRYWAIT P4, [R6+URZ+0x58028], R5 ;  /* 0x05802805060075a7 */ /* 0x000e64000808017f */
[----:B-1----:R-:W-:Y:S05]  /*218d0*/  @!P4 BRA `(.L_x_97) ;  /* 0x000000080088c947 */ /* 0x002fea0003800000 */
.L_x_117:
[----:B-1----:R-:W-:-:S04]  /*218e0*/  @P2 IMAD.MOV.U32 R5, RZ, RZ, 0x10000 ;  /* 0x00010000ff052424 */ /* 0x002fc800078e00ff */
[----:B------:R1:W-:Y:S02]  /*218f0*/  @P2 SYNCS.ARRIVE.TRANS64 RZ, [R6+URZ+0x58000], R5 ;  /* 0x0580000506ff29a7 */ /* 0x0003e4000800003f */
[----:B-1----:R-:W-:-:S04]  /*21900*/  PRMT R5, R0, 0x9910, RZ ;  /* 0x0000991000057816 */ /* 0x002fc800000000ff */
[----:B------:R-:W-:-:S13]  /*21910*/  ISETP.NE.AND P4, PT, R5, 0x2, PT ;  /* 0x000000020500780c */ /* 0x000fda0003f85270 */
[----:B------:R-:W-:Y:S05]  /*21920*/  @P4 BRA `(.L_x_98) ;  /* 0x0000000000044947 */ /* 0x000fea0003800000 */
[----:B------:R-:W-:Y:S01]  /*21930*/  BPT.TRAP 0x1 ;  /* 0x000000040000795c */ /* 0x000fe20000300000 */
.L_x_98:
[----:B------:R-:W-:Y:S05]  /*21940*/  @P0 BRA `(.L_x_99) ;  /* 0x0000000000040947 */ /* 0x000fea0003800000 */
[----:B------:R-:W-:Y:S01]  /*21950*/  BPT.TRAP 0x1 ;  /* 0x000000040000795c */ /* 0x000fe20000300000 */
.L_x_99:
[----:B------:R-:W-:Y:S01]  /*21960*/  IMAD R7, R2, 0x10000, R7 ;  /* 0x0001000002077824 */ /* 0x000fe200078e0207 */
[----:B------:R-:W-:Y:S01]  /*21970*/  R2UR UR25, R6 ;  /* 0x00000000061972ca */ /* 0x000fe200000e0000 */
[----:B------:R-:W-:Y:S01]  /*21980*/  ULDC.64 UR6, c[0x0][0x198] ;  /* 0x0000660000067ab9 */ /* 0x000fe20000000a00 */
[----:B------:R-:W-:Y:S01]  /*21990*/  R2UR UR27, R8 ;  /* 0x00000000081b72ca */ /* 0x000fe200000e0000 */
[----:B------:R-:W-:Y:S01]  /*219a0*/  UIADD3 UR6, UP0, UR6, 0x1f0, URZ ;  /* 0x000001f006067890 */ /* 0x000fe2000ff1e03f */
[----:B------:R-:W-:Y:S01]  /*219b0*/  R2UR UR16, R7 ;  /* 0x00000000071072ca */ /* 0x000fe200000e0000 */
[----:B------:R-:W-:Y:S01]  /*219c0*/  UMOV UR8, 0x0 ;  /* 0x0000000000087882 */ /* 0x000fe20000000000 */
[----:B------:R-:W-:Y:S01]  /*219d0*/  UMOV UR9, 0x10000000 ;  /* 0x1000000000097882 */ /* 0x000fe20000000000 */
[----:B------:R-:W-:Y:S01]  /*219e0*/  UIADD3.X UR7, URZ, UR7, URZ, UP0, !UPT ;  /* 0x000000073f077290 */ /* 0x000fe200087fe43f */
[----:B------:R-:W-:Y:S01]  /*219f0*/  VIADD R5, R2, 0x1 ;  /* 0x0000000102057836 */ /* 0x000fe20000000000 */
[----:B------:R-:W-:Y:S01]  /*21a00*/  UMOV UR26, URZ ;  /* 0x0000003f001a7c82 */ /* 0x000fe20008000000 */
[----:B------:R-:W-:Y:S01]  /*21a10*/  UMOV UR18, 0x80 ;  /* 0x0000008000127882 */ /* 0x000fe20000000000 */
[----:B------:R-:W-:Y:S01]  /*21a20*/  UMOV UR20, UR28 ;  /* 0x0000001c00147c82 */ /* 0x000fe20008000000 */
[----:B------:R-:W-:Y:S01]  /*21a30*/  UMOV UR21, UR29 ;  /* 0x0000001d00157c82 */ /* 0x000fe20008000000 */
[----:B------:R-:W-:Y:S01]  /*21a40*/  UIADD3 UR25, UR25, 0x58000, URZ ;  /* 0x0005800019197890 */ /* 0x000fe2000fffe03f */
[----:B------:R-:W-:Y:S01]  /*21a50*/  ISETP.NE.AND P4, PT, R5, 0x5, PT ;  /* 0x000000050500780c */ /* 0x000fe20003f85270 */
[----:B------:R-:W-:-:S02]  /*21a60*/  USHF.L.U32 UR27, UR27, 0x8, URZ ;  /* 0x000000081b1b7899 */ /* 0x000fc4000800063f */
[----:B------:R-:W-:Y:S01]  /*21a70*/  UIADD3 UR24, UR16, 0x8000, URZ ;  /* 0x0000800010187890 */ /* 0x000fe2000fffe03f */
[----:B------:R-:W-:Y:S01]  /*21a80*/  SEL R2, RZ, 0x1, P4 ;  /* 0x00000001ff027807 */ /* 0x000fe20002000000 */
[----:B------:R-:W-:Y:S01]  /*21a90*/  UIADD3 UR16, UR16, 0x10000, URZ ;  /* 0x0001000010107890 */ /* 0x000fe2000fffe03f */
[----:B------:R-:W-:Y:S02]  /*21aa0*/  UMOV UR17, UR25 ;  /* 0x0000001900117c82 */ /* 0x000fe40008000000 */
[----:B------:R-:W-:Y:S01]  /*21ab0*/  UMOV UR19, UR27 ;  /* 0x0000001b00137c82 */ /* 0x000fe20008000000 */
[----:B------:R-:W-:Y:S02]  /*21ac0*/  LOP3.LUT R3, R3, R2, RZ, 0x3c, !PT ;  /* 0x0000000203037212 */ /* 0x000fe400078e3cff */
[----:B------:R-:W-:Y:S01]  /*21ad0*/  SEL R2, R5, RZ, P4 ;  /* 0x000000ff05027207 */ /* 0x000fe20002000000 */
[----:B------:R1:W-:Y:S02]  /*21ae0*/  UTMALDG.4D [UR24], [UR6], desc[UR8] ;  /* 0x00000818060075b4 */ /* 0x0003e40008019000 */
[----:B------:R1:W-:Y:S02]  /*21af0*/  UTMALDG.4D [UR16], [UR6], desc[UR8] ;  /* 0x00000810060075b4 */ /* 0x0003e40008019000 */
[----:B-1----:R-:W-:-:S02]  /*21b00*/  NOP ;  /* 0x0000000000007918 */ /* 0x002fc40000000000 */
.L_x_96:
[----:B------:R-:W-:Y:S05]  /*21b10*/  BSYNC B1 ;  /* 0x0000000000017941 */ /* 0x000fea0003800000 */
.L_x_95:
[----:B------:R-:W-:Y:S01]  /*21b20*/  ISETP.LT.OR P4, PT, R4, 0x4, !P3 ;  /* 0x000000040400780c */ /* 0x000fe20005f81670 */
[----:B------:R-:W-:-:S12]  /*21b30*/  BSSY B1, `(.L_x_100) ;  /* 0x000002d000017945 */ /* 0x000fd80003800000 */
[----:B------:R-:W-:Y:S05]  /*21b40*/  @P4 BRA `(.L_x_101) ;  /* 0x0000000000ac4947 */ /* 0x000fea0003800000 */
[----:B------:R-:W1:Y:S01]  /*21b50*/  S2R R6, SR_CgaCtaId ;  /* 0x0000000000067919 */ /* 0x000e620000008800 */
[----:B------:R-:W-:Y:S02]  /*21b60*/  MOV R5, 0x400 ;  /* 0x0000040000057802 */ /* 0x000fe40000000f00 */
[----:B------:R-:W-:Y:S02]  /*21b70*/  SHF.L.U32 R7, R3, 0x1f, RZ ;  /* 0x0000001f03077819 */ /* 0x000fe400000006ff */
[----:B-1----:R-:W-:-:S05]  /*21b80*/  LEA R5, R6, R5, 0x18 ;  /* 0x0000000506057211 */ /* 0x002fca00078ec0ff */
[----:B------:R-:W-:-:S04]  /*21b90*/  IMAD R6, R2, 0x8, R5 ;  /* 0x0000000802067824 */ /* 0x000fc800078e0205 */
[----:B------:R-:W1:Y:S02]  /*21ba0*/  SYNCS.PHASECHK.TRANS64.TRYWAIT P4, [R6+URZ+0x58028], R7 ;  /* 0x05802807060075a7 */ /* 0x000e64000808017f */
[----:B-1----:R-:W-:Y:S05]  /*21bb0*/  @!P4 BRA `(.L_x_102) ;  /* 0x0000000400e4c947 */ /* 0x002fea0003800000 */
.L_x_118:
[----:B-1----:R-:W-:-:S04]  /*21bc0*/  @P1 IMAD.MOV.U32 R7, RZ, RZ, 0x10000 ;  /* 0x00010000ff071424 */ /* 0x002fc800078e00ff */
[----:B------:R1:W-:Y:S02]  /*21bd0*/  @P1 SYNCS.ARRIVE.TRANS64 RZ, [R6+URZ+0x58000], R7 ;  /* 0x0580000706ff19a7 */ /* 0x0003e4000800003f */
[----:B-1----:R-:W-:-:S04]  /*21be0*/  PRMT R7, R0, 0x9910, RZ ;  /* 0x0000991000077816 */ /* 0x002fc800000000ff */
[----:B------:R-:W-:-:S13]  /*21bf0*/  ISETP.NE.AND P4, PT, R7, 0x2, PT ;  /* 0x000000020700780c */ /* 0x000fda0003f85270 */
[----:B------:R-:W-:Y:S05]  /*21c00*/  @P4 BRA `(.L_x_103) ;  /* 0x0000000000044947 */ /* 0x000fea0003800000 */
[----:B------:R-:W-:Y:S01]  /*21c10*/  BPT.TRAP 0x1 ;  /* 0x000000040000795c */ /* 0x000fe20000300000 */
.L_x_103:
[----:B------:R-:W-:Y:S05]  /*21c20*/  @P0 BRA `(.L_x_104) ;  /* 0x0000000000040947 */ /* 0x000fea0003800000 */
[----:B------:R-:W-:Y:S01]  /*21c30*/  BPT.TRAP 0x1 ;  /* 0x000000040000795c */ /* 0x000fe20000300000 */
.L_x_104:
[----:B------:R-:W-:Y:S01]  /*21c40*/  LEA R5, R2, R5, 0x10 ;  /* 0x0000000502057211 */ /* 0x000fe200078e80ff */
[----:B------:R-:W-:Y:S01]  /*21c50*/  ULDC.64 UR6, c[0x0][0x198] ;  /* 0x0000660000067ab9 */ /* 0x000fe20000000a00 */
[----:B------:R-:W-:Y:S01]  /*21c60*/  R2UR UR26, R8 ;  /* 0x00000000081a72ca */ /* 0x000fe200000e0000 */
[----:B------:R-:W-:Y:S01]  /*21c70*/  UIADD3 UR6, UP0, UR6, 0x2f0, URZ ;  /* 0x000002f006067890 */ /* 0x000fe2000ff1e03f */
[----:B------:R-:W-:Y:S01]  /*21c80*/  R2UR UR25, R6 ;  /* 0x00000000061972ca */ /* 0x000fe200000e0000 */
[----:B------:R-:W-:Y:S01]  /*21c90*/  UMOV UR27, URZ ;  /* 0x0000003f001b7c82 */ /* 0x000fe20008000000 */
[----:B------:R-:W-:Y:S01]  /*21ca0*/  R2UR UR16, R5 ;  /* 0x00000000051072ca */ /* 0x000fe200000e0000 */
[----:B------:R-:W-:Y:S01]  /*21cb0*/  UIADD3.X UR7, URZ, UR7, URZ, UP0, !UPT ;  /* 0x000000073f077290 */ /* 0x000fe200087fe43f */
[----:B------:R-:W-:Y:S01]  /*21cc0*/  VIADD R2, R2, 0x1 ;  /* 0x0000000102027836 */ /* 0x000fe20000000000 */
[----:B------:R-:W-:Y:S01]  /*21cd0*/  UMOV UR8, 0x0 ;  /* 0x0000000000087882 */ /* 0x000fe20000000000 */
[----:B------:R-:W-:Y:S01]  /*21ce0*/  UMOV UR9, 0x10000000 ;  /* 0x1000000000097882 */ /* 0x000fe20000000000 */
[----:B------:R-:W-:Y:S01]  /*21cf0*/  UMOV UR20, UR28 ;  /* 0x0000001c00147c82 */ /* 0x000fe20008000000 */
[----:B------:R-:W-:Y:S01]  /*21d00*/  UMOV UR21, UR29 ;  /* 0x0000001d00157c82 */ /* 0x000fe20008000000 */
[----:B------:R-:W-:Y:S01]  /*21d10*/  UMOV UR19, UR27 ;  /* 0x0000001b00137c82 */ /* 0x000fe20008000000 */
[----:B------:R-:W-:Y:S01]  /*21d20*/  ISETP.NE.AND P4, PT, R2, 0x5, PT ;  /* 0x000000050200780c */ /* 0x000fe20003f85270 */
[----:B------:R-:W-:Y:S01]  /*21d30*/  USHF.L.U32 UR26, UR26, 0x8, URZ ;  /* 0x000000081a1a7899 */ /* 0x000fe2000800063f */
[----:B------:R-:W-:Y:S01]  /*21d40*/  VIADD R8, R8, 0x1 ;  /* 0x0000000108087836 */ /* 0x000fe20000000000 */
[----:B------:R-:W-:Y:S01]  /*21d50*/  UIADD3 UR25, UR25, 0x58000, URZ ;  /* 0x0005800019197890 */ /* 0x000fe2000fffe03f */
[----:B------:R-:W-:Y:S01]  /*21d60*/  SEL R6, RZ, 0x1, P4 ;  /* 0x00000001ff067807 */ /* 0x000fe20002000000 */
[----:B------:R-:W-:Y:S01]  /*21d70*/  UIADD3 UR24, UR16, 0x8000, URZ ;  /* 0x0000800010187890 */ /* 0x000fe2000fffe03f */
[----:B------:R-:W-:Y:S01]  /*21d80*/  SEL R2, R2, RZ, P4 ;  /* 0x000000ff02027207 */ /* 0x000fe20002000000 */
[----:B------:R-:W-:Y:S01]  /*21d90*/  UIADD3 UR18, UR26, 0x80, URZ ;  /* 0x000000801a127890 */ /* 0x000fe2000fffe03f */
[----:B------:R-:W-:Y:S01]  /*21da0*/  LOP3.LUT R3, R3, R6, RZ, 0x3c, !PT ;  /* 0x0000000603037212 */ /* 0x000fe200078e3cff */
[----:B------:R-:W-:Y:S01]  /*21db0*/  UIADD3 UR16, UR16, 0x10000, URZ ;  /* 0x0001000010107890 */ /* 0x000fe2000fffe03f */
[----:B------:R-:W-:-:S04]  /*21dc0*/  UMOV UR17, UR25 ;  /* 0x0000001900117c82 */ /* 0x000fc80008000000 */
[----:B------:R1:W-:Y:S04]  /*21dd0*/  UTMALDG.4D [UR24], [UR6], desc[UR8] ;  /* 0x00000818060075b4 */ /* 0x0003e80008019000 */
[----:B------:R1:W-:Y:S02]  /*21de0*/  UTMALDG.4D [UR16], [UR6], desc[UR8] ;  /* 0x00000810060075b4 */ /* 0x0003e40008019000 */
[----:B-1----:R-:W-:Y:S01]  /*21df0*/  NOP ;  /* 0x0000000000007918 */ /* 0x002fe20000000000 */
.L_x_101:
[----:B------:R-:W-:Y:S05]  /*21e00*/  BSYNC B1 ;  /* 0x0000000000017941 */ /* 0x000fea0003800000 */
.L_x_100:
[C---:B------:R-:W-:Y:S01]  /*21e10*/  ISETP.GT.AND P4, PT, R4.reuse, 0x4, PT ;  /* 0x000000040400780c */ /* 0x040fe20003f84270 */
[----:B------:R-:W-:-:S12]  /*21e20*/  VIADD R4, R4, 0xfffffffe ;  /* 0xfffffffe04047836 */ /* 0x000fd80000000000 */
[----:B------:R-:W-:Y:S05]  /*21e30*/  @P4 BRA `(.L_x_105) ;  /* 0xfffffff800844947 */ /* 0x000fea000383ffff */
[----:B------:R-:W-:Y:S05]  /*21e40*/  BSYNC B0 ;  /* 0x0000000000007941 */ /* 0x000fea0003800000 */
.L_x_94:
[----:B------:R-:W-:Y:S05]  /*21e50*/  EXIT ;  /* 0x000000000000794d */ /* 0x000fea0003800000 */
.L_x_15:
[----:B--2---:R-:W-:-:S04]  /*21e60*/  IMAD.U32 R3, RZ, RZ, UR8 ;  /* 0x00000008ff037e24 */ /* 0x004fc8000f8e00ff */
[----:B------:R2:W3:Y:S03]  /*21e70*/  SYNCS.PHASECHK.TRANS64.TRYWAIT P1, [R3+URZ+0x58050], R4 ;  /* 0x05805004030075a7 */ /* 0x0004e6000802017f */
[----:B---3--:R-:W-:Y:S05]  /*21e80*/  @!P1 NANOSLEEP.SYNCS 0x989680 ;  /* 0x009896800000995d */ /* 0x008fea0003900000 */
[----:B------:R-:W3:Y:S02]  /*21e90*/  @!P1 SYNCS.PHASECHK.TRANS64 P1, [R3+URZ+0x58050], R4 ;  /* 0x05805004030095a7 */ /* 0x000ee4000802007f */
[----:B---3--:R-:W-:Y:S05]  /*21ea0*/  @!P1 BRA `(.L_x_15) ;  /* 0xfffffffc00ec9947 */ /* 0x008fea000383ffff */
[----:B------:R-:W-:Y:S05]  /*21eb0*/  BRA `(.L_x_106) ;  /* 0xfffffdec00d07947 */ /* 0x000fea000383ffff */
.L_x_17:
[----:B--2---:R-:W-:-:S04]  /*21ec0*/  IMAD.U32 R3, RZ, RZ, UR37 ;  /* 0x00000025ff037e24 */ /* 0x004fc8000f8e00ff */
[----:B------:R2:W3:Y:S03]  /*21ed0*/  SYNCS.PHASECHK.TRANS64.TRYWAIT P1, [R3+URZ+0x58000], R6 ;  /* 0x05800006030075a7 */ /* 0x0004e6000802017f */
[----:B---3--:R-:W-:Y:S05]  /*21ee0*/  @!P1 NANOSLEEP.SYNCS 0x989680 ;  /* 0x009896800000995d */ /* 0x008fea0003900000 */
[----:B------:R-:W3:Y:S02]  /*21ef0*/  @!P1 SYNCS.PHASECHK.TRANS64 P1, [R3+URZ+0x58000], R6 ;  /* 0x05800006030095a7 */ /* 0x000ee4000802007f */
[----:B---3--:R-:W-:Y:S05]  /*21f00*/  @!P1 BRA `(.L_x_17) ;  /* 0xfffffffc00ec9947 */ /* 0x008fea000383ffff */
[----:B------:R-:W-:Y:S05]  /*21f10*/  BRA `(.L_x_107) ;  /* 0xfffffdec00d87947 */ /* 0x000fea000383ffff */
.L_x_18:
[----:B--2---:R-:W-:-:S04]  /*21f20*/  IMAD.U32 R4, RZ, RZ, UR5 ;  /* 0x00000005ff047e24 */ /* 0x004fc8000f8e00ff */
[----:B------:R2:W3:Y:S03]  /*21f30*/  SYNCS.PHASECHK.TRANS64.TRYWAIT P1, [R4+URZ+-0x8], R3 ;  /* 0xfffff803040075a7 */ /* 0x0004e6000802017f */
[----:B---3--:R-:W-:Y:S05]  /*21f40*/  @!P1 NANOSLEEP.SYNCS 0x989680 ;  /* 0x009896800000995d */ /* 0x008fea0003900000 */
[----:B------:R-:W3:Y:S02]  /*21f50*/  @!P1 SYNCS.PHASECHK.TRANS64 P1, [R4+URZ+-0x8], R3 ;  /* 0xfffff803040095a7 */ /* 0x000ee4000802007f */
[----:B---3--:R-:W-:Y:S05]  /*21f60*/  @!P1 BRA `(.L_x_18) ;  /* 0xfffffffc00ec9947 */ /* 0x008fea000383ffff */
[----:B------:R-:W-:Y:S05]  /*21f70*/  BRA `(.L_x_108) ;  /* 0xfffffdec00d47947 */ /* 0x000fea000383ffff */
.L_x_20:
[----:B-1----:R-:W-:-:S04]  /*21f80*/  IMAD.U32 R7, RZ, RZ, UR37 ;  /* 0x00000025ff077e24 */ /* 0x002fc8000f8e00ff */
[----:B------:R1:W2:Y:S03]  /*21f90*/  SYNCS.PHASECHK.TRANS64.TRYWAIT P2, [R7+URZ+0x58008], R6 ;  /* 0x05800806070075a7 */ /* 0x0002a6000804017f */
[----:B--2---:R-:W-:Y:S05]  /*21fa0*/  @!P2 NANOSLEEP.SYNCS 0x989680 ;  /* 0x009896800000a95d */ /* 0x004fea0003900000 */
[----:B------:R-:W2:Y:S02]  /*21fb0*/  @!P2 SYNCS.PHASECHK.TRANS64 P2, [R7+URZ+0x58008], R6 ;  /* 0x058008060700a5a7 */ /* 0x000ea4000804007f */
[----:B--2---:R-:W-:Y:S05]  /*21fc0*/  @!P2 BRA `(.L_x_20) ;  /* 0xfffffffc00eca947 */ /* 0x004fea000383ffff */
[----:B------:R-:W-:Y:S05]  /*21fd0*/  BRA `(.L_x_109) ;  /* 0xfffffe6400e47947 */ /* 0x000fea000383ffff */
.L_x_25:
[----:B-1----:R-:W-:-:S04]  /*21fe0*/  IMAD.U32 R3, RZ, RZ, UR5 ;  /* 0x00000005ff037e24 */ /* 0x002fc8000f8e00ff */
[----:B------:R1:W2:Y:S03]  /*21ff0*/  SYNCS.PHASECHK.TRANS64.TRYWAIT P3, [R3+URZ+0x58000], R0 ;  /* 0x05800000030075a7 */ /* 0x0002a6000806017f */
[----:B--2---:R-:W-:Y:S05]  /*22000*/  @!P3 NANOSLEEP.SYNCS 0x989680 ;  /* 0x009896800000b95d */ /* 0x004fea0003900000 */
[----:B------:R-:W2:Y:S02]  /*22010*/  @!P3 SYNCS.PHASECHK.TRANS64 P3, [R3+URZ+0x58000], R0 ;  /* 0x058000000300b5a7 */ /* 0x000ea4000806007f */
[----:B--2---:R-:W-:Y:S05]  /*22020*/  @!P3 BRA `(.L_x_25) ;  /* 0xfffffffc00ecb947 */ /* 0x004fea000383ffff */
[----:B------:R-:W-:Y:S05]  /*22030*/  BRA `(.L_x_110) ;  /* 0xfffffe70001c7947 */ /* 0x000fea000383ffff */
.L_x_29:
[----:B-1----:R-:W-:-:S04]  /*22040*/  IMAD.U32 R6, RZ, RZ, UR6 ;  /* 0x00000006ff067e24 */ /* 0x002fc8000f8e00ff */
[----:B------:R1:W2:Y:S03]  /*22050*/  SYNCS.PHASECHK.TRANS64.TRYWAIT P3, [R6+URZ+0x58000], R7 ;  /* 0x05800007060075a7 */ /* 0x0002a6000806017f */
[----:B--2---:R-:W-:Y:S05]  /*22060*/  @!P3 NANOSLEEP.SYNCS 0x989680 ;  /* 0x009896800000b95d */ /* 0x004fea0003900000 */
[----:B------:R-:W2:Y:S02]  /*22070*/  @!P3 SYNCS.PHASECHK.TRANS64 P3, [R6+URZ+0x58000], R7 ;  /* 0x058000070600b5a7 */ /* 0x000ea4000806007f */
[----:B--2---:R-:W-:Y:S05]  /*22080*/  @!P3 BRA `(.L_x_29) ;  /* 0xfffffffc00ecb947 */ /* 0x004fea000383ffff */
[----:B------:R-:W-:Y:S05]  /*22090*/  BRA `(.L_x_28) ;  /* 0xfffffee800087947 */ /* 0x000fea000383ffff */
.L_x_37:
[----:B--2---:R-:W-:-:S04]  /*220a0*/  IMAD.U32 R5, RZ, RZ, UR4 ;  /* 0x00000004ff057e24 */ /* 0x004fc8000f8e00ff */
[----:B------:R2:W3:Y:S03]  /*220b0*/  SYNCS.PHASECHK.TRANS64.TRYWAIT P3, [R5+URZ+0x58000], R4 ;  /* 0x05800004050075a7 */ /* 0x0004e6000806017f */
[----:B---3--:R-:W-:Y:S05]  /*220c0*/  @!P3 NANOSLEEP.SYNCS 0x989680 ;  /* 0x009896800000b95d */ /* 0x008fea0003900000 */
[----:B------:R-:W3:Y:S02]  /*220d0*/  @!P3 SYNCS.PHASECHK.TRANS64 P3, [R5+URZ+0x58000], R4 ;  /* 0x058000040500b5a7 */ /* 0x000ee4000806007f */
[----:B---3--:R-:W-:Y:S05]  /*220e0*/  @!P3 BRA `(.L_x_37) ;  /* 0xfffffffc00ecb947 */ /* 0x008fea000383ffff */
[----:B------:R-:W-:Y:S05]  /*220f0*/  BRA `(.L_x_111) ;  /* 0xfffffef400807947 */ /* 0x000fea000383ffff */
.L_x_41:
[----:B-1----:R-:W-:-:S04]  /*22100*/  IMAD.U32 R24, RZ, RZ, UR5 ;  /* 0x00000005ff187e24 */ /* 0x002fc8000f8e00ff */
[----:B------:R1:W2:Y:S03]  /*22110*/  SYNCS.PHASECHK.TRANS64.TRYWAIT P3, [R24+URZ+0x58000], R13 ;  /* 0x0580000d180075a7 */ /* 0x0002a6000806017f */
[----:B--2---:R-:W-:Y:S05]  /*22120*/  @!P3 NANOSLEEP.SYNCS 0x989680 ;  /* 0x009896800000b95d */ /* 0x004fea0003900000 */
[----:B------:R-:W2:Y:S02]  /*22130*/  @!P3 SYNCS.PHASECHK.TRANS64 P3, [R24+URZ+0x58000], R13 ;  /* 0x0580000d1800b5a7 */ /* 0x000ea4000806007f */
[----:B--2---:R-:W-:Y:S05]  /*22140*/  @!P3 BRA `(.L_x_41) ;  /* 0xfffffffc00ecb947 */ /* 0x004fea000383ffff */
[----:B------:R-:W-:Y:S05]  /*22150*/  BRA `(.L_x_40) ;  /* 0xffffff7800707947 */ /* 0x000fea000383ffff */
.L_x_57:
[----:B-1----:R-:W-:-:S04]  /*22160*/  IMAD.U32 R3, RZ, RZ, UR4 ;  /* 0x00000004ff037e24 */ /* 0x002fc8000f8e00ff */
[----:B------:R1:W2:Y:S03]  /*22170*/  SYNCS.PHASECHK.TRANS64.TRYWAIT P0, [R3+URZ+0x8], R0 ;  /* 0x00000800030075a7 */ /* 0x0002a6000800017f */
[----:B--2---:R-:W-:Y:S05]  /*22180*/  @!P0 NANOSLEEP.SYNCS 0x989680 ;  /* 0x009896800000895d */ /* 0x004fea0003900000 */
[----:B------:R-:W2:Y:S02]  /*22190*/  @!P0 SYNCS.PHASECHK.TRANS64 P0, [R3+URZ+0x8], R0 ;  /* 0x00000800030085a7 */ /* 0x000ea4000800007f */
[----:B--2---:R-:W-:Y:S05]  /*221a0*/  @!P0 BRA `(.L_x_57) ;  /* 0xfffffffc00ec8947 */ /* 0x004fea000383ffff */
[----:B------:R-:W-:Y:S05]  /*221b0*/  BRA `(.L_x_112) ;  /* 0xffffffc400447947 */ /* 0x000fea000383ffff */
.L_x_76:
[----:B--2---:R2:W4:Y:S02]  /*221c0*/  SYNCS.PHASECHK.TRANS64.TRYWAIT P0, [R4+URZ+0x58060], R3 ;  /* 0x05806003040075a7 */ /* 0x004524000800017f */
[----:B----4-:R-:W-:Y:S05]  /*221d0*/  @!P0 NANOSLEEP.SYNCS 0x989680 ;  /* 0x009896800000895d */ /* 0x010fea0003900000 */
[----:B------:R-:W4:Y:S02]  /*221e0*/  @!P0 SYNCS.PHASECHK.TRANS64 P0, [R4+URZ+0x58060], R3 ;  /* 0x05806003040085a7 */ /* 0x000f24000800007f */
[----:B----4-:R-:W-:Y:S05]  /*221f0*/  @!P0 BRA `(.L_x_76) ;  /* 0xfffffffc00f08947 */ /* 0x010fea000383ffff */
[----:B------:R-:W-:Y:S05]  /*22200*/  BRA `(.L_x_113) ;  /* 0xffffffe800bc7947 */ /* 0x000fea000383ffff */
.L_x_81:
[----:B-1----:R1:W2:Y:S02]  /*22210*/  SYNCS.PHASECHK.TRANS64.TRYWAIT P0, [R5+URZ+0x58028], R2 ;  /* 0x05802802050075a7 */ /* 0x0022a4000800017f */
[----:B--2---:R-:W-:Y:S05]  /*22220*/  @!P0 NANOSLEEP.SYNCS 0x989680 ;  /* 0x009896800000895d */ /* 0x004fea0003900000 */
[----:B------:R-:W2:Y:S02]  /*22230*/  @!P0 SYNCS.PHASECHK.TRANS64 P0, [R5+URZ+0x58028], R2 ;  /* 0x05802802050085a7 */ /* 0x000ea4000800007f */
[----:B--2---:R-:W-:Y:S05]  /*22240*/  @!P0 BRA `(.L_x_81) ;  /* 0xfffffffc00f08947 */ /* 0x004fea000383ffff */
[----:B------:R-:W-:Y:S05]  /*22250*/  BRA `(.L_x_114) ;  /* 0xffffffec00547947 */ /* 0x000fea000383ffff */
.L_x_86:
[----:B-1----:R1:W2:Y:S02]  /*22260*/  SYNCS.PHASECHK.TRANS64.TRYWAIT P0, [R5+URZ+0x58060], R6 ;  /* 0x05806006050075a7 */ /* 0x0022a4000800017f */
[----:B--2---:R-:W-:Y:S05]  /*22270*/  @!P0 NANOSLEEP.SYNCS 0x989680 ;  /* 0x009896800000895d */ /* 0x004fea0003900000 */
[----:B------:R-:W2:Y:S02]  /*22280*/  @!P0 SYNCS.PHASECHK.TRANS64 P0, [R5+URZ+0x58060], R6 ;  /* 0x05806006050085a7 */ /* 0x000ea4000800007f */
[----:B--2---:R-:W-:Y:S05]  /*22290*/  @!P0 BRA `(.L_x_86) ;  /* 0xfffffffc00f08947 */ /* 0x004fea000383ffff */
[----:B------:R-:W-:Y:S05]  /*222a0*/  BRA `(.L_x_115) ;  /* 0xffffffec00ec7947 */ /* 0x000fea000383ffff */
.L_x_91:
[----:B-1----:R1:W2:Y:S02]  /*222b0*/  SYNCS.PHASECHK.TRANS64.TRYWAIT P0, [R4+URZ+0x58028], R7 ;  /* 0x05802807040075a7 */ /* 0x0022a4000800017f */
[----:B--2---:R-:W-:Y:S05]  /*222c0*/  @!P0 NANOSLEEP.SYNCS 0x989680 ;  /* 0x009896800000895d */ /* 0x004fea0003900000 */
[----:B------:R-:W2:Y:S02]  /*222d0*/  @!P0 SYNCS.PHASECHK.TRANS64 P0, [R4+URZ+0x58028], R7 ;  /* 0x05802807040085a7 */ /* 0x000ea4000800007f */
[----:B--2---:R-:W-:Y:S05]  /*222e0*/  @!P0 BRA `(.L_x_91) ;  /* 0xfffffffc00f08947 */ /* 0x004fea000383ffff */
[----:B------:R-:W-:Y:S05]  /*222f0*/  BRA `(.L_x_116) ;  /* 0xfffffff000907947 */ /* 0x000fea000383ffff */
.L_x_97:
[----:B-1----:R1:W2:Y:S02]  /*22300*/  SYNCS.PHASECHK.TRANS64.TRYWAIT P4, [R6+URZ+0x58028], R5 ;  /* 0x05802805060075a7 */ /* 0x0022a4000808017f */
[----:B--2---:R-:W-:Y:S05]  /*22310*/  @!P4 NANOSLEEP.SYNCS 0x989680 ;  /* 0x009896800000c95d */ /* 0x004fea0003900000 */
[----:B------:R-:W2:Y:S02]  /*22320*/  @!P4 SYNCS.PHASECHK.TRANS64 P4, [R6+URZ+0x58028], R5 ;  /* 0x058028050600c5a7 */ /* 0x000ea4000808007f */
[----:B--2---:R-:W-:Y:S05]  /*22330*/  @!P4 BRA `(.L_x_97) ;  /* 0xfffffffc00f0c947 */ /* 0x004fea000383ffff */
[----:B------:R-:W-:Y:S05]  /*22340*/  BRA `(.L_x_117) ;  /* 0xfffffff400647947 */ /* 0x000fea000383ffff */
.L_x_102:
[----:B-1----:R1:W2:Y:S02]  /*22350*/  SYNCS.PHASECHK.TRANS64.TRYWAIT P4, [R6+URZ+0x58028], R7 ;  /* 0x05802807060075a7 */ /* 0x0022a4000808017f */
[----:B--2---:R-:W-:Y:S05]  /*22360*/  @!P4 NANOSLEEP.SYNCS 0x989680 ;  /* 0x009896800000c95d */ /* 0x004fea0003900000 */
[----:B------:R-:W2:Y:S02]  /*22370*/  @!P4 SYNCS.PHASECHK.TRANS64 P4, [R6+URZ+0x58028], R7 ;  /* 0x058028070600c5a7 */ /* 0x000ea4000808007f */
[----:B--2---:R-:W-:Y:S05]  /*22380*/  @!P4 BRA `(.L_x_102) ;  /* 0xfffffffc00f0c947 */ /* 0x004fea000383ffff */
[----:B------:R-:W-:Y:S05]  /*22390*/  BRA `(.L_x_118) ;  /* 0xfffffff800087947 */ /* 0x000fea000383ffff */
        .weak           $__internal_0_$__cuda_sm20_rcp_rn_f32_slowpath
        .type           $__internal_0_$__cuda_sm20_rcp_rn_f32_slowpath,@function
        .size           $__internal_0_$__cuda_sm20_rcp_rn_f32_slowpath,(.L_x_124 - $__internal_0_$__cuda_sm20_rcp_rn_f32_slowpath)
$__internal_0_$__cuda_sm20_rcp_rn_f32_slowpath:
[----:B------:R-:W-:Y:S01]  /*223a0*/  SHF.L.U32 R0, R2, 0x1, RZ ;  /* 0x0000000102007819 */ /* 0x000fe200000006ff */
[----:B------:R-:W-:Y:S03]  /*223b0*/  BSSY B2, `(.L_x_119) ;  /* 0x0000030000027945 */ /* 0x000fe60003800000 */
[----:B------:R-:W-:-:S04]  /*223c0*/  SHF.R.U32.HI R13, RZ, 0x18, R0 ;  /* 0x00000018ff0d7819 */ /* 0x000fc80000011600 */
[----:B------:R-:W-:-:S13]  /*223d0*/  ISETP.NE.U32.AND P0, PT, R13, RZ, PT ;  /* 0x000000ff0d00720c */ /* 0x000fda0003f05070 */
[----:B------:R-:W-:Y:S05]  /*223e0*/  @P0 BRA `(.L_x_120) ;  /* 0x0000000000280947 */ /* 0x000fea0003800000 */
[----:B------:R-:W-:-:S05]  /*223f0*/  IMAD.SHL.U32 R0, R2, 0x2, RZ ;  /* 0x0000000202007824 */ /* 0x000fca00078e00ff */
[----:B------:R-:W-:-:S13]  /*22400*/  ISETP.NE.AND P0, PT, R0, RZ, PT ;  /* 0x000000ff0000720c */ /* 0x000fda0003f05270 */
[----:B------:R-:W-:Y:S01]  /*22410*/  @P0 FFMA R11, R2, 1.84467440737095516160e+19, RZ ;  /* 0x5f800000020b0823 */ /* 0x000fe200000000ff */
[----:B------:R-:W-:Y:S08]  /*22420*/  @!P0 MUFU.RCP R3, R2 ;  /* 0x0000000200038308 */ /* 0x000ff00000001000 */
[----:B------:R-:W1:Y:S02]  /*22430*/  @P0 MUFU.RCP R0, R11 ;  /* 0x0000000b00000308 */ /* 0x000e640000001000 */
[----:B-1----:R-:W-:-:S04]  /*22440*/  @P0 FFMA R12, R11, R0, -1 ;  /* 0xbf8000000b0c0423 */ /* 0x002fc80000000000 */
[----:B------:R-:W-:-:S04]  /*22450*/  @P0 FADD.FTZ R13, -R12, -RZ ;  /* 0x800000ff0c0d0221 */ /* 0x000fc80000010100 */
[----:B------:R-:W-:-:S04]  /*22460*/  @P0 FFMA R0, R0, R13, R0 ;  /* 0x0000000d00000223 */ /* 0x000fc80000000000 */
[----:B------:R-:W-:Y:S01]  /*22470*/  @P0 FFMA R3, R0, 1.84467440737095516160e+19, RZ ;  /* 0x5f80000000030823 */ /* 0x000fe200000000ff */
[----:B------:R-:W-:Y:S06]  /*22480*/  BRA `(.L_x_121) ;  /* 0x0000000000887947 */ /* 0x000fec0003800000 */
.L_x_120:
[----:B------:R-:W-:-:S05]  /*22490*/  VIADD R21, R13, 0xffffff03 ;  /* 0xffffff030d157836 */ /* 0x000fca0000000000 */
[----:B------:R-:W-:-:S13]  /*224a0*/  ISETP.GT.U32.AND P0, PT, R21, 0x1, PT ;  /* 0x000000011500780c */ /* 0x000fda0003f04070 */
[----:B------:R-:W-:Y:S05]  /*224b0*/  @P0 BRA `(.L_x_122) ;  /* 0x0000000000780947 */ /* 0x000fea0003800000 */
[----:B------:R-:W-:Y:S01]  /*224c0*/  LOP3.LUT R0, R2, 0x7fffff, RZ, 0xc0, !PT ;  /* 0x007fffff02007812 */ /* 0x000fe200078ec0ff */
[----:B------:R-:W-:-:S03]  /*224d0*/  IMAD.MOV.U32 R14, RZ, RZ, 0x3 ;  /* 0x00000003ff0e7424 */ /* 0x000fc600078e00ff */
[----:B------:R-:W-:Y:S02]  /*224e0*/  LOP3.LUT R0, R0, 0x3f800000, RZ, 0xfc, !PT ;  /* 0x3f80000000007812 */ /* 0x000fe400078efcff */
[----:B------:R-:W-:Y:S02]  /*224f0*/  SHF.L.U32 R14, R14, R21, RZ ;  /* 0x000000150e0e7219 */ /* 0x000fe400000006ff */
[----:B------:R-:W1:Y:S02]  /*22500*/  MUFU.RCP R3, R0 ;  /* 0x0000000000037308 */ /* 0x000e640000001000 */
[----:B-1----:R-:W-:-:S04]  /*22510*/  FFMA R11, R0, R3, -1 ;  /* 0xbf800000000b7423 */ /* 0x002fc80000000003 */
[----:B------:R-:W-:-:S04]  /*22520*/  FADD.FTZ R12, -R11, -RZ ;  /* 0x800000ff0b0c7221 */ /* 0x000fc80000010100 */
[CCC-:B------:R-:W-:Y:S01]  /*22530*/  FFMA.RM R11, R3.reuse, R12.reuse, R3.reuse ;  /* 0x0000000c030b7223 */ /* 0x1c0fe20000004003 */
[----:B------:R-:W-:-:S04]  /*22540*/  FFMA.RP R12, R3, R12, R3 ;  /* 0x0000000c030c7223 */ /* 0x000fc80000008003 */
[C---:B------:R-:W-:Y:S02]  /*22550*/  LOP3.LUT R3, R11.reuse, 0x7fffff, RZ, 0xc0, !PT ;  /* 0x007fffff0b037812 */ /* 0x040fe400078ec0ff */
[----:B------:R-:W-:Y:S02]  /*22560*/  FSETP.NEU.FTZ.AND P0, PT, R11, R12, PT ;  /* 0x0000000c0b00720b */ /* 0x000fe40003f1d000 */
[----:B------:R-:W-:Y:S02]  /*22570*/  LOP3.LUT R3, R3, 0x800000, RZ, 0xfc, !PT ;  /* 0x0080000003037812 */ /* 0x000fe400078efcff */
[----:B------:R-:W-:Y:S02]  /*22580*/  SEL R11, RZ, 0xffffffff, !P0 ;  /* 0xffffffffff0b7807 */ /* 0x000fe40004000000 */
[----:B------:R-:W-:-:S03]  /*22590*/  LOP3.LUT R14, R14, R3, RZ, 0xc0, !PT ;  /* 0x000000030e0e7212 */ /* 0x000fc600078ec0ff */
[----:B------:R-:W-:Y:S01]  /*225a0*/  IMAD.MOV R0, RZ, RZ, -R11 ;  /* 0x000000ffff007224 */ /* 0x000fe200078e0a0b */
[----:B------:R-:W-:-:S04]  /*225b0*/  SHF.R.U32.HI R14, RZ, R21, R14 ;  /* 0x00000015ff0e7219 */ /* 0x000fc8000001160e */
[----:B------:R-:W-:Y:S02]  /*225c0*/  LOP3.LUT P1, RZ, R0, R21, R3, 0xf8, !PT ;  /* 0x0000001500ff7212 */ /* 0x000fe4000782f803 */
[C---:B------:R-:W-:Y:S02]  /*225d0*/  LOP3.LUT P0, RZ, R14.reuse, 0x1, RZ, 0xc0, !PT ;  /* 0x000000010eff7812 */ /* 0x040fe4000780c0ff */
[----:B------:R-:W-:-:S04]  /*225e0*/  LOP3.LUT P2, RZ, R14, 0x2, RZ, 0xc0, !PT ;  /* 0x000000020eff7812 */ /* 0x000fc8000784c0ff */
[----:B------:R-:W-:Y:S02]  /*225f0*/  PLOP3.LUT P0, PT, P0, P1, P2, 0xe0, 0x0 ;  /* 0x000000000000781c */ /* 0x000fe40000703c20 */
[----:B------:R-:W-:Y:S02]  /*22600*/  LOP3.LUT P1, RZ, R2, 0x7fffff, RZ, 0xc0, !PT ;  /* 0x007fffff02ff7812 */ /* 0x000fe4000782c0ff */
[----:B------:R-:W-:-:S05]  /*22610*/  SEL R0, RZ, 0x1, !P0 ;  /* 0x00000001ff007807 */ /* 0x000fca0004000000 */
[----:B------:R-:W-:-:S05]  /*22620*/  IMAD.MOV R0, RZ, RZ, -R0 ;  /* 0x000000ffff007224 */ /* 0x000fca00078e0a00 */
[----:B------:R-:W-:Y:S01]  /*22630*/  ISETP.GE.AND P0, PT, R0, RZ, PT ;  /* 0x000000ff0000720c */ /* 0x000fe20003f06270 */
[----:B------:R-:W-:-:S05]  /*22640*/  VIADD R0, R13, 0xffffff04 ;  /* 0xffffff040d007836 */ /* 0x000fca0000000000 */
[----:B------:R-:W-:-:S07]  /*22650*/  SHF.R.U32.HI R3, RZ, R0, R3 ;  /* 0x00000000ff037219 */ /* 0x000fce0000011603 */
[----:B------:R-:W-:-:S04]  /*22660*/  @!P0 VIADD R3, R3, 0x1 ;  /* 0x0000000103038836 */ /* 0x000fc80000000000 */
[----:B------:R-:W-:-:S05]  /*22670*/  @!P1 IMAD.SHL.U32 R3, R3, 0x2, RZ ;  /* 0x0000000203039824 */ /* 0x000fca00078e00ff */
[----:B------:R-:W-:Y:S01]  /*22680*/  LOP3.LUT R3, R3, 0x80000000, R2, 0xf8, !PT ;  /* 0x8000000003037812 */ /* 0x000fe200078ef802 */
[----:B------:R-:W-:Y:S06]  /*22690*/  BRA `(.L_x_121) ;  /* 0x0000000000047947 */ /* 0x000fec0003800000 */
.L_x_122:
[----:B------:R1:W2:Y:S02]  /*226a0*/  MUFU.RCP R3, R2 ;  /* 0x0000000200037308 */ /* 0x0002a40000001000 */
.L_x_121:
[----:B------:R-:W-:Y:S05]  /*226b0*/  BSYNC B2 ;  /* 0x0000000000027941 */ /* 0x000fea0003800000 */
.L_x_119:
[----:B--2---:R-:W-:Y:S02]  /*226c0*/  IMAD.MOV.U32 R0, RZ, RZ, R3 ;  /* 0x000000ffff007224 */ /* 0x004fe400078e0003 */
[----:B-1----:R-:W-:Y:S02]  /*226d0*/  IMAD.MOV.U32 R2, RZ, RZ, R15 ;  /* 0x000000ffff027224 */ /* 0x002fe400078e000f */
[----:B------:R-:W-:-:S04]  /*226e0*/  IMAD.MOV.U32 R3, RZ, RZ, 0x0 ;  /* 0x00000000ff037424 */ /* 0x000fc800078e00ff */
[----:B------:R-:W-:Y:S05]  /*226f0*/  RET.REL.NODEC R2 `(_ZN7cutlass13device_kernelINS_4fmha6kernel28FmhaKernelTmaWarpSpecializedINS1_10collective30FmhaMainloopTmaWarpSpecializedINS_12float_e4m3_tEffN4cute5tupleIJNS7_1CILi128EEENS9_ILi256EEESB_EEENS8_IJiNS9_ILi1EEENS8_IJiiEEEEEESF_NS8_IJSD_iSE_EEENS4_14ResidualFusionEJEEENS4_15FmhaFwdEpilogueIS6_fNS8_IJNS9_ILi64EEESB_SB_EEEEENS2_23IndividualTileSchedulerEJEEEEEvNT_6ParamsE) ;  /* 0xfffffdd802407950 */ /* 0x000fea0003c3ffff */
.L_x_123:
[----:B------:R-:W-:-:S00]  /*22700*/  BRA `(.L_x_123) ;  /* 0xfffffffc00fc7947 */ /* 0x000fc0000383ffff */
[----:B------:R-:W-:-:S00]  /*22710*/  NOP ;  /* 0x0000000000007918 */ /* 0x000fc00000000000 */
        /* <DEDUP_REMOVED lines=14> */
.L_x_124:


//--------------------- .nv.global.init           --------------------------
	.section	.nv.global.init,"aw",@progbits
.nv.global.init:
	.type		$str$24,@object
	.size		$str$24,($str$25 - $str$24)
$str$24:
        /*0000*/ 	.byte	0x28, 0x61, 0x64, 0x64, 0x72, 0x65, 0x73, 0x73, 0x20, 0x26, 0x20, 0x6d, 0x61, 0x73, 0x6b, 0x29
        /*0010*/ 	.byte	0x20, 0x3d, 0x3d, 0x20, 0x30, 0x00
	.type		$str$25,@object
	.size		$str$25,(__unnamed_1 - $str$25)
$str$25:
        /*0016*/ 	.byte	0x2f, 0x74, 0x6d, 0x70, 0x2f, 0x63, 0x75, 0x74, 0x6c, 0x61, 0x73, 0x73, 0x5f, 0x73, 0x77, 0x65
        /*0026*/ 	.byte	0x65, 0x70, 0x5f, 0x73, 0x72, 0x63, 0x2f, 0x69, 0x6e, 0x63, 0x6c, 0x75, 0x64, 0x65, 0x2f, 0x63
        /*0036*/ 	.byte	0x75, 0x74, 0x65, 0x2f, 0x70, 0x6f, 0x69, 0x6e, 0x74, 0x65, 0x72, 0x5f, 0x66, 0x6c, 0x61, 0x67
        /*0046*/ 	.byte	0x67, 0x65, 0x64, 0x2e, 0x68, 0x70, 0x70, 0x00
	.type		__unnamed_1,@object
	.size		__unnamed_1,(__unnamed_2 - __unnamed_1)
__unnamed_1:
        /* <DEDUP_REMOVED lines=28> */
        /*020e*/ 	.byte	0x43, 0x3c, 0x34, 0x30, 0x39, 0x36, 0x3e, 0x3e, 0x3e, 0x3e, 0x3e, 0x5d, 0x00
	.type		__unnamed_2,@object
	.size		__unnamed_2,(.L_1 - __unnamed_2)
__unnamed_2:
        /* <DEDUP_REMOVED lines=29> */
.L_1:


//--------------------- .nv.shared._ZN7cutlass13device_kernelINS_4fmha6kernel28FmhaKernelTmaWarpSpecializedINS1_10collective30FmhaMainloopTmaWarpSpecializedINS_12float_e4m3_tEffN4cute5tupleIJNS7_1CILi128EEENS9_ILi256EEESB_EEENS8_IJiNS9_ILi1EEENS8_IJiiEEEEEESF_NS8_IJSD_iSE_EEENS4_14ResidualFusionEJEEENS4_15FmhaFwdEpilogueIS6_fNS8_IJNS9_ILi64EEESB_SB_EEEEENS2_23IndividualTileSchedulerEJEEEEEvNT_6ParamsE --------------------------
	.section	.nv.shared._ZN7cutlass13device_kernelINS_4fmha6kernel28FmhaKernelTmaWarpSpecializedINS1_10collective30FmhaMainloopTmaWarpSpecializedINS_12float_e4m3_tEffN4cute5tupleIJNS7_1CILi128EEENS9_ILi256EEESB_EEENS8_IJiNS9_ILi1EEENS8_IJiiEEEEEESF_NS8_IJSD_iSE_EEENS4_14ResidualFusionEJEEENS4_15FmhaFwdEpilogueIS6_fNS8_IJNS9_ILi64EEESB_SB_EEEEENS2_23IndividualTileSchedulerEJEEEEEvNT_6ParamsE,"aw",@nobits
	.sectionflags	@""
	.align	16
	.zero		1024


//--------------------- .nv.shared.reserved.0     --------------------------
	.section	.nv.shared.reserved.0,"aw",@nobits
	.weak		__nv_reservedSMEM_offset_0_alias
	.size		__nv_reservedSMEM_offset_0_alias, 0, 0
	.other		__nv_reservedSMEM_offset_0_alias,@"STO_CUDA_RESERVED_SHARED STV_DEFAULT"
__nv_reservedSMEM_offset_0_alias:
	.zero		0


//--------------------- .nv.global                --------------------------
	.section	.nv.global,"aw",@nobits
.nv.global:
	.type		_ZN39_INTERNAL_a8bd9a2a_4_k_cu_a661fd29_34444cute1_E,@object
	.size		_ZN39_INTERNAL_a8bd9a2a_4_k_cu_a661fd29_34444cute1_E,(_ZN39_INTERNAL_a8bd9a2a_4_k_cu_a661fd29_34444cuda3std3__45__cpo6cbeginE - _ZN39_INTERNAL_a8bd9a2a_4_k_cu_a661fd29_34444cute1_E)
_ZN39_INTERNAL_a8bd9a2a_4_k_cu_a661fd29_34444cute1_E:
	.zero		1
	.type		_ZN39_INTERNAL_a8bd9a2a_4_k_cu_a661fd29_34444cuda3std3__45__cpo6cbeginE,@object
	.size		_ZN39_INTERNAL_a8bd9a2a_4_k_cu_a661fd29_34444cuda3std3__45__cpo6cbeginE,(_ZN39_INTERNAL_a8bd9a2a_4_k_cu_a661fd29_34444cuda3std3__48in_placeE - _ZN39_INTERNAL_a8bd9a2a_4_k_cu_a661fd29_34444cuda3std3__45__cpo6cbeginE)
_ZN39_INTERNAL_a8bd9a2a_4_k_cu_a661fd29_34444cuda3std3__45__cpo6cbeginE:
	.zero		1
	.type		_ZN39_INTERNAL_a8bd9a2a_4_k_cu_a661fd29_34444cuda3std3__48in_placeE,@object
	.size		_ZN39_INTERNAL_a8bd9a2a_4_k_cu_a661fd29_34444cuda3std3__48in_placeE,(_ZN39_INTERNAL_a8bd9a2a_4_k_cu_a661fd29_34444cuda3std6ranges3__45__cpo9iter_moveE - _ZN39_INTERNAL_a8bd9a2a_4_k_cu_a661fd29_34444cuda3std3__48in_placeE)
_ZN39_INTERNAL_a8bd9a2a_4_k_cu_a661fd29_34444cuda3std3__48in_placeE:
	.zero		1
	.type		_ZN39_INTERNAL_a8bd9a2a_4_k_cu_a661fd29_34444cuda3std6ranges3__45__cpo9iter_moveE,@object
	.size		_ZN39_INTERNAL_a8bd9a2a_4_k_cu_a661fd29_34444cuda3std6ranges3__45__cpo9iter_moveE,(_ZN39_INTERNAL_a8bd9a2a_4_k_cu_a661fd29_34444cuda3std3__45__cpo5beginE - _ZN39_INTERNAL_a8bd9a2a_4_k_cu_a661fd29_34444cuda3std6ranges3__45__cpo9iter_moveE)
_ZN39_INTERNAL_a8bd9a2a_4_k_cu_a661fd29_34444cuda3std6ranges3__45__cpo9iter_moveE:
	.zero		1
	.type		_ZN39_INTERNAL_a8bd9a2a_4_k_cu_a661fd29_34444cuda3std3__45__cpo5beginE,@object
	.size		_ZN39_INTERNAL_a8bd9a2a_4_k_cu_a661fd29_34444cuda3std3__45__cpo5beginE,(_ZN39_INTERNAL_a8bd9a2a_4_k_cu_a661fd29_34444cuda3std3__441_GLOBAL__N__a8bd9a2a_4_k_cu_a661fd29_34446ignoreE - _ZN39_INTERNAL_a8bd9a2a_4_k_cu_a661fd29_34444cuda3std3__45__cpo5beginE)
_ZN39_INTERNAL_a8bd9a2a_4_k_cu_a661fd29_34444cuda3std3__45__cpo5beginE:
	.zero		1
	.type		_ZN39_INTERNAL_a8bd9a2a_4_k_cu_a661fd29_34444cuda3std3__441_GLOBAL__N__a8bd9a2a_4_k_cu_a661fd29_34446ignoreE,@object
	.size		_ZN39_INTERNAL_a8bd9a2a_4_k_cu_a661fd29_34444cuda3std3__441_GLOBAL__N__a8bd9a2a_4_k_cu_a661fd29_34446ignoreE,(_ZN39_INTERNAL_a8bd9a2a_4_k_cu_a661fd29_34444cute7productE - _ZN39_INTERNAL_a8bd9a2a_4_k_cu_a661fd29_34444cuda3std3__441_GLOBAL__N__a8bd9a2a_4_k_cu_a661fd29_34446ignoreE)
_ZN39_INTERNAL_a8bd9a2a_4_k_cu_a661fd29_34444cuda3std3__441_GLOBAL__N__a8bd9a2a_4_k_cu_a661fd29_34446ignoreE:
	.zero		1
	.type		_ZN39_INTERNAL_a8bd9a2a_4_k_cu_a661fd29_34444cute7productE,@object
	.size		_ZN39_INTERNAL_a8bd9a2a_4_k_cu_a661fd29_34444cute7productE,(_ZN39_INTERNAL_a8bd9a2a_4_k_cu_a661fd29_34444cuda3std3__45__cpo3endE - _ZN39_INTERNAL_a8bd9a2a_4_k_cu_a661fd29_34444cute7productE)
_ZN39_INTERNAL_a8bd9a2a_4_k_cu_a661fd29_34444cute7productE:
	.zero		1
	.type		_ZN39_INTERNAL_a8bd9a2a_4_k_cu_a661fd29_34444cuda3std3__45__cpo3endE,@object
	.size		_ZN39_INTERNAL_a8bd9a2a_4_k_cu_a661fd29_34444cuda3std3__45__cpo3endE,(_ZN39_INTERNAL_a8bd9a2a_4_k_cu_a661fd29_34444cuda3std3__419piecewise_constructE - _ZN39_INTERNAL_a8bd9a2a_4_k_cu_a661fd29_34444cuda3std3__45__cpo3endE)
_ZN39_INTERNAL_a8bd9a2a_4_k_cu_a661fd29_34444cuda3std3__45__cpo3endE:
	.zero		1
	.type		_ZN39_INTERNAL_a8bd9a2a_4_k_cu_a661fd29_34444cuda3std3__419piecewise_constructE,@object
	.size		_ZN39_INTERNAL_a8bd9a2a_4_k_cu_a661fd29_34444cuda3std3__419piecewise_constructE,(_ZN39_INTERNAL_a8bd9a2a_4_k_cu_a661fd29_34444cuda3std3__45__cpo4cendE - _ZN39_INTERNAL_a8bd9a2a_4_k_cu_a661fd29_34444cuda3std3__419piecewise_constructE)
_ZN39_INTERNAL_a8bd9a2a_4_k_cu_a661fd29_34444cuda3std3__419piecewise_constructE:
	.zero		1
	.type		_ZN39_INTERNAL_a8bd9a2a_4_k_cu_a661fd29_34444cuda3std3__45__cpo4cendE,@object
	.size		_ZN39_INTERNAL_a8bd9a2a_4_k_cu_a661fd29_34444cuda3std3__45__cpo4cendE,(_ZN39_INTERNAL_a8bd9a2a_4_k_cu_a661fd29_34444cuda3std6ranges3__45__cpo4swapE - _ZN39_INTERNAL_a8bd9a2a_4_k_cu_a661fd29_34444cuda3std3__45__cpo4cendE)
_ZN39_INTERNAL_a8bd9a2a_4_k_cu_a661fd29_34444cuda3std3__45__cpo4cendE:
	.zero		1
	.type		_ZN39_INTERNAL_a8bd9a2a_4_k_cu_a661fd29_34444cuda3std6ranges3__45__cpo4swapE,@object
	.size		_ZN39_INTERNAL_a8bd9a2a_4_k_cu_a661fd29_34444cuda3std6ranges3__45__cpo4swapE,(.L_9 - _ZN39_INTERNAL_a8bd9a2a_4_k_cu_a661fd29_34444cuda3std6ranges3__45__cpo4swapE)
_ZN39_INTERNAL_a8bd9a2a_4_k_cu_a661fd29_34444cuda3std6ranges3__45__cpo4swapE:
	.zero		1
.L_9:


//--------------------- .nv.constant0._ZN7cutlass13device_kernelINS_4fmha6kernel28FmhaKernelTmaWarpSpecializedINS1_10collective30FmhaMainloopTmaWarpSpecializedINS_12float_e4m3_tEffN4cute5tupleIJNS7_1CILi128EEENS9_ILi256EEESB_EEENS8_IJiNS9_ILi1EEENS8_IJiiEEEEEESF_NS8_IJSD_iSE_EEENS4_14ResidualFusionEJEEENS4_15FmhaFwdEpilogueIS6_fNS8_IJNS9_ILi64EEESB_SB_EEEEENS2_23IndividualTileSchedulerEJEEEEEvNT_6ParamsE --------------------------
	.section	.nv.constant0._ZN7cutlass13device_kernelINS_4fmha6kernel28FmhaKernelTmaWarpSpecializedINS1_10collective30FmhaMainloopTmaWarpSpecializedINS_12float_e4m3_tEffN4cute5tupleIJNS7_1CILi128EEENS9_ILi256EEESB_EEENS8_IJiNS9_ILi1EEENS8_IJiiEEEEEESF_NS8_IJSD_iSE_EEENS4_14ResidualFusionEJEEENS4_15FmhaFwdEpilogueIS6_fNS8_IJNS9_ILi64EEESB_SB_EEEEENS2_23IndividualTileSchedulerEJEEEEEvNT_6ParamsE,"a",@progbits
	.sectionflags	@""
	.align	4
.nv.constant0._ZN7cutlass13device_kernelINS_4fmha6kernel28FmhaKernelTmaWarpSpecializedINS1_10collective30FmhaMainloopTmaWarpSpecializedINS_12float_e4m3_tEffN4cute5tupleIJNS7_1CILi128EEENS9_ILi256EEESB_EEENS8_IJiNS9_ILi1EEENS8_IJiiEEEEEESF_NS8_IJSD_iSE_EEENS4_14ResidualFusionEJEEENS4_15FmhaFwdEpilogueIS6_fNS8_IJNS9_ILi64EEESB_SB_EEEEENS2_23IndividualTileSchedulerEJEEEEEvNT_6ParamsE:
	.zero		2688


//--------------------- SYMBOLS --------------------------

	.type		.nv.reservedSmem.offset0,@object
	.size		.nv.reservedSmem.offset0,0x4
	.type		__assertfail,@function
